//
// Generated by NVIDIA NVVM Compiler
//
// Compiler Build ID: CL-36424714
// Cuda compilation tools, release 13.0, V13.0.88
// Based on NVVM 20.0.0
//

.version 9.0
.target sm_100
.address_size 64

	// .globl	_Z22ForceCalculationKerneli
.const .align 4 .u32 nbodiesd;
.const .align 4 .f32 dthfd;
.const .align 4 .f32 epssqd;
.const .align 8 .u64 massd;
.const .align 8 .u64 posxd;
.const .align 8 .u64 posyd;
.const .align 8 .u64 poszd;
.const .align 8 .u64 velxd;
.const .align 8 .u64 velyd;
.const .align 8 .u64 velzd;
.const .align 8 .u64 accxd;
.const .align 8 .u64 accyd;
.const .align 8 .u64 acczd;
// _ZZ22ForceCalculationKerneliE5posxs has been demoted
// _ZZ22ForceCalculationKerneliE5posys has been demoted
// _ZZ22ForceCalculationKerneliE5poszs has been demoted
// _ZZ22ForceCalculationKerneliE5masss has been demoted

.visible .entry _Z22ForceCalculationKerneli(
	.param .u32 _Z22ForceCalculationKerneli_param_0
)
.maxntid 1024
.minnctapersm 2
{
	.reg .pred 	%p<16>;
	.reg .b32 	%r<83>;
	.reg .b32 	%f<17608>;
	.reg .b64 	%rd<50>;
	// demoted variable
	.shared .align 4 .b8 _ZZ22ForceCalculationKerneliE5posxs[4096];
	// demoted variable
	.shared .align 4 .b8 _ZZ22ForceCalculationKerneliE5posys[4096];
	// demoted variable
	.shared .align 4 .b8 _ZZ22ForceCalculationKerneliE5poszs[4096];
	// demoted variable
	.shared .align 4 .b8 _ZZ22ForceCalculationKerneliE5masss[4096];
	mov.u32 	%r1, %tid.x;
	mov.u32 	%r30, %ctaid.x;
	mov.u32 	%r31, %ntid.x;
	mad.lo.s32 	%r2, %r30, %r31, %r1;
	ld.const.u32 	%r82, [nbodiesd];
	setp.ge.s32 	%p1, %r2, %r82;
	@%p1 bra 	$L__BB0_2;
	ld.const.u64 	%rd7, [posxd];
	cvta.to.global.u64 	%rd8, %rd7;
	mul.wide.s32 	%rd9, %r2, 4;
	add.s64 	%rd10, %rd8, %rd9;
	ld.global.f32 	%f17583, [%rd10];
	ld.const.u64 	%rd11, [posyd];
	cvta.to.global.u64 	%rd12, %rd11;
	add.s64 	%rd13, %rd12, %rd9;
	ld.global.f32 	%f17582, [%rd13];
	ld.const.u64 	%rd14, [poszd];
	cvta.to.global.u64 	%rd15, %rd14;
	add.s64 	%rd16, %rd15, %rd9;
	ld.global.f32 	%f17581, [%rd16];
$L__BB0_2:
	setp.lt.s32 	%p2, %r82, 1;
	mov.f32 	%f17602, 0f00000000;
	mov.f32 	%f17603, %f17602;
	mov.f32 	%f17604, %f17602;
	@%p2 bra 	$L__BB0_18;
	ld.const.u64 	%rd17, [posxd];
	cvta.to.global.u64 	%rd1, %rd17;
	ld.const.u64 	%rd18, [posyd];
	cvta.to.global.u64 	%rd2, %rd18;
	ld.const.u64 	%rd19, [poszd];
	cvta.to.global.u64 	%rd3, %rd19;
	mov.f32 	%f17604, 0f00000000;
	mov.b32 	%r74, 0;
	ld.const.f32 	%f7, [epssqd];
	mov.u32 	%r73, %r82;
	mov.f32 	%f17603, %f17604;
	mov.f32 	%f17602, %f17604;
$L__BB0_4:
	min.s32 	%r33, %r73, 1024;
	max.s32 	%r6, %r33, 1;
	add.s32 	%r7, %r74, %r1;
	setp.ge.s32 	%p3, %r7, %r82;
	@%p3 bra 	$L__BB0_6;
	mul.wide.u32 	%rd20, %r7, 4;
	add.s64 	%rd21, %rd1, %rd20;
	ld.global.f32 	%f47, [%rd21];
	shl.b32 	%r34, %r1, 2;
	mov.u32 	%r35, _ZZ22ForceCalculationKerneliE5posxs;
	add.s32 	%r36, %r35, %r34;
	st.shared.f32 	[%r36], %f47;
	add.s64 	%rd22, %rd2, %rd20;
	ld.global.f32 	%f48, [%rd22];
	mov.u32 	%r37, _ZZ22ForceCalculationKerneliE5posys;
	add.s32 	%r38, %r37, %r34;
	st.shared.f32 	[%r38], %f48;
	add.s64 	%rd23, %rd3, %rd20;
	ld.global.f32 	%f49, [%rd23];
	mov.u32 	%r39, _ZZ22ForceCalculationKerneliE5poszs;
	add.s32 	%r40, %r39, %r34;
	st.shared.f32 	[%r40], %f49;
	ld.const.u64 	%rd24, [massd];
	cvta.to.global.u64 	%rd25, %rd24;
	add.s64 	%rd26, %rd25, %rd20;
	ld.global.f32 	%f50, [%rd26];
	mov.u32 	%r41, _ZZ22ForceCalculationKerneliE5masss;
	add.s32 	%r42, %r41, %r34;
	st.shared.f32 	[%r42], %f50;
$L__BB0_6:
	setp.ge.s32 	%p4, %r2, %r82;
	bar.sync 	0;
	@%p4 bra 	$L__BB0_17;
	sub.s32 	%r8, %r82, %r74;
	setp.gt.s32 	%p5, %r8, 1023;
	@%p5 bra 	$L__BB0_23;
	setp.lt.s32 	%p6, %r8, 1;
	@%p6 bra 	$L__BB0_17;
	setp.lt.s32 	%p7, %r73, 4;
	mov.b32 	%r80, 0;
	@%p7 bra 	$L__BB0_12;
	mov.u32 	%r48, _ZZ22ForceCalculationKerneliE5posxs;
	add.s32 	%r78, %r48, 8;
	mov.u32 	%r49, _ZZ22ForceCalculationKerneliE5posys;
	add.s32 	%r77, %r49, 8;
	mov.u32 	%r50, _ZZ22ForceCalculationKerneliE5poszs;
	add.s32 	%r76, %r50, 8;
	mov.u32 	%r51, _ZZ22ForceCalculationKerneliE5masss;
	add.s32 	%r75, %r51, 8;
	and.b32  	%r80, %r6, 2044;
	neg.s32 	%r79, %r80;
$L__BB0_11:
	.pragma "nounroll";
	ld.shared.f32 	%f52, [%r78+-8];
	sub.f32 	%f53, %f52, %f17583;
	ld.shared.f32 	%f54, [%r77+-8];
	sub.f32 	%f55, %f54, %f17582;
	ld.shared.f32 	%f56, [%r76+-8];
	sub.f32 	%f57, %f56, %f17581;
	fma.rn.f32 	%f58, %f57, %f57, %f7;
	fma.rn.f32 	%f59, %f55, %f55, %f58;
	fma.rn.f32 	%f60, %f53, %f53, %f59;
	rsqrt.approx.f32 	%f61, %f60;
	ld.shared.f32 	%f62, [%r75+-8];
	mul.f32 	%f63, %f61, %f62;
	mul.f32 	%f64, %f61, %f63;
	mul.f32 	%f65, %f61, %f64;
	fma.rn.f32 	%f66, %f53, %f65, %f17603;
	fma.rn.f32 	%f67, %f55, %f65, %f17602;
	fma.rn.f32 	%f68, %f57, %f65, %f17604;
	ld.shared.f32 	%f69, [%r78+-4];
	sub.f32 	%f70, %f69, %f17583;
	ld.shared.f32 	%f71, [%r77+-4];
	sub.f32 	%f72, %f71, %f17582;
	ld.shared.f32 	%f73, [%r76+-4];
	sub.f32 	%f74, %f73, %f17581;
	fma.rn.f32 	%f75, %f74, %f74, %f7;
	fma.rn.f32 	%f76, %f72, %f72, %f75;
	fma.rn.f32 	%f77, %f70, %f70, %f76;
	rsqrt.approx.f32 	%f78, %f77;
	ld.shared.f32 	%f79, [%r75+-4];
	mul.f32 	%f80, %f78, %f79;
	mul.f32 	%f81, %f78, %f80;
	mul.f32 	%f82, %f78, %f81;
	fma.rn.f32 	%f83, %f70, %f82, %f66;
	fma.rn.f32 	%f84, %f72, %f82, %f67;
	fma.rn.f32 	%f85, %f74, %f82, %f68;
	ld.shared.f32 	%f86, [%r78];
	sub.f32 	%f87, %f86, %f17583;
	ld.shared.f32 	%f88, [%r77];
	sub.f32 	%f89, %f88, %f17582;
	ld.shared.f32 	%f90, [%r76];
	sub.f32 	%f91, %f90, %f17581;
	fma.rn.f32 	%f92, %f91, %f91, %f7;
	fma.rn.f32 	%f93, %f89, %f89, %f92;
	fma.rn.f32 	%f94, %f87, %f87, %f93;
	rsqrt.approx.f32 	%f95, %f94;
	ld.shared.f32 	%f96, [%r75];
	mul.f32 	%f97, %f95, %f96;
	mul.f32 	%f98, %f95, %f97;
	mul.f32 	%f99, %f95, %f98;
	fma.rn.f32 	%f100, %f87, %f99, %f83;
	fma.rn.f32 	%f101, %f89, %f99, %f84;
	fma.rn.f32 	%f102, %f91, %f99, %f85;
	ld.shared.f32 	%f103, [%r78+4];
	sub.f32 	%f104, %f103, %f17583;
	ld.shared.f32 	%f105, [%r77+4];
	sub.f32 	%f106, %f105, %f17582;
	ld.shared.f32 	%f107, [%r76+4];
	sub.f32 	%f108, %f107, %f17581;
	fma.rn.f32 	%f109, %f108, %f108, %f7;
	fma.rn.f32 	%f110, %f106, %f106, %f109;
	fma.rn.f32 	%f111, %f104, %f104, %f110;
	rsqrt.approx.f32 	%f112, %f111;
	ld.shared.f32 	%f113, [%r75+4];
	mul.f32 	%f114, %f112, %f113;
	mul.f32 	%f115, %f112, %f114;
	mul.f32 	%f116, %f112, %f115;
	fma.rn.f32 	%f17603, %f104, %f116, %f100;
	fma.rn.f32 	%f17602, %f106, %f116, %f101;
	fma.rn.f32 	%f17604, %f108, %f116, %f102;
	add.s32 	%r79, %r79, 4;
	add.s32 	%r78, %r78, 16;
	add.s32 	%r77, %r77, 16;
	add.s32 	%r76, %r76, 16;
	add.s32 	%r75, %r75, 16;
	setp.ne.s32 	%p8, %r79, 0;
	@%p8 bra 	$L__BB0_11;
$L__BB0_12:
	and.b32  	%r22, %r6, 3;
	setp.eq.s32 	%p9, %r22, 0;
	@%p9 bra 	$L__BB0_17;
	setp.eq.s32 	%p10, %r22, 1;
	@%p10 bra 	$L__BB0_15;
	shl.b32 	%r53, %r80, 2;
	mov.u32 	%r54, _ZZ22ForceCalculationKerneliE5posxs;
	add.s32 	%r55, %r54, %r53;
	ld.shared.f32 	%f118, [%r55];
	sub.f32 	%f119, %f118, %f17583;
	mov.u32 	%r56, _ZZ22ForceCalculationKerneliE5posys;
	add.s32 	%r57, %r56, %r53;
	ld.shared.f32 	%f120, [%r57];
	sub.f32 	%f121, %f120, %f17582;
	mov.u32 	%r58, _ZZ22ForceCalculationKerneliE5poszs;
	add.s32 	%r59, %r58, %r53;
	ld.shared.f32 	%f122, [%r59];
	sub.f32 	%f123, %f122, %f17581;
	fma.rn.f32 	%f124, %f123, %f123, %f7;
	fma.rn.f32 	%f125, %f121, %f121, %f124;
	fma.rn.f32 	%f126, %f119, %f119, %f125;
	rsqrt.approx.f32 	%f127, %f126;
	mov.u32 	%r60, _ZZ22ForceCalculationKerneliE5masss;
	add.s32 	%r61, %r60, %r53;
	ld.shared.f32 	%f128, [%r61];
	mul.f32 	%f129, %f127, %f128;
	mul.f32 	%f130, %f127, %f129;
	mul.f32 	%f131, %f127, %f130;
	fma.rn.f32 	%f132, %f119, %f131, %f17603;
	fma.rn.f32 	%f133, %f121, %f131, %f17602;
	fma.rn.f32 	%f134, %f123, %f131, %f17604;
	ld.shared.f32 	%f135, [%r55+4];
	sub.f32 	%f136, %f135, %f17583;
	ld.shared.f32 	%f137, [%r57+4];
	sub.f32 	%f138, %f137, %f17582;
	ld.shared.f32 	%f139, [%r59+4];
	sub.f32 	%f140, %f139, %f17581;
	fma.rn.f32 	%f141, %f140, %f140, %f7;
	fma.rn.f32 	%f142, %f138, %f138, %f141;
	fma.rn.f32 	%f143, %f136, %f136, %f142;
	rsqrt.approx.f32 	%f144, %f143;
	ld.shared.f32 	%f145, [%r61+4];
	mul.f32 	%f146, %f144, %f145;
	mul.f32 	%f147, %f144, %f146;
	mul.f32 	%f148, %f144, %f147;
	fma.rn.f32 	%f17603, %f136, %f148, %f132;
	fma.rn.f32 	%f17602, %f138, %f148, %f133;
	fma.rn.f32 	%f17604, %f140, %f148, %f134;
	add.s32 	%r80, %r80, 2;
$L__BB0_15:
	and.b32  	%r62, %r6, 1;
	setp.eq.b32 	%p11, %r62, 1;
	not.pred 	%p12, %p11;
	@%p12 bra 	$L__BB0_17;
	shl.b32 	%r63, %r80, 2;
	mov.u32 	%r64, _ZZ22ForceCalculationKerneliE5posxs;
	add.s32 	%r65, %r64, %r63;
	ld.shared.f32 	%f149, [%r65];
	sub.f32 	%f150, %f149, %f17583;
	mov.u32 	%r66, _ZZ22ForceCalculationKerneliE5posys;
	add.s32 	%r67, %r66, %r63;
	ld.shared.f32 	%f151, [%r67];
	sub.f32 	%f152, %f151, %f17582;
	mov.u32 	%r68, _ZZ22ForceCalculationKerneliE5poszs;
	add.s32 	%r69, %r68, %r63;
	ld.shared.f32 	%f153, [%r69];
	sub.f32 	%f154, %f153, %f17581;
	fma.rn.f32 	%f155, %f154, %f154, %f7;
	fma.rn.f32 	%f156, %f152, %f152, %f155;
	fma.rn.f32 	%f157, %f150, %f150, %f156;
	rsqrt.approx.f32 	%f158, %f157;
	mov.u32 	%r70, _ZZ22ForceCalculationKerneliE5masss;
	add.s32 	%r71, %r70, %r63;
	ld.shared.f32 	%f159, [%r71];
	mul.f32 	%f160, %f158, %f159;
	mul.f32 	%f161, %f158, %f160;
	mul.f32 	%f162, %f158, %f161;
	fma.rn.f32 	%f17603, %f150, %f162, %f17603;
	fma.rn.f32 	%f17602, %f152, %f162, %f17602;
	fma.rn.f32 	%f17604, %f154, %f162, %f17604;
$L__BB0_17:
	bar.sync 	0;
	add.s32 	%r74, %r74, 1024;
	setp.lt.s32 	%p13, %r74, %r82;
	add.s32 	%r73, %r73, -1024;
	@%p13 bra 	$L__BB0_4;
$L__BB0_18:
	setp.ge.s32 	%p14, %r2, %r82;
	@%p14 bra 	$L__BB0_22;
	ld.param.u32 	%r72, [_Z22ForceCalculationKerneli_param_0];
	setp.lt.s32 	%p15, %r72, 1;
	ld.const.u64 	%rd4, [accxd];
	ld.const.u64 	%rd5, [accyd];
	ld.const.u64 	%rd6, [acczd];
	@%p15 bra 	$L__BB0_21;
	cvta.to.global.u64 	%rd27, %rd4;
	mul.wide.s32 	%rd28, %r2, 4;
	add.s64 	%rd29, %rd27, %rd28;
	ld.global.f32 	%f17568, [%rd29];
	sub.f32 	%f17569, %f17603, %f17568;
	ld.const.f32 	%f17570, [dthfd];
	ld.const.u64 	%rd30, [velxd];
	cvta.to.global.u64 	%rd31, %rd30;
	add.s64 	%rd32, %rd31, %rd28;
	ld.global.f32 	%f17571, [%rd32];
	fma.rn.f32 	%f17572, %f17569, %f17570, %f17571;
	st.global.f32 	[%rd32], %f17572;
	cvta.to.global.u64 	%rd33, %rd5;
	add.s64 	%rd34, %rd33, %rd28;
	ld.global.f32 	%f17573, [%rd34];
	sub.f32 	%f17574, %f17602, %f17573;
	ld.const.u64 	%rd35, [velyd];
	cvta.to.global.u64 	%rd36, %rd35;
	add.s64 	%rd37, %rd36, %rd28;
	ld.global.f32 	%f17575, [%rd37];
	fma.rn.f32 	%f17576, %f17574, %f17570, %f17575;
	st.global.f32 	[%rd37], %f17576;
	cvta.to.global.u64 	%rd38, %rd6;
	add.s64 	%rd39, %rd38, %rd28;
	ld.global.f32 	%f17577, [%rd39];
	sub.f32 	%f17578, %f17604, %f17577;
	ld.const.u64 	%rd40, [velzd];
	cvta.to.global.u64 	%rd41, %rd40;
	add.s64 	%rd42, %rd41, %rd28;
	ld.global.f32 	%f17579, [%rd42];
	fma.rn.f32 	%f17580, %f17578, %f17570, %f17579;
	st.global.f32 	[%rd42], %f17580;
$L__BB0_21:
	cvta.to.global.u64 	%rd43, %rd4;
	mul.wide.s32 	%rd44, %r2, 4;
	add.s64 	%rd45, %rd43, %rd44;
	st.global.f32 	[%rd45], %f17603;
	cvta.to.global.u64 	%rd46, %rd5;
	add.s64 	%rd47, %rd46, %rd44;
	st.global.f32 	[%rd47], %f17602;
	cvta.to.global.u64 	%rd48, %rd6;
	add.s64 	%rd49, %rd48, %rd44;
	st.global.f32 	[%rd49], %f17604;
$L__BB0_22:
	ret;
$L__BB0_23:
	ld.shared.f32 	%f163, [_ZZ22ForceCalculationKerneliE5posxs];
	sub.f32 	%f164, %f163, %f17583;
	ld.shared.f32 	%f165, [_ZZ22ForceCalculationKerneliE5posys];
	sub.f32 	%f166, %f165, %f17582;
	ld.shared.f32 	%f167, [_ZZ22ForceCalculationKerneliE5poszs];
	sub.f32 	%f168, %f167, %f17581;
	fma.rn.f32 	%f169, %f168, %f168, %f7;
	fma.rn.f32 	%f170, %f166, %f166, %f169;
	fma.rn.f32 	%f171, %f164, %f164, %f170;
	rsqrt.approx.f32 	%f172, %f171;
	ld.shared.f32 	%f173, [_ZZ22ForceCalculationKerneliE5masss];
	mul.f32 	%f174, %f172, %f173;
	mul.f32 	%f175, %f172, %f174;
	mul.f32 	%f176, %f172, %f175;
	fma.rn.f32 	%f177, %f164, %f176, %f17603;
	fma.rn.f32 	%f178, %f166, %f176, %f17602;
	fma.rn.f32 	%f179, %f168, %f176, %f17604;
	ld.shared.f32 	%f180, [_ZZ22ForceCalculationKerneliE5posxs+4];
	sub.f32 	%f181, %f180, %f17583;
	ld.shared.f32 	%f182, [_ZZ22ForceCalculationKerneliE5posys+4];
	sub.f32 	%f183, %f182, %f17582;
	ld.shared.f32 	%f184, [_ZZ22ForceCalculationKerneliE5poszs+4];
	sub.f32 	%f185, %f184, %f17581;
	fma.rn.f32 	%f186, %f185, %f185, %f7;
	fma.rn.f32 	%f187, %f183, %f183, %f186;
	fma.rn.f32 	%f188, %f181, %f181, %f187;
	rsqrt.approx.f32 	%f189, %f188;
	ld.shared.f32 	%f190, [_ZZ22ForceCalculationKerneliE5masss+4];
	mul.f32 	%f191, %f189, %f190;
	mul.f32 	%f192, %f189, %f191;
	mul.f32 	%f193, %f189, %f192;
	fma.rn.f32 	%f194, %f181, %f193, %f177;
	fma.rn.f32 	%f195, %f183, %f193, %f178;
	fma.rn.f32 	%f196, %f185, %f193, %f179;
	ld.shared.f32 	%f197, [_ZZ22ForceCalculationKerneliE5posxs+8];
	sub.f32 	%f198, %f197, %f17583;
	ld.shared.f32 	%f199, [_ZZ22ForceCalculationKerneliE5posys+8];
	sub.f32 	%f200, %f199, %f17582;
	ld.shared.f32 	%f201, [_ZZ22ForceCalculationKerneliE5poszs+8];
	sub.f32 	%f202, %f201, %f17581;
	fma.rn.f32 	%f203, %f202, %f202, %f7;
	fma.rn.f32 	%f204, %f200, %f200, %f203;
	fma.rn.f32 	%f205, %f198, %f198, %f204;
	rsqrt.approx.f32 	%f206, %f205;
	ld.shared.f32 	%f207, [_ZZ22ForceCalculationKerneliE5masss+8];
	mul.f32 	%f208, %f206, %f207;
	mul.f32 	%f209, %f206, %f208;
	mul.f32 	%f210, %f206, %f209;
	fma.rn.f32 	%f211, %f198, %f210, %f194;
	fma.rn.f32 	%f212, %f200, %f210, %f195;
	fma.rn.f32 	%f213, %f202, %f210, %f196;
	ld.shared.f32 	%f214, [_ZZ22ForceCalculationKerneliE5posxs+12];
	sub.f32 	%f215, %f214, %f17583;
	ld.shared.f32 	%f216, [_ZZ22ForceCalculationKerneliE5posys+12];
	sub.f32 	%f217, %f216, %f17582;
	ld.shared.f32 	%f218, [_ZZ22ForceCalculationKerneliE5poszs+12];
	sub.f32 	%f219, %f218, %f17581;
	fma.rn.f32 	%f220, %f219, %f219, %f7;
	fma.rn.f32 	%f221, %f217, %f217, %f220;
	fma.rn.f32 	%f222, %f215, %f215, %f221;
	rsqrt.approx.f32 	%f223, %f222;
	ld.shared.f32 	%f224, [_ZZ22ForceCalculationKerneliE5masss+12];
	mul.f32 	%f225, %f223, %f224;
	mul.f32 	%f226, %f223, %f225;
	mul.f32 	%f227, %f223, %f226;
	fma.rn.f32 	%f228, %f215, %f227, %f211;
	fma.rn.f32 	%f229, %f217, %f227, %f212;
	fma.rn.f32 	%f230, %f219, %f227, %f213;
	ld.shared.f32 	%f231, [_ZZ22ForceCalculationKerneliE5posxs+16];
	sub.f32 	%f232, %f231, %f17583;
	ld.shared.f32 	%f233, [_ZZ22ForceCalculationKerneliE5posys+16];
	sub.f32 	%f234, %f233, %f17582;
	ld.shared.f32 	%f235, [_ZZ22ForceCalculationKerneliE5poszs+16];
	sub.f32 	%f236, %f235, %f17581;
	fma.rn.f32 	%f237, %f236, %f236, %f7;
	fma.rn.f32 	%f238, %f234, %f234, %f237;
	fma.rn.f32 	%f239, %f232, %f232, %f238;
	rsqrt.approx.f32 	%f240, %f239;
	ld.shared.f32 	%f241, [_ZZ22ForceCalculationKerneliE5masss+16];
	mul.f32 	%f242, %f240, %f241;
	mul.f32 	%f243, %f240, %f242;
	mul.f32 	%f244, %f240, %f243;
	fma.rn.f32 	%f245, %f232, %f244, %f228;
	fma.rn.f32 	%f246, %f234, %f244, %f229;
	fma.rn.f32 	%f247, %f236, %f244, %f230;
	ld.shared.f32 	%f248, [_ZZ22ForceCalculationKerneliE5posxs+20];
	sub.f32 	%f249, %f248, %f17583;
	ld.shared.f32 	%f250, [_ZZ22ForceCalculationKerneliE5posys+20];
	sub.f32 	%f251, %f250, %f17582;
	ld.shared.f32 	%f252, [_ZZ22ForceCalculationKerneliE5poszs+20];
	sub.f32 	%f253, %f252, %f17581;
	fma.rn.f32 	%f254, %f253, %f253, %f7;
	fma.rn.f32 	%f255, %f251, %f251, %f254;
	fma.rn.f32 	%f256, %f249, %f249, %f255;
	rsqrt.approx.f32 	%f257, %f256;
	ld.shared.f32 	%f258, [_ZZ22ForceCalculationKerneliE5masss+20];
	mul.f32 	%f259, %f257, %f258;
	mul.f32 	%f260, %f257, %f259;
	mul.f32 	%f261, %f257, %f260;
	fma.rn.f32 	%f262, %f249, %f261, %f245;
	fma.rn.f32 	%f263, %f251, %f261, %f246;
	fma.rn.f32 	%f264, %f253, %f261, %f247;
	ld.shared.f32 	%f265, [_ZZ22ForceCalculationKerneliE5posxs+24];
	sub.f32 	%f266, %f265, %f17583;
	ld.shared.f32 	%f267, [_ZZ22ForceCalculationKerneliE5posys+24];
	sub.f32 	%f268, %f267, %f17582;
	ld.shared.f32 	%f269, [_ZZ22ForceCalculationKerneliE5poszs+24];
	sub.f32 	%f270, %f269, %f17581;
	fma.rn.f32 	%f271, %f270, %f270, %f7;
	fma.rn.f32 	%f272, %f268, %f268, %f271;
	fma.rn.f32 	%f273, %f266, %f266, %f272;
	rsqrt.approx.f32 	%f274, %f273;
	ld.shared.f32 	%f275, [_ZZ22ForceCalculationKerneliE5masss+24];
	mul.f32 	%f276, %f274, %f275;
	mul.f32 	%f277, %f274, %f276;
	mul.f32 	%f278, %f274, %f277;
	fma.rn.f32 	%f279, %f266, %f278, %f262;
	fma.rn.f32 	%f280, %f268, %f278, %f263;
	fma.rn.f32 	%f281, %f270, %f278, %f264;
	ld.shared.f32 	%f282, [_ZZ22ForceCalculationKerneliE5posxs+28];
	sub.f32 	%f283, %f282, %f17583;
	ld.shared.f32 	%f284, [_ZZ22ForceCalculationKerneliE5posys+28];
	sub.f32 	%f285, %f284, %f17582;
	ld.shared.f32 	%f286, [_ZZ22ForceCalculationKerneliE5poszs+28];
	sub.f32 	%f287, %f286, %f17581;
	fma.rn.f32 	%f288, %f287, %f287, %f7;
	fma.rn.f32 	%f289, %f285, %f285, %f288;
	fma.rn.f32 	%f290, %f283, %f283, %f289;
	rsqrt.approx.f32 	%f291, %f290;
	ld.shared.f32 	%f292, [_ZZ22ForceCalculationKerneliE5masss+28];
	mul.f32 	%f293, %f291, %f292;
	mul.f32 	%f294, %f291, %f293;
	mul.f32 	%f295, %f291, %f294;
	fma.rn.f32 	%f296, %f283, %f295, %f279;
	fma.rn.f32 	%f297, %f285, %f295, %f280;
	fma.rn.f32 	%f298, %f287, %f295, %f281;
	ld.shared.f32 	%f299, [_ZZ22ForceCalculationKerneliE5posxs+32];
	sub.f32 	%f300, %f299, %f17583;
	ld.shared.f32 	%f301, [_ZZ22ForceCalculationKerneliE5posys+32];
	sub.f32 	%f302, %f301, %f17582;
	ld.shared.f32 	%f303, [_ZZ22ForceCalculationKerneliE5poszs+32];
	sub.f32 	%f304, %f303, %f17581;
	fma.rn.f32 	%f305, %f304, %f304, %f7;
	fma.rn.f32 	%f306, %f302, %f302, %f305;
	fma.rn.f32 	%f307, %f300, %f300, %f306;
	rsqrt.approx.f32 	%f308, %f307;
	ld.shared.f32 	%f309, [_ZZ22ForceCalculationKerneliE5masss+32];
	mul.f32 	%f310, %f308, %f309;
	mul.f32 	%f311, %f308, %f310;
	mul.f32 	%f312, %f308, %f311;
	fma.rn.f32 	%f313, %f300, %f312, %f296;
	fma.rn.f32 	%f314, %f302, %f312, %f297;
	fma.rn.f32 	%f315, %f304, %f312, %f298;
	ld.shared.f32 	%f316, [_ZZ22ForceCalculationKerneliE5posxs+36];
	sub.f32 	%f317, %f316, %f17583;
	ld.shared.f32 	%f318, [_ZZ22ForceCalculationKerneliE5posys+36];
	sub.f32 	%f319, %f318, %f17582;
	ld.shared.f32 	%f320, [_ZZ22ForceCalculationKerneliE5poszs+36];
	sub.f32 	%f321, %f320, %f17581;
	fma.rn.f32 	%f322, %f321, %f321, %f7;
	fma.rn.f32 	%f323, %f319, %f319, %f322;
	fma.rn.f32 	%f324, %f317, %f317, %f323;
	rsqrt.approx.f32 	%f325, %f324;
	ld.shared.f32 	%f326, [_ZZ22ForceCalculationKerneliE5masss+36];
	mul.f32 	%f327, %f325, %f326;
	mul.f32 	%f328, %f325, %f327;
	mul.f32 	%f329, %f325, %f328;
	fma.rn.f32 	%f330, %f317, %f329, %f313;
	fma.rn.f32 	%f331, %f319, %f329, %f314;
	fma.rn.f32 	%f332, %f321, %f329, %f315;
	ld.shared.f32 	%f333, [_ZZ22ForceCalculationKerneliE5posxs+40];
	sub.f32 	%f334, %f333, %f17583;
	ld.shared.f32 	%f335, [_ZZ22ForceCalculationKerneliE5posys+40];
	sub.f32 	%f336, %f335, %f17582;
	ld.shared.f32 	%f337, [_ZZ22ForceCalculationKerneliE5poszs+40];
	sub.f32 	%f338, %f337, %f17581;
	fma.rn.f32 	%f339, %f338, %f338, %f7;
	fma.rn.f32 	%f340, %f336, %f336, %f339;
	fma.rn.f32 	%f341, %f334, %f334, %f340;
	rsqrt.approx.f32 	%f342, %f341;
	ld.shared.f32 	%f343, [_ZZ22ForceCalculationKerneliE5masss+40];
	mul.f32 	%f344, %f342, %f343;
	mul.f32 	%f345, %f342, %f344;
	mul.f32 	%f346, %f342, %f345;
	fma.rn.f32 	%f347, %f334, %f346, %f330;
	fma.rn.f32 	%f348, %f336, %f346, %f331;
	fma.rn.f32 	%f349, %f338, %f346, %f332;
	ld.shared.f32 	%f350, [_ZZ22ForceCalculationKerneliE5posxs+44];
	sub.f32 	%f351, %f350, %f17583;
	ld.shared.f32 	%f352, [_ZZ22ForceCalculationKerneliE5posys+44];
	sub.f32 	%f353, %f352, %f17582;
	ld.shared.f32 	%f354, [_ZZ22ForceCalculationKerneliE5poszs+44];
	sub.f32 	%f355, %f354, %f17581;
	fma.rn.f32 	%f356, %f355, %f355, %f7;
	fma.rn.f32 	%f357, %f353, %f353, %f356;
	fma.rn.f32 	%f358, %f351, %f351, %f357;
	rsqrt.approx.f32 	%f359, %f358;
	ld.shared.f32 	%f360, [_ZZ22ForceCalculationKerneliE5masss+44];
	mul.f32 	%f361, %f359, %f360;
	mul.f32 	%f362, %f359, %f361;
	mul.f32 	%f363, %f359, %f362;
	fma.rn.f32 	%f364, %f351, %f363, %f347;
	fma.rn.f32 	%f365, %f353, %f363, %f348;
	fma.rn.f32 	%f366, %f355, %f363, %f349;
	ld.shared.f32 	%f367, [_ZZ22ForceCalculationKerneliE5posxs+48];
	sub.f32 	%f368, %f367, %f17583;
	ld.shared.f32 	%f369, [_ZZ22ForceCalculationKerneliE5posys+48];
	sub.f32 	%f370, %f369, %f17582;
	ld.shared.f32 	%f371, [_ZZ22ForceCalculationKerneliE5poszs+48];
	sub.f32 	%f372, %f371, %f17581;
	fma.rn.f32 	%f373, %f372, %f372, %f7;
	fma.rn.f32 	%f374, %f370, %f370, %f373;
	fma.rn.f32 	%f375, %f368, %f368, %f374;
	rsqrt.approx.f32 	%f376, %f375;
	ld.shared.f32 	%f377, [_ZZ22ForceCalculationKerneliE5masss+48];
	mul.f32 	%f378, %f376, %f377;
	mul.f32 	%f379, %f376, %f378;
	mul.f32 	%f380, %f376, %f379;
	fma.rn.f32 	%f381, %f368, %f380, %f364;
	fma.rn.f32 	%f382, %f370, %f380, %f365;
	fma.rn.f32 	%f383, %f372, %f380, %f366;
	ld.shared.f32 	%f384, [_ZZ22ForceCalculationKerneliE5posxs+52];
	sub.f32 	%f385, %f384, %f17583;
	ld.shared.f32 	%f386, [_ZZ22ForceCalculationKerneliE5posys+52];
	sub.f32 	%f387, %f386, %f17582;
	ld.shared.f32 	%f388, [_ZZ22ForceCalculationKerneliE5poszs+52];
	sub.f32 	%f389, %f388, %f17581;
	fma.rn.f32 	%f390, %f389, %f389, %f7;
	fma.rn.f32 	%f391, %f387, %f387, %f390;
	fma.rn.f32 	%f392, %f385, %f385, %f391;
	rsqrt.approx.f32 	%f393, %f392;
	ld.shared.f32 	%f394, [_ZZ22ForceCalculationKerneliE5masss+52];
	mul.f32 	%f395, %f393, %f394;
	mul.f32 	%f396, %f393, %f395;
	mul.f32 	%f397, %f393, %f396;
	fma.rn.f32 	%f398, %f385, %f397, %f381;
	fma.rn.f32 	%f399, %f387, %f397, %f382;
	fma.rn.f32 	%f400, %f389, %f397, %f383;
	ld.shared.f32 	%f401, [_ZZ22ForceCalculationKerneliE5posxs+56];
	sub.f32 	%f402, %f401, %f17583;
	ld.shared.f32 	%f403, [_ZZ22ForceCalculationKerneliE5posys+56];
	sub.f32 	%f404, %f403, %f17582;
	ld.shared.f32 	%f405, [_ZZ22ForceCalculationKerneliE5poszs+56];
	sub.f32 	%f406, %f405, %f17581;
	fma.rn.f32 	%f407, %f406, %f406, %f7;
	fma.rn.f32 	%f408, %f404, %f404, %f407;
	fma.rn.f32 	%f409, %f402, %f402, %f408;
	rsqrt.approx.f32 	%f410, %f409;
	ld.shared.f32 	%f411, [_ZZ22ForceCalculationKerneliE5masss+56];
	mul.f32 	%f412, %f410, %f411;
	mul.f32 	%f413, %f410, %f412;
	mul.f32 	%f414, %f410, %f413;
	fma.rn.f32 	%f415, %f402, %f414, %f398;
	fma.rn.f32 	%f416, %f404, %f414, %f399;
	fma.rn.f32 	%f417, %f406, %f414, %f400;
	ld.shared.f32 	%f418, [_ZZ22ForceCalculationKerneliE5posxs+60];
	sub.f32 	%f419, %f418, %f17583;
	ld.shared.f32 	%f420, [_ZZ22ForceCalculationKerneliE5posys+60];
	sub.f32 	%f421, %f420, %f17582;
	ld.shared.f32 	%f422, [_ZZ22ForceCalculationKerneliE5poszs+60];
	sub.f32 	%f423, %f422, %f17581;
	fma.rn.f32 	%f424, %f423, %f423, %f7;
	fma.rn.f32 	%f425, %f421, %f421, %f424;
	fma.rn.f32 	%f426, %f419, %f419, %f425;
	rsqrt.approx.f32 	%f427, %f426;
	ld.shared.f32 	%f428, [_ZZ22ForceCalculationKerneliE5masss+60];
	mul.f32 	%f429, %f427, %f428;
	mul.f32 	%f430, %f427, %f429;
	mul.f32 	%f431, %f427, %f430;
	fma.rn.f32 	%f432, %f419, %f431, %f415;
	fma.rn.f32 	%f433, %f421, %f431, %f416;
	fma.rn.f32 	%f434, %f423, %f431, %f417;
	ld.shared.f32 	%f435, [_ZZ22ForceCalculationKerneliE5posxs+64];
	sub.f32 	%f436, %f435, %f17583;
	ld.shared.f32 	%f437, [_ZZ22ForceCalculationKerneliE5posys+64];
	sub.f32 	%f438, %f437, %f17582;
	ld.shared.f32 	%f439, [_ZZ22ForceCalculationKerneliE5poszs+64];
	sub.f32 	%f440, %f439, %f17581;
	fma.rn.f32 	%f441, %f440, %f440, %f7;
	fma.rn.f32 	%f442, %f438, %f438, %f441;
	fma.rn.f32 	%f443, %f436, %f436, %f442;
	rsqrt.approx.f32 	%f444, %f443;
	ld.shared.f32 	%f445, [_ZZ22ForceCalculationKerneliE5masss+64];
	mul.f32 	%f446, %f444, %f445;
	mul.f32 	%f447, %f444, %f446;
	mul.f32 	%f448, %f444, %f447;
	fma.rn.f32 	%f449, %f436, %f448, %f432;
	fma.rn.f32 	%f450, %f438, %f448, %f433;
	fma.rn.f32 	%f451, %f440, %f448, %f434;
	ld.shared.f32 	%f452, [_ZZ22ForceCalculationKerneliE5posxs+68];
	sub.f32 	%f453, %f452, %f17583;
	ld.shared.f32 	%f454, [_ZZ22ForceCalculationKerneliE5posys+68];
	sub.f32 	%f455, %f454, %f17582;
	ld.shared.f32 	%f456, [_ZZ22ForceCalculationKerneliE5poszs+68];
	sub.f32 	%f457, %f456, %f17581;
	fma.rn.f32 	%f458, %f457, %f457, %f7;
	fma.rn.f32 	%f459, %f455, %f455, %f458;
	fma.rn.f32 	%f460, %f453, %f453, %f459;
	rsqrt.approx.f32 	%f461, %f460;
	ld.shared.f32 	%f462, [_ZZ22ForceCalculationKerneliE5masss+68];
	mul.f32 	%f463, %f461, %f462;
	mul.f32 	%f464, %f461, %f463;
	mul.f32 	%f465, %f461, %f464;
	fma.rn.f32 	%f466, %f453, %f465, %f449;
	fma.rn.f32 	%f467, %f455, %f465, %f450;
	fma.rn.f32 	%f468, %f457, %f465, %f451;
	ld.shared.f32 	%f469, [_ZZ22ForceCalculationKerneliE5posxs+72];
	sub.f32 	%f470, %f469, %f17583;
	ld.shared.f32 	%f471, [_ZZ22ForceCalculationKerneliE5posys+72];
	sub.f32 	%f472, %f471, %f17582;
	ld.shared.f32 	%f473, [_ZZ22ForceCalculationKerneliE5poszs+72];
	sub.f32 	%f474, %f473, %f17581;
	fma.rn.f32 	%f475, %f474, %f474, %f7;
	fma.rn.f32 	%f476, %f472, %f472, %f475;
	fma.rn.f32 	%f477, %f470, %f470, %f476;
	rsqrt.approx.f32 	%f478, %f477;
	ld.shared.f32 	%f479, [_ZZ22ForceCalculationKerneliE5masss+72];
	mul.f32 	%f480, %f478, %f479;
	mul.f32 	%f481, %f478, %f480;
	mul.f32 	%f482, %f478, %f481;
	fma.rn.f32 	%f483, %f470, %f482, %f466;
	fma.rn.f32 	%f484, %f472, %f482, %f467;
	fma.rn.f32 	%f485, %f474, %f482, %f468;
	ld.shared.f32 	%f486, [_ZZ22ForceCalculationKerneliE5posxs+76];
	sub.f32 	%f487, %f486, %f17583;
	ld.shared.f32 	%f488, [_ZZ22ForceCalculationKerneliE5posys+76];
	sub.f32 	%f489, %f488, %f17582;
	ld.shared.f32 	%f490, [_ZZ22ForceCalculationKerneliE5poszs+76];
	sub.f32 	%f491, %f490, %f17581;
	fma.rn.f32 	%f492, %f491, %f491, %f7;
	fma.rn.f32 	%f493, %f489, %f489, %f492;
	fma.rn.f32 	%f494, %f487, %f487, %f493;
	rsqrt.approx.f32 	%f495, %f494;
	ld.shared.f32 	%f496, [_ZZ22ForceCalculationKerneliE5masss+76];
	mul.f32 	%f497, %f495, %f496;
	mul.f32 	%f498, %f495, %f497;
	mul.f32 	%f499, %f495, %f498;
	fma.rn.f32 	%f500, %f487, %f499, %f483;
	fma.rn.f32 	%f501, %f489, %f499, %f484;
	fma.rn.f32 	%f502, %f491, %f499, %f485;
	ld.shared.f32 	%f503, [_ZZ22ForceCalculationKerneliE5posxs+80];
	sub.f32 	%f504, %f503, %f17583;
	ld.shared.f32 	%f505, [_ZZ22ForceCalculationKerneliE5posys+80];
	sub.f32 	%f506, %f505, %f17582;
	ld.shared.f32 	%f507, [_ZZ22ForceCalculationKerneliE5poszs+80];
	sub.f32 	%f508, %f507, %f17581;
	fma.rn.f32 	%f509, %f508, %f508, %f7;
	fma.rn.f32 	%f510, %f506, %f506, %f509;
	fma.rn.f32 	%f511, %f504, %f504, %f510;
	rsqrt.approx.f32 	%f512, %f511;
	ld.shared.f32 	%f513, [_ZZ22ForceCalculationKerneliE5masss+80];
	mul.f32 	%f514, %f512, %f513;
	mul.f32 	%f515, %f512, %f514;
	mul.f32 	%f516, %f512, %f515;
	fma.rn.f32 	%f517, %f504, %f516, %f500;
	fma.rn.f32 	%f518, %f506, %f516, %f501;
	fma.rn.f32 	%f519, %f508, %f516, %f502;
	ld.shared.f32 	%f520, [_ZZ22ForceCalculationKerneliE5posxs+84];
	sub.f32 	%f521, %f520, %f17583;
	ld.shared.f32 	%f522, [_ZZ22ForceCalculationKerneliE5posys+84];
	sub.f32 	%f523, %f522, %f17582;
	ld.shared.f32 	%f524, [_ZZ22ForceCalculationKerneliE5poszs+84];
	sub.f32 	%f525, %f524, %f17581;
	fma.rn.f32 	%f526, %f525, %f525, %f7;
	fma.rn.f32 	%f527, %f523, %f523, %f526;
	fma.rn.f32 	%f528, %f521, %f521, %f527;
	rsqrt.approx.f32 	%f529, %f528;
	ld.shared.f32 	%f530, [_ZZ22ForceCalculationKerneliE5masss+84];
	mul.f32 	%f531, %f529, %f530;
	mul.f32 	%f532, %f529, %f531;
	mul.f32 	%f533, %f529, %f532;
	fma.rn.f32 	%f534, %f521, %f533, %f517;
	fma.rn.f32 	%f535, %f523, %f533, %f518;
	fma.rn.f32 	%f536, %f525, %f533, %f519;
	ld.shared.f32 	%f537, [_ZZ22ForceCalculationKerneliE5posxs+88];
	sub.f32 	%f538, %f537, %f17583;
	ld.shared.f32 	%f539, [_ZZ22ForceCalculationKerneliE5posys+88];
	sub.f32 	%f540, %f539, %f17582;
	ld.shared.f32 	%f541, [_ZZ22ForceCalculationKerneliE5poszs+88];
	sub.f32 	%f542, %f541, %f17581;
	fma.rn.f32 	%f543, %f542, %f542, %f7;
	fma.rn.f32 	%f544, %f540, %f540, %f543;
	fma.rn.f32 	%f545, %f538, %f538, %f544;
	rsqrt.approx.f32 	%f546, %f545;
	ld.shared.f32 	%f547, [_ZZ22ForceCalculationKerneliE5masss+88];
	mul.f32 	%f548, %f546, %f547;
	mul.f32 	%f549, %f546, %f548;
	mul.f32 	%f550, %f546, %f549;
	fma.rn.f32 	%f551, %f538, %f550, %f534;
	fma.rn.f32 	%f552, %f540, %f550, %f535;
	fma.rn.f32 	%f553, %f542, %f550, %f536;
	ld.shared.f32 	%f554, [_ZZ22ForceCalculationKerneliE5posxs+92];
	sub.f32 	%f555, %f554, %f17583;
	ld.shared.f32 	%f556, [_ZZ22ForceCalculationKerneliE5posys+92];
	sub.f32 	%f557, %f556, %f17582;
	ld.shared.f32 	%f558, [_ZZ22ForceCalculationKerneliE5poszs+92];
	sub.f32 	%f559, %f558, %f17581;
	fma.rn.f32 	%f560, %f559, %f559, %f7;
	fma.rn.f32 	%f561, %f557, %f557, %f560;
	fma.rn.f32 	%f562, %f555, %f555, %f561;
	rsqrt.approx.f32 	%f563, %f562;
	ld.shared.f32 	%f564, [_ZZ22ForceCalculationKerneliE5masss+92];
	mul.f32 	%f565, %f563, %f564;
	mul.f32 	%f566, %f563, %f565;
	mul.f32 	%f567, %f563, %f566;
	fma.rn.f32 	%f568, %f555, %f567, %f551;
	fma.rn.f32 	%f569, %f557, %f567, %f552;
	fma.rn.f32 	%f570, %f559, %f567, %f553;
	ld.shared.f32 	%f571, [_ZZ22ForceCalculationKerneliE5posxs+96];
	sub.f32 	%f572, %f571, %f17583;
	ld.shared.f32 	%f573, [_ZZ22ForceCalculationKerneliE5posys+96];
	sub.f32 	%f574, %f573, %f17582;
	ld.shared.f32 	%f575, [_ZZ22ForceCalculationKerneliE5poszs+96];
	sub.f32 	%f576, %f575, %f17581;
	fma.rn.f32 	%f577, %f576, %f576, %f7;
	fma.rn.f32 	%f578, %f574, %f574, %f577;
	fma.rn.f32 	%f579, %f572, %f572, %f578;
	rsqrt.approx.f32 	%f580, %f579;
	ld.shared.f32 	%f581, [_ZZ22ForceCalculationKerneliE5masss+96];
	mul.f32 	%f582, %f580, %f581;
	mul.f32 	%f583, %f580, %f582;
	mul.f32 	%f584, %f580, %f583;
	fma.rn.f32 	%f585, %f572, %f584, %f568;
	fma.rn.f32 	%f586, %f574, %f584, %f569;
	fma.rn.f32 	%f587, %f576, %f584, %f570;
	ld.shared.f32 	%f588, [_ZZ22ForceCalculationKerneliE5posxs+100];
	sub.f32 	%f589, %f588, %f17583;
	ld.shared.f32 	%f590, [_ZZ22ForceCalculationKerneliE5posys+100];
	sub.f32 	%f591, %f590, %f17582;
	ld.shared.f32 	%f592, [_ZZ22ForceCalculationKerneliE5poszs+100];
	sub.f32 	%f593, %f592, %f17581;
	fma.rn.f32 	%f594, %f593, %f593, %f7;
	fma.rn.f32 	%f595, %f591, %f591, %f594;
	fma.rn.f32 	%f596, %f589, %f589, %f595;
	rsqrt.approx.f32 	%f597, %f596;
	ld.shared.f32 	%f598, [_ZZ22ForceCalculationKerneliE5masss+100];
	mul.f32 	%f599, %f597, %f598;
	mul.f32 	%f600, %f597, %f599;
	mul.f32 	%f601, %f597, %f600;
	fma.rn.f32 	%f602, %f589, %f601, %f585;
	fma.rn.f32 	%f603, %f591, %f601, %f586;
	fma.rn.f32 	%f604, %f593, %f601, %f587;
	ld.shared.f32 	%f605, [_ZZ22ForceCalculationKerneliE5posxs+104];
	sub.f32 	%f606, %f605, %f17583;
	ld.shared.f32 	%f607, [_ZZ22ForceCalculationKerneliE5posys+104];
	sub.f32 	%f608, %f607, %f17582;
	ld.shared.f32 	%f609, [_ZZ22ForceCalculationKerneliE5poszs+104];
	sub.f32 	%f610, %f609, %f17581;
	fma.rn.f32 	%f611, %f610, %f610, %f7;
	fma.rn.f32 	%f612, %f608, %f608, %f611;
	fma.rn.f32 	%f613, %f606, %f606, %f612;
	rsqrt.approx.f32 	%f614, %f613;
	ld.shared.f32 	%f615, [_ZZ22ForceCalculationKerneliE5masss+104];
	mul.f32 	%f616, %f614, %f615;
	mul.f32 	%f617, %f614, %f616;
	mul.f32 	%f618, %f614, %f617;
	fma.rn.f32 	%f619, %f606, %f618, %f602;
	fma.rn.f32 	%f620, %f608, %f618, %f603;
	fma.rn.f32 	%f621, %f610, %f618, %f604;
	ld.shared.f32 	%f622, [_ZZ22ForceCalculationKerneliE5posxs+108];
	sub.f32 	%f623, %f622, %f17583;
	ld.shared.f32 	%f624, [_ZZ22ForceCalculationKerneliE5posys+108];
	sub.f32 	%f625, %f624, %f17582;
	ld.shared.f32 	%f626, [_ZZ22ForceCalculationKerneliE5poszs+108];
	sub.f32 	%f627, %f626, %f17581;
	fma.rn.f32 	%f628, %f627, %f627, %f7;
	fma.rn.f32 	%f629, %f625, %f625, %f628;
	fma.rn.f32 	%f630, %f623, %f623, %f629;
	rsqrt.approx.f32 	%f631, %f630;
	ld.shared.f32 	%f632, [_ZZ22ForceCalculationKerneliE5masss+108];
	mul.f32 	%f633, %f631, %f632;
	mul.f32 	%f634, %f631, %f633;
	mul.f32 	%f635, %f631, %f634;
	fma.rn.f32 	%f636, %f623, %f635, %f619;
	fma.rn.f32 	%f637, %f625, %f635, %f620;
	fma.rn.f32 	%f638, %f627, %f635, %f621;
	ld.shared.f32 	%f639, [_ZZ22ForceCalculationKerneliE5posxs+112];
	sub.f32 	%f640, %f639, %f17583;
	ld.shared.f32 	%f641, [_ZZ22ForceCalculationKerneliE5posys+112];
	sub.f32 	%f642, %f641, %f17582;
	ld.shared.f32 	%f643, [_ZZ22ForceCalculationKerneliE5poszs+112];
	sub.f32 	%f644, %f643, %f17581;
	fma.rn.f32 	%f645, %f644, %f644, %f7;
	fma.rn.f32 	%f646, %f642, %f642, %f645;
	fma.rn.f32 	%f647, %f640, %f640, %f646;
	rsqrt.approx.f32 	%f648, %f647;
	ld.shared.f32 	%f649, [_ZZ22ForceCalculationKerneliE5masss+112];
	mul.f32 	%f650, %f648, %f649;
	mul.f32 	%f651, %f648, %f650;
	mul.f32 	%f652, %f648, %f651;
	fma.rn.f32 	%f653, %f640, %f652, %f636;
	fma.rn.f32 	%f654, %f642, %f652, %f637;
	fma.rn.f32 	%f655, %f644, %f652, %f638;
	ld.shared.f32 	%f656, [_ZZ22ForceCalculationKerneliE5posxs+116];
	sub.f32 	%f657, %f656, %f17583;
	ld.shared.f32 	%f658, [_ZZ22ForceCalculationKerneliE5posys+116];
	sub.f32 	%f659, %f658, %f17582;
	ld.shared.f32 	%f660, [_ZZ22ForceCalculationKerneliE5poszs+116];
	sub.f32 	%f661, %f660, %f17581;
	fma.rn.f32 	%f662, %f661, %f661, %f7;
	fma.rn.f32 	%f663, %f659, %f659, %f662;
	fma.rn.f32 	%f664, %f657, %f657, %f663;
	rsqrt.approx.f32 	%f665, %f664;
	ld.shared.f32 	%f666, [_ZZ22ForceCalculationKerneliE5masss+116];
	mul.f32 	%f667, %f665, %f666;
	mul.f32 	%f668, %f665, %f667;
	mul.f32 	%f669, %f665, %f668;
	fma.rn.f32 	%f670, %f657, %f669, %f653;
	fma.rn.f32 	%f671, %f659, %f669, %f654;
	fma.rn.f32 	%f672, %f661, %f669, %f655;
	ld.shared.f32 	%f673, [_ZZ22ForceCalculationKerneliE5posxs+120];
	sub.f32 	%f674, %f673, %f17583;
	ld.shared.f32 	%f675, [_ZZ22ForceCalculationKerneliE5posys+120];
	sub.f32 	%f676, %f675, %f17582;
	ld.shared.f32 	%f677, [_ZZ22ForceCalculationKerneliE5poszs+120];
	sub.f32 	%f678, %f677, %f17581;
	fma.rn.f32 	%f679, %f678, %f678, %f7;
	fma.rn.f32 	%f680, %f676, %f676, %f679;
	fma.rn.f32 	%f681, %f674, %f674, %f680;
	rsqrt.approx.f32 	%f682, %f681;
	ld.shared.f32 	%f683, [_ZZ22ForceCalculationKerneliE5masss+120];
	mul.f32 	%f684, %f682, %f683;
	mul.f32 	%f685, %f682, %f684;
	mul.f32 	%f686, %f682, %f685;
	fma.rn.f32 	%f687, %f674, %f686, %f670;
	fma.rn.f32 	%f688, %f676, %f686, %f671;
	fma.rn.f32 	%f689, %f678, %f686, %f672;
	ld.shared.f32 	%f690, [_ZZ22ForceCalculationKerneliE5posxs+124];
	sub.f32 	%f691, %f690, %f17583;
	ld.shared.f32 	%f692, [_ZZ22ForceCalculationKerneliE5posys+124];
	sub.f32 	%f693, %f692, %f17582;
	ld.shared.f32 	%f694, [_ZZ22ForceCalculationKerneliE5poszs+124];
	sub.f32 	%f695, %f694, %f17581;
	fma.rn.f32 	%f696, %f695, %f695, %f7;
	fma.rn.f32 	%f697, %f693, %f693, %f696;
	fma.rn.f32 	%f698, %f691, %f691, %f697;
	rsqrt.approx.f32 	%f699, %f698;
	ld.shared.f32 	%f700, [_ZZ22ForceCalculationKerneliE5masss+124];
	mul.f32 	%f701, %f699, %f700;
	mul.f32 	%f702, %f699, %f701;
	mul.f32 	%f703, %f699, %f702;
	fma.rn.f32 	%f704, %f691, %f703, %f687;
	fma.rn.f32 	%f705, %f693, %f703, %f688;
	fma.rn.f32 	%f706, %f695, %f703, %f689;
	ld.shared.f32 	%f707, [_ZZ22ForceCalculationKerneliE5posxs+128];
	sub.f32 	%f708, %f707, %f17583;
	ld.shared.f32 	%f709, [_ZZ22ForceCalculationKerneliE5posys+128];
	sub.f32 	%f710, %f709, %f17582;
	ld.shared.f32 	%f711, [_ZZ22ForceCalculationKerneliE5poszs+128];
	sub.f32 	%f712, %f711, %f17581;
	fma.rn.f32 	%f713, %f712, %f712, %f7;
	fma.rn.f32 	%f714, %f710, %f710, %f713;
	fma.rn.f32 	%f715, %f708, %f708, %f714;
	rsqrt.approx.f32 	%f716, %f715;
	ld.shared.f32 	%f717, [_ZZ22ForceCalculationKerneliE5masss+128];
	mul.f32 	%f718, %f716, %f717;
	mul.f32 	%f719, %f716, %f718;
	mul.f32 	%f720, %f716, %f719;
	fma.rn.f32 	%f721, %f708, %f720, %f704;
	fma.rn.f32 	%f722, %f710, %f720, %f705;
	fma.rn.f32 	%f723, %f712, %f720, %f706;
	ld.shared.f32 	%f724, [_ZZ22ForceCalculationKerneliE5posxs+132];
	sub.f32 	%f725, %f724, %f17583;
	ld.shared.f32 	%f726, [_ZZ22ForceCalculationKerneliE5posys+132];
	sub.f32 	%f727, %f726, %f17582;
	ld.shared.f32 	%f728, [_ZZ22ForceCalculationKerneliE5poszs+132];
	sub.f32 	%f729, %f728, %f17581;
	fma.rn.f32 	%f730, %f729, %f729, %f7;
	fma.rn.f32 	%f731, %f727, %f727, %f730;
	fma.rn.f32 	%f732, %f725, %f725, %f731;
	rsqrt.approx.f32 	%f733, %f732;
	ld.shared.f32 	%f734, [_ZZ22ForceCalculationKerneliE5masss+132];
	mul.f32 	%f735, %f733, %f734;
	mul.f32 	%f736, %f733, %f735;
	mul.f32 	%f737, %f733, %f736;
	fma.rn.f32 	%f738, %f725, %f737, %f721;
	fma.rn.f32 	%f739, %f727, %f737, %f722;
	fma.rn.f32 	%f740, %f729, %f737, %f723;
	ld.shared.f32 	%f741, [_ZZ22ForceCalculationKerneliE5posxs+136];
	sub.f32 	%f742, %f741, %f17583;
	ld.shared.f32 	%f743, [_ZZ22ForceCalculationKerneliE5posys+136];
	sub.f32 	%f744, %f743, %f17582;
	ld.shared.f32 	%f745, [_ZZ22ForceCalculationKerneliE5poszs+136];
	sub.f32 	%f746, %f745, %f17581;
	fma.rn.f32 	%f747, %f746, %f746, %f7;
	fma.rn.f32 	%f748, %f744, %f744, %f747;
	fma.rn.f32 	%f749, %f742, %f742, %f748;
	rsqrt.approx.f32 	%f750, %f749;
	ld.shared.f32 	%f751, [_ZZ22ForceCalculationKerneliE5masss+136];
	mul.f32 	%f752, %f750, %f751;
	mul.f32 	%f753, %f750, %f752;
	mul.f32 	%f754, %f750, %f753;
	fma.rn.f32 	%f755, %f742, %f754, %f738;
	fma.rn.f32 	%f756, %f744, %f754, %f739;
	fma.rn.f32 	%f757, %f746, %f754, %f740;
	ld.shared.f32 	%f758, [_ZZ22ForceCalculationKerneliE5posxs+140];
	sub.f32 	%f759, %f758, %f17583;
	ld.shared.f32 	%f760, [_ZZ22ForceCalculationKerneliE5posys+140];
	sub.f32 	%f761, %f760, %f17582;
	ld.shared.f32 	%f762, [_ZZ22ForceCalculationKerneliE5poszs+140];
	sub.f32 	%f763, %f762, %f17581;
	fma.rn.f32 	%f764, %f763, %f763, %f7;
	fma.rn.f32 	%f765, %f761, %f761, %f764;
	fma.rn.f32 	%f766, %f759, %f759, %f765;
	rsqrt.approx.f32 	%f767, %f766;
	ld.shared.f32 	%f768, [_ZZ22ForceCalculationKerneliE5masss+140];
	mul.f32 	%f769, %f767, %f768;
	mul.f32 	%f770, %f767, %f769;
	mul.f32 	%f771, %f767, %f770;
	fma.rn.f32 	%f772, %f759, %f771, %f755;
	fma.rn.f32 	%f773, %f761, %f771, %f756;
	fma.rn.f32 	%f774, %f763, %f771, %f757;
	ld.shared.f32 	%f775, [_ZZ22ForceCalculationKerneliE5posxs+144];
	sub.f32 	%f776, %f775, %f17583;
	ld.shared.f32 	%f777, [_ZZ22ForceCalculationKerneliE5posys+144];
	sub.f32 	%f778, %f777, %f17582;
	ld.shared.f32 	%f779, [_ZZ22ForceCalculationKerneliE5poszs+144];
	sub.f32 	%f780, %f779, %f17581;
	fma.rn.f32 	%f781, %f780, %f780, %f7;
	fma.rn.f32 	%f782, %f778, %f778, %f781;
	fma.rn.f32 	%f783, %f776, %f776, %f782;
	rsqrt.approx.f32 	%f784, %f783;
	ld.shared.f32 	%f785, [_ZZ22ForceCalculationKerneliE5masss+144];
	mul.f32 	%f786, %f784, %f785;
	mul.f32 	%f787, %f784, %f786;
	mul.f32 	%f788, %f784, %f787;
	fma.rn.f32 	%f789, %f776, %f788, %f772;
	fma.rn.f32 	%f790, %f778, %f788, %f773;
	fma.rn.f32 	%f791, %f780, %f788, %f774;
	ld.shared.f32 	%f792, [_ZZ22ForceCalculationKerneliE5posxs+148];
	sub.f32 	%f793, %f792, %f17583;
	ld.shared.f32 	%f794, [_ZZ22ForceCalculationKerneliE5posys+148];
	sub.f32 	%f795, %f794, %f17582;
	ld.shared.f32 	%f796, [_ZZ22ForceCalculationKerneliE5poszs+148];
	sub.f32 	%f797, %f796, %f17581;
	fma.rn.f32 	%f798, %f797, %f797, %f7;
	fma.rn.f32 	%f799, %f795, %f795, %f798;
	fma.rn.f32 	%f800, %f793, %f793, %f799;
	rsqrt.approx.f32 	%f801, %f800;
	ld.shared.f32 	%f802, [_ZZ22ForceCalculationKerneliE5masss+148];
	mul.f32 	%f803, %f801, %f802;
	mul.f32 	%f804, %f801, %f803;
	mul.f32 	%f805, %f801, %f804;
	fma.rn.f32 	%f806, %f793, %f805, %f789;
	fma.rn.f32 	%f807, %f795, %f805, %f790;
	fma.rn.f32 	%f808, %f797, %f805, %f791;
	ld.shared.f32 	%f809, [_ZZ22ForceCalculationKerneliE5posxs+152];
	sub.f32 	%f810, %f809, %f17583;
	ld.shared.f32 	%f811, [_ZZ22ForceCalculationKerneliE5posys+152];
	sub.f32 	%f812, %f811, %f17582;
	ld.shared.f32 	%f813, [_ZZ22ForceCalculationKerneliE5poszs+152];
	sub.f32 	%f814, %f813, %f17581;
	fma.rn.f32 	%f815, %f814, %f814, %f7;
	fma.rn.f32 	%f816, %f812, %f812, %f815;
	fma.rn.f32 	%f817, %f810, %f810, %f816;
	rsqrt.approx.f32 	%f818, %f817;
	ld.shared.f32 	%f819, [_ZZ22ForceCalculationKerneliE5masss+152];
	mul.f32 	%f820, %f818, %f819;
	mul.f32 	%f821, %f818, %f820;
	mul.f32 	%f822, %f818, %f821;
	fma.rn.f32 	%f823, %f810, %f822, %f806;
	fma.rn.f32 	%f824, %f812, %f822, %f807;
	fma.rn.f32 	%f825, %f814, %f822, %f808;
	ld.shared.f32 	%f826, [_ZZ22ForceCalculationKerneliE5posxs+156];
	sub.f32 	%f827, %f826, %f17583;
	ld.shared.f32 	%f828, [_ZZ22ForceCalculationKerneliE5posys+156];
	sub.f32 	%f829, %f828, %f17582;
	ld.shared.f32 	%f830, [_ZZ22ForceCalculationKerneliE5poszs+156];
	sub.f32 	%f831, %f830, %f17581;
	fma.rn.f32 	%f832, %f831, %f831, %f7;
	fma.rn.f32 	%f833, %f829, %f829, %f832;
	fma.rn.f32 	%f834, %f827, %f827, %f833;
	rsqrt.approx.f32 	%f835, %f834;
	ld.shared.f32 	%f836, [_ZZ22ForceCalculationKerneliE5masss+156];
	mul.f32 	%f837, %f835, %f836;
	mul.f32 	%f838, %f835, %f837;
	mul.f32 	%f839, %f835, %f838;
	fma.rn.f32 	%f840, %f827, %f839, %f823;
	fma.rn.f32 	%f841, %f829, %f839, %f824;
	fma.rn.f32 	%f842, %f831, %f839, %f825;
	ld.shared.f32 	%f843, [_ZZ22ForceCalculationKerneliE5posxs+160];
	sub.f32 	%f844, %f843, %f17583;
	ld.shared.f32 	%f845, [_ZZ22ForceCalculationKerneliE5posys+160];
	sub.f32 	%f846, %f845, %f17582;
	ld.shared.f32 	%f847, [_ZZ22ForceCalculationKerneliE5poszs+160];
	sub.f32 	%f848, %f847, %f17581;
	fma.rn.f32 	%f849, %f848, %f848, %f7;
	fma.rn.f32 	%f850, %f846, %f846, %f849;
	fma.rn.f32 	%f851, %f844, %f844, %f850;
	rsqrt.approx.f32 	%f852, %f851;
	ld.shared.f32 	%f853, [_ZZ22ForceCalculationKerneliE5masss+160];
	mul.f32 	%f854, %f852, %f853;
	mul.f32 	%f855, %f852, %f854;
	mul.f32 	%f856, %f852, %f855;
	fma.rn.f32 	%f857, %f844, %f856, %f840;
	fma.rn.f32 	%f858, %f846, %f856, %f841;
	fma.rn.f32 	%f859, %f848, %f856, %f842;
	ld.shared.f32 	%f860, [_ZZ22ForceCalculationKerneliE5posxs+164];
	sub.f32 	%f861, %f860, %f17583;
	ld.shared.f32 	%f862, [_ZZ22ForceCalculationKerneliE5posys+164];
	sub.f32 	%f863, %f862, %f17582;
	ld.shared.f32 	%f864, [_ZZ22ForceCalculationKerneliE5poszs+164];
	sub.f32 	%f865, %f864, %f17581;
	fma.rn.f32 	%f866, %f865, %f865, %f7;
	fma.rn.f32 	%f867, %f863, %f863, %f866;
	fma.rn.f32 	%f868, %f861, %f861, %f867;
	rsqrt.approx.f32 	%f869, %f868;
	ld.shared.f32 	%f870, [_ZZ22ForceCalculationKerneliE5masss+164];
	mul.f32 	%f871, %f869, %f870;
	mul.f32 	%f872, %f869, %f871;
	mul.f32 	%f873, %f869, %f872;
	fma.rn.f32 	%f874, %f861, %f873, %f857;
	fma.rn.f32 	%f875, %f863, %f873, %f858;
	fma.rn.f32 	%f876, %f865, %f873, %f859;
	ld.shared.f32 	%f877, [_ZZ22ForceCalculationKerneliE5posxs+168];
	sub.f32 	%f878, %f877, %f17583;
	ld.shared.f32 	%f879, [_ZZ22ForceCalculationKerneliE5posys+168];
	sub.f32 	%f880, %f879, %f17582;
	ld.shared.f32 	%f881, [_ZZ22ForceCalculationKerneliE5poszs+168];
	sub.f32 	%f882, %f881, %f17581;
	fma.rn.f32 	%f883, %f882, %f882, %f7;
	fma.rn.f32 	%f884, %f880, %f880, %f883;
	fma.rn.f32 	%f885, %f878, %f878, %f884;
	rsqrt.approx.f32 	%f886, %f885;
	ld.shared.f32 	%f887, [_ZZ22ForceCalculationKerneliE5masss+168];
	mul.f32 	%f888, %f886, %f887;
	mul.f32 	%f889, %f886, %f888;
	mul.f32 	%f890, %f886, %f889;
	fma.rn.f32 	%f891, %f878, %f890, %f874;
	fma.rn.f32 	%f892, %f880, %f890, %f875;
	fma.rn.f32 	%f893, %f882, %f890, %f876;
	ld.shared.f32 	%f894, [_ZZ22ForceCalculationKerneliE5posxs+172];
	sub.f32 	%f895, %f894, %f17583;
	ld.shared.f32 	%f896, [_ZZ22ForceCalculationKerneliE5posys+172];
	sub.f32 	%f897, %f896, %f17582;
	ld.shared.f32 	%f898, [_ZZ22ForceCalculationKerneliE5poszs+172];
	sub.f32 	%f899, %f898, %f17581;
	fma.rn.f32 	%f900, %f899, %f899, %f7;
	fma.rn.f32 	%f901, %f897, %f897, %f900;
	fma.rn.f32 	%f902, %f895, %f895, %f901;
	rsqrt.approx.f32 	%f903, %f902;
	ld.shared.f32 	%f904, [_ZZ22ForceCalculationKerneliE5masss+172];
	mul.f32 	%f905, %f903, %f904;
	mul.f32 	%f906, %f903, %f905;
	mul.f32 	%f907, %f903, %f906;
	fma.rn.f32 	%f908, %f895, %f907, %f891;
	fma.rn.f32 	%f909, %f897, %f907, %f892;
	fma.rn.f32 	%f910, %f899, %f907, %f893;
	ld.shared.f32 	%f911, [_ZZ22ForceCalculationKerneliE5posxs+176];
	sub.f32 	%f912, %f911, %f17583;
	ld.shared.f32 	%f913, [_ZZ22ForceCalculationKerneliE5posys+176];
	sub.f32 	%f914, %f913, %f17582;
	ld.shared.f32 	%f915, [_ZZ22ForceCalculationKerneliE5poszs+176];
	sub.f32 	%f916, %f915, %f17581;
	fma.rn.f32 	%f917, %f916, %f916, %f7;
	fma.rn.f32 	%f918, %f914, %f914, %f917;
	fma.rn.f32 	%f919, %f912, %f912, %f918;
	rsqrt.approx.f32 	%f920, %f919;
	ld.shared.f32 	%f921, [_ZZ22ForceCalculationKerneliE5masss+176];
	mul.f32 	%f922, %f920, %f921;
	mul.f32 	%f923, %f920, %f922;
	mul.f32 	%f924, %f920, %f923;
	fma.rn.f32 	%f925, %f912, %f924, %f908;
	fma.rn.f32 	%f926, %f914, %f924, %f909;
	fma.rn.f32 	%f927, %f916, %f924, %f910;
	ld.shared.f32 	%f928, [_ZZ22ForceCalculationKerneliE5posxs+180];
	sub.f32 	%f929, %f928, %f17583;
	ld.shared.f32 	%f930, [_ZZ22ForceCalculationKerneliE5posys+180];
	sub.f32 	%f931, %f930, %f17582;
	ld.shared.f32 	%f932, [_ZZ22ForceCalculationKerneliE5poszs+180];
	sub.f32 	%f933, %f932, %f17581;
	fma.rn.f32 	%f934, %f933, %f933, %f7;
	fma.rn.f32 	%f935, %f931, %f931, %f934;
	fma.rn.f32 	%f936, %f929, %f929, %f935;
	rsqrt.approx.f32 	%f937, %f936;
	ld.shared.f32 	%f938, [_ZZ22ForceCalculationKerneliE5masss+180];
	mul.f32 	%f939, %f937, %f938;
	mul.f32 	%f940, %f937, %f939;
	mul.f32 	%f941, %f937, %f940;
	fma.rn.f32 	%f942, %f929, %f941, %f925;
	fma.rn.f32 	%f943, %f931, %f941, %f926;
	fma.rn.f32 	%f944, %f933, %f941, %f927;
	ld.shared.f32 	%f945, [_ZZ22ForceCalculationKerneliE5posxs+184];
	sub.f32 	%f946, %f945, %f17583;
	ld.shared.f32 	%f947, [_ZZ22ForceCalculationKerneliE5posys+184];
	sub.f32 	%f948, %f947, %f17582;
	ld.shared.f32 	%f949, [_ZZ22ForceCalculationKerneliE5poszs+184];
	sub.f32 	%f950, %f949, %f17581;
	fma.rn.f32 	%f951, %f950, %f950, %f7;
	fma.rn.f32 	%f952, %f948, %f948, %f951;
	fma.rn.f32 	%f953, %f946, %f946, %f952;
	rsqrt.approx.f32 	%f954, %f953;
	ld.shared.f32 	%f955, [_ZZ22ForceCalculationKerneliE5masss+184];
	mul.f32 	%f956, %f954, %f955;
	mul.f32 	%f957, %f954, %f956;
	mul.f32 	%f958, %f954, %f957;
	fma.rn.f32 	%f959, %f946, %f958, %f942;
	fma.rn.f32 	%f960, %f948, %f958, %f943;
	fma.rn.f32 	%f961, %f950, %f958, %f944;
	ld.shared.f32 	%f962, [_ZZ22ForceCalculationKerneliE5posxs+188];
	sub.f32 	%f963, %f962, %f17583;
	ld.shared.f32 	%f964, [_ZZ22ForceCalculationKerneliE5posys+188];
	sub.f32 	%f965, %f964, %f17582;
	ld.shared.f32 	%f966, [_ZZ22ForceCalculationKerneliE5poszs+188];
	sub.f32 	%f967, %f966, %f17581;
	fma.rn.f32 	%f968, %f967, %f967, %f7;
	fma.rn.f32 	%f969, %f965, %f965, %f968;
	fma.rn.f32 	%f970, %f963, %f963, %f969;
	rsqrt.approx.f32 	%f971, %f970;
	ld.shared.f32 	%f972, [_ZZ22ForceCalculationKerneliE5masss+188];
	mul.f32 	%f973, %f971, %f972;
	mul.f32 	%f974, %f971, %f973;
	mul.f32 	%f975, %f971, %f974;
	fma.rn.f32 	%f976, %f963, %f975, %f959;
	fma.rn.f32 	%f977, %f965, %f975, %f960;
	fma.rn.f32 	%f978, %f967, %f975, %f961;
	ld.shared.f32 	%f979, [_ZZ22ForceCalculationKerneliE5posxs+192];
	sub.f32 	%f980, %f979, %f17583;
	ld.shared.f32 	%f981, [_ZZ22ForceCalculationKerneliE5posys+192];
	sub.f32 	%f982, %f981, %f17582;
	ld.shared.f32 	%f983, [_ZZ22ForceCalculationKerneliE5poszs+192];
	sub.f32 	%f984, %f983, %f17581;
	fma.rn.f32 	%f985, %f984, %f984, %f7;
	fma.rn.f32 	%f986, %f982, %f982, %f985;
	fma.rn.f32 	%f987, %f980, %f980, %f986;
	rsqrt.approx.f32 	%f988, %f987;
	ld.shared.f32 	%f989, [_ZZ22ForceCalculationKerneliE5masss+192];
	mul.f32 	%f990, %f988, %f989;
	mul.f32 	%f991, %f988, %f990;
	mul.f32 	%f992, %f988, %f991;
	fma.rn.f32 	%f993, %f980, %f992, %f976;
	fma.rn.f32 	%f994, %f982, %f992, %f977;
	fma.rn.f32 	%f995, %f984, %f992, %f978;
	ld.shared.f32 	%f996, [_ZZ22ForceCalculationKerneliE5posxs+196];
	sub.f32 	%f997, %f996, %f17583;
	ld.shared.f32 	%f998, [_ZZ22ForceCalculationKerneliE5posys+196];
	sub.f32 	%f999, %f998, %f17582;
	ld.shared.f32 	%f1000, [_ZZ22ForceCalculationKerneliE5poszs+196];
	sub.f32 	%f1001, %f1000, %f17581;
	fma.rn.f32 	%f1002, %f1001, %f1001, %f7;
	fma.rn.f32 	%f1003, %f999, %f999, %f1002;
	fma.rn.f32 	%f1004, %f997, %f997, %f1003;
	rsqrt.approx.f32 	%f1005, %f1004;
	ld.shared.f32 	%f1006, [_ZZ22ForceCalculationKerneliE5masss+196];
	mul.f32 	%f1007, %f1005, %f1006;
	mul.f32 	%f1008, %f1005, %f1007;
	mul.f32 	%f1009, %f1005, %f1008;
	fma.rn.f32 	%f1010, %f997, %f1009, %f993;
	fma.rn.f32 	%f1011, %f999, %f1009, %f994;
	fma.rn.f32 	%f1012, %f1001, %f1009, %f995;
	ld.shared.f32 	%f1013, [_ZZ22ForceCalculationKerneliE5posxs+200];
	sub.f32 	%f1014, %f1013, %f17583;
	ld.shared.f32 	%f1015, [_ZZ22ForceCalculationKerneliE5posys+200];
	sub.f32 	%f1016, %f1015, %f17582;
	ld.shared.f32 	%f1017, [_ZZ22ForceCalculationKerneliE5poszs+200];
	sub.f32 	%f1018, %f1017, %f17581;
	fma.rn.f32 	%f1019, %f1018, %f1018, %f7;
	fma.rn.f32 	%f1020, %f1016, %f1016, %f1019;
	fma.rn.f32 	%f1021, %f1014, %f1014, %f1020;
	rsqrt.approx.f32 	%f1022, %f1021;
	ld.shared.f32 	%f1023, [_ZZ22ForceCalculationKerneliE5masss+200];
	mul.f32 	%f1024, %f1022, %f1023;
	mul.f32 	%f1025, %f1022, %f1024;
	mul.f32 	%f1026, %f1022, %f1025;
	fma.rn.f32 	%f1027, %f1014, %f1026, %f1010;
	fma.rn.f32 	%f1028, %f1016, %f1026, %f1011;
	fma.rn.f32 	%f1029, %f1018, %f1026, %f1012;
	ld.shared.f32 	%f1030, [_ZZ22ForceCalculationKerneliE5posxs+204];
	sub.f32 	%f1031, %f1030, %f17583;
	ld.shared.f32 	%f1032, [_ZZ22ForceCalculationKerneliE5posys+204];
	sub.f32 	%f1033, %f1032, %f17582;
	ld.shared.f32 	%f1034, [_ZZ22ForceCalculationKerneliE5poszs+204];
	sub.f32 	%f1035, %f1034, %f17581;
	fma.rn.f32 	%f1036, %f1035, %f1035, %f7;
	fma.rn.f32 	%f1037, %f1033, %f1033, %f1036;
	fma.rn.f32 	%f1038, %f1031, %f1031, %f1037;
	rsqrt.approx.f32 	%f1039, %f1038;
	ld.shared.f32 	%f1040, [_ZZ22ForceCalculationKerneliE5masss+204];
	mul.f32 	%f1041, %f1039, %f1040;
	mul.f32 	%f1042, %f1039, %f1041;
	mul.f32 	%f1043, %f1039, %f1042;
	fma.rn.f32 	%f1044, %f1031, %f1043, %f1027;
	fma.rn.f32 	%f1045, %f1033, %f1043, %f1028;
	fma.rn.f32 	%f1046, %f1035, %f1043, %f1029;
	ld.shared.f32 	%f1047, [_ZZ22ForceCalculationKerneliE5posxs+208];
	sub.f32 	%f1048, %f1047, %f17583;
	ld.shared.f32 	%f1049, [_ZZ22ForceCalculationKerneliE5posys+208];
	sub.f32 	%f1050, %f1049, %f17582;
	ld.shared.f32 	%f1051, [_ZZ22ForceCalculationKerneliE5poszs+208];
	sub.f32 	%f1052, %f1051, %f17581;
	fma.rn.f32 	%f1053, %f1052, %f1052, %f7;
	fma.rn.f32 	%f1054, %f1050, %f1050, %f1053;
	fma.rn.f32 	%f1055, %f1048, %f1048, %f1054;
	rsqrt.approx.f32 	%f1056, %f1055;
	ld.shared.f32 	%f1057, [_ZZ22ForceCalculationKerneliE5masss+208];
	mul.f32 	%f1058, %f1056, %f1057;
	mul.f32 	%f1059, %f1056, %f1058;
	mul.f32 	%f1060, %f1056, %f1059;
	fma.rn.f32 	%f1061, %f1048, %f1060, %f1044;
	fma.rn.f32 	%f1062, %f1050, %f1060, %f1045;
	fma.rn.f32 	%f1063, %f1052, %f1060, %f1046;
	ld.shared.f32 	%f1064, [_ZZ22ForceCalculationKerneliE5posxs+212];
	sub.f32 	%f1065, %f1064, %f17583;
	ld.shared.f32 	%f1066, [_ZZ22ForceCalculationKerneliE5posys+212];
	sub.f32 	%f1067, %f1066, %f17582;
	ld.shared.f32 	%f1068, [_ZZ22ForceCalculationKerneliE5poszs+212];
	sub.f32 	%f1069, %f1068, %f17581;
	fma.rn.f32 	%f1070, %f1069, %f1069, %f7;
	fma.rn.f32 	%f1071, %f1067, %f1067, %f1070;
	fma.rn.f32 	%f1072, %f1065, %f1065, %f1071;
	rsqrt.approx.f32 	%f1073, %f1072;
	ld.shared.f32 	%f1074, [_ZZ22ForceCalculationKerneliE5masss+212];
	mul.f32 	%f1075, %f1073, %f1074;
	mul.f32 	%f1076, %f1073, %f1075;
	mul.f32 	%f1077, %f1073, %f1076;
	fma.rn.f32 	%f1078, %f1065, %f1077, %f1061;
	fma.rn.f32 	%f1079, %f1067, %f1077, %f1062;
	fma.rn.f32 	%f1080, %f1069, %f1077, %f1063;
	ld.shared.f32 	%f1081, [_ZZ22ForceCalculationKerneliE5posxs+216];
	sub.f32 	%f1082, %f1081, %f17583;
	ld.shared.f32 	%f1083, [_ZZ22ForceCalculationKerneliE5posys+216];
	sub.f32 	%f1084, %f1083, %f17582;
	ld.shared.f32 	%f1085, [_ZZ22ForceCalculationKerneliE5poszs+216];
	sub.f32 	%f1086, %f1085, %f17581;
	fma.rn.f32 	%f1087, %f1086, %f1086, %f7;
	fma.rn.f32 	%f1088, %f1084, %f1084, %f1087;
	fma.rn.f32 	%f1089, %f1082, %f1082, %f1088;
	rsqrt.approx.f32 	%f1090, %f1089;
	ld.shared.f32 	%f1091, [_ZZ22ForceCalculationKerneliE5masss+216];
	mul.f32 	%f1092, %f1090, %f1091;
	mul.f32 	%f1093, %f1090, %f1092;
	mul.f32 	%f1094, %f1090, %f1093;
	fma.rn.f32 	%f1095, %f1082, %f1094, %f1078;
	fma.rn.f32 	%f1096, %f1084, %f1094, %f1079;
	fma.rn.f32 	%f1097, %f1086, %f1094, %f1080;
	ld.shared.f32 	%f1098, [_ZZ22ForceCalculationKerneliE5posxs+220];
	sub.f32 	%f1099, %f1098, %f17583;
	ld.shared.f32 	%f1100, [_ZZ22ForceCalculationKerneliE5posys+220];
	sub.f32 	%f1101, %f1100, %f17582;
	ld.shared.f32 	%f1102, [_ZZ22ForceCalculationKerneliE5poszs+220];
	sub.f32 	%f1103, %f1102, %f17581;
	fma.rn.f32 	%f1104, %f1103, %f1103, %f7;
	fma.rn.f32 	%f1105, %f1101, %f1101, %f1104;
	fma.rn.f32 	%f1106, %f1099, %f1099, %f1105;
	rsqrt.approx.f32 	%f1107, %f1106;
	ld.shared.f32 	%f1108, [_ZZ22ForceCalculationKerneliE5masss+220];
	mul.f32 	%f1109, %f1107, %f1108;
	mul.f32 	%f1110, %f1107, %f1109;
	mul.f32 	%f1111, %f1107, %f1110;
	fma.rn.f32 	%f1112, %f1099, %f1111, %f1095;
	fma.rn.f32 	%f1113, %f1101, %f1111, %f1096;
	fma.rn.f32 	%f1114, %f1103, %f1111, %f1097;
	ld.shared.f32 	%f1115, [_ZZ22ForceCalculationKerneliE5posxs+224];
	sub.f32 	%f1116, %f1115, %f17583;
	ld.shared.f32 	%f1117, [_ZZ22ForceCalculationKerneliE5posys+224];
	sub.f32 	%f1118, %f1117, %f17582;
	ld.shared.f32 	%f1119, [_ZZ22ForceCalculationKerneliE5poszs+224];
	sub.f32 	%f1120, %f1119, %f17581;
	fma.rn.f32 	%f1121, %f1120, %f1120, %f7;
	fma.rn.f32 	%f1122, %f1118, %f1118, %f1121;
	fma.rn.f32 	%f1123, %f1116, %f1116, %f1122;
	rsqrt.approx.f32 	%f1124, %f1123;
	ld.shared.f32 	%f1125, [_ZZ22ForceCalculationKerneliE5masss+224];
	mul.f32 	%f1126, %f1124, %f1125;
	mul.f32 	%f1127, %f1124, %f1126;
	mul.f32 	%f1128, %f1124, %f1127;
	fma.rn.f32 	%f1129, %f1116, %f1128, %f1112;
	fma.rn.f32 	%f1130, %f1118, %f1128, %f1113;
	fma.rn.f32 	%f1131, %f1120, %f1128, %f1114;
	ld.shared.f32 	%f1132, [_ZZ22ForceCalculationKerneliE5posxs+228];
	sub.f32 	%f1133, %f1132, %f17583;
	ld.shared.f32 	%f1134, [_ZZ22ForceCalculationKerneliE5posys+228];
	sub.f32 	%f1135, %f1134, %f17582;
	ld.shared.f32 	%f1136, [_ZZ22ForceCalculationKerneliE5poszs+228];
	sub.f32 	%f1137, %f1136, %f17581;
	fma.rn.f32 	%f1138, %f1137, %f1137, %f7;
	fma.rn.f32 	%f1139, %f1135, %f1135, %f1138;
	fma.rn.f32 	%f1140, %f1133, %f1133, %f1139;
	rsqrt.approx.f32 	%f1141, %f1140;
	ld.shared.f32 	%f1142, [_ZZ22ForceCalculationKerneliE5masss+228];
	mul.f32 	%f1143, %f1141, %f1142;
	mul.f32 	%f1144, %f1141, %f1143;
	mul.f32 	%f1145, %f1141, %f1144;
	fma.rn.f32 	%f1146, %f1133, %f1145, %f1129;
	fma.rn.f32 	%f1147, %f1135, %f1145, %f1130;
	fma.rn.f32 	%f1148, %f1137, %f1145, %f1131;
	ld.shared.f32 	%f1149, [_ZZ22ForceCalculationKerneliE5posxs+232];
	sub.f32 	%f1150, %f1149, %f17583;
	ld.shared.f32 	%f1151, [_ZZ22ForceCalculationKerneliE5posys+232];
	sub.f32 	%f1152, %f1151, %f17582;
	ld.shared.f32 	%f1153, [_ZZ22ForceCalculationKerneliE5poszs+232];
	sub.f32 	%f1154, %f1153, %f17581;
	fma.rn.f32 	%f1155, %f1154, %f1154, %f7;
	fma.rn.f32 	%f1156, %f1152, %f1152, %f1155;
	fma.rn.f32 	%f1157, %f1150, %f1150, %f1156;
	rsqrt.approx.f32 	%f1158, %f1157;
	ld.shared.f32 	%f1159, [_ZZ22ForceCalculationKerneliE5masss+232];
	mul.f32 	%f1160, %f1158, %f1159;
	mul.f32 	%f1161, %f1158, %f1160;
	mul.f32 	%f1162, %f1158, %f1161;
	fma.rn.f32 	%f1163, %f1150, %f1162, %f1146;
	fma.rn.f32 	%f1164, %f1152, %f1162, %f1147;
	fma.rn.f32 	%f1165, %f1154, %f1162, %f1148;
	ld.shared.f32 	%f1166, [_ZZ22ForceCalculationKerneliE5posxs+236];
	sub.f32 	%f1167, %f1166, %f17583;
	ld.shared.f32 	%f1168, [_ZZ22ForceCalculationKerneliE5posys+236];
	sub.f32 	%f1169, %f1168, %f17582;
	ld.shared.f32 	%f1170, [_ZZ22ForceCalculationKerneliE5poszs+236];
	sub.f32 	%f1171, %f1170, %f17581;
	fma.rn.f32 	%f1172, %f1171, %f1171, %f7;
	fma.rn.f32 	%f1173, %f1169, %f1169, %f1172;
	fma.rn.f32 	%f1174, %f1167, %f1167, %f1173;
	rsqrt.approx.f32 	%f1175, %f1174;
	ld.shared.f32 	%f1176, [_ZZ22ForceCalculationKerneliE5masss+236];
	mul.f32 	%f1177, %f1175, %f1176;
	mul.f32 	%f1178, %f1175, %f1177;
	mul.f32 	%f1179, %f1175, %f1178;
	fma.rn.f32 	%f1180, %f1167, %f1179, %f1163;
	fma.rn.f32 	%f1181, %f1169, %f1179, %f1164;
	fma.rn.f32 	%f1182, %f1171, %f1179, %f1165;
	ld.shared.f32 	%f1183, [_ZZ22ForceCalculationKerneliE5posxs+240];
	sub.f32 	%f1184, %f1183, %f17583;
	ld.shared.f32 	%f1185, [_ZZ22ForceCalculationKerneliE5posys+240];
	sub.f32 	%f1186, %f1185, %f17582;
	ld.shared.f32 	%f1187, [_ZZ22ForceCalculationKerneliE5poszs+240];
	sub.f32 	%f1188, %f1187, %f17581;
	fma.rn.f32 	%f1189, %f1188, %f1188, %f7;
	fma.rn.f32 	%f1190, %f1186, %f1186, %f1189;
	fma.rn.f32 	%f1191, %f1184, %f1184, %f1190;
	rsqrt.approx.f32 	%f1192, %f1191;
	ld.shared.f32 	%f1193, [_ZZ22ForceCalculationKerneliE5masss+240];
	mul.f32 	%f1194, %f1192, %f1193;
	mul.f32 	%f1195, %f1192, %f1194;
	mul.f32 	%f1196, %f1192, %f1195;
	fma.rn.f32 	%f1197, %f1184, %f1196, %f1180;
	fma.rn.f32 	%f1198, %f1186, %f1196, %f1181;
	fma.rn.f32 	%f1199, %f1188, %f1196, %f1182;
	ld.shared.f32 	%f1200, [_ZZ22ForceCalculationKerneliE5posxs+244];
	sub.f32 	%f1201, %f1200, %f17583;
	ld.shared.f32 	%f1202, [_ZZ22ForceCalculationKerneliE5posys+244];
	sub.f32 	%f1203, %f1202, %f17582;
	ld.shared.f32 	%f1204, [_ZZ22ForceCalculationKerneliE5poszs+244];
	sub.f32 	%f1205, %f1204, %f17581;
	fma.rn.f32 	%f1206, %f1205, %f1205, %f7;
	fma.rn.f32 	%f1207, %f1203, %f1203, %f1206;
	fma.rn.f32 	%f1208, %f1201, %f1201, %f1207;
	rsqrt.approx.f32 	%f1209, %f1208;
	ld.shared.f32 	%f1210, [_ZZ22ForceCalculationKerneliE5masss+244];
	mul.f32 	%f1211, %f1209, %f1210;
	mul.f32 	%f1212, %f1209, %f1211;
	mul.f32 	%f1213, %f1209, %f1212;
	fma.rn.f32 	%f1214, %f1201, %f1213, %f1197;
	fma.rn.f32 	%f1215, %f1203, %f1213, %f1198;
	fma.rn.f32 	%f1216, %f1205, %f1213, %f1199;
	ld.shared.f32 	%f1217, [_ZZ22ForceCalculationKerneliE5posxs+248];
	sub.f32 	%f1218, %f1217, %f17583;
	ld.shared.f32 	%f1219, [_ZZ22ForceCalculationKerneliE5posys+248];
	sub.f32 	%f1220, %f1219, %f17582;
	ld.shared.f32 	%f1221, [_ZZ22ForceCalculationKerneliE5poszs+248];
	sub.f32 	%f1222, %f1221, %f17581;
	fma.rn.f32 	%f1223, %f1222, %f1222, %f7;
	fma.rn.f32 	%f1224, %f1220, %f1220, %f1223;
	fma.rn.f32 	%f1225, %f1218, %f1218, %f1224;
	rsqrt.approx.f32 	%f1226, %f1225;
	ld.shared.f32 	%f1227, [_ZZ22ForceCalculationKerneliE5masss+248];
	mul.f32 	%f1228, %f1226, %f1227;
	mul.f32 	%f1229, %f1226, %f1228;
	mul.f32 	%f1230, %f1226, %f1229;
	fma.rn.f32 	%f1231, %f1218, %f1230, %f1214;
	fma.rn.f32 	%f1232, %f1220, %f1230, %f1215;
	fma.rn.f32 	%f1233, %f1222, %f1230, %f1216;
	ld.shared.f32 	%f1234, [_ZZ22ForceCalculationKerneliE5posxs+252];
	sub.f32 	%f1235, %f1234, %f17583;
	ld.shared.f32 	%f1236, [_ZZ22ForceCalculationKerneliE5posys+252];
	sub.f32 	%f1237, %f1236, %f17582;
	ld.shared.f32 	%f1238, [_ZZ22ForceCalculationKerneliE5poszs+252];
	sub.f32 	%f1239, %f1238, %f17581;
	fma.rn.f32 	%f1240, %f1239, %f1239, %f7;
	fma.rn.f32 	%f1241, %f1237, %f1237, %f1240;
	fma.rn.f32 	%f1242, %f1235, %f1235, %f1241;
	rsqrt.approx.f32 	%f1243, %f1242;
	ld.shared.f32 	%f1244, [_ZZ22ForceCalculationKerneliE5masss+252];
	mul.f32 	%f1245, %f1243, %f1244;
	mul.f32 	%f1246, %f1243, %f1245;
	mul.f32 	%f1247, %f1243, %f1246;
	fma.rn.f32 	%f1248, %f1235, %f1247, %f1231;
	fma.rn.f32 	%f1249, %f1237, %f1247, %f1232;
	fma.rn.f32 	%f1250, %f1239, %f1247, %f1233;
	ld.shared.f32 	%f1251, [_ZZ22ForceCalculationKerneliE5posxs+256];
	sub.f32 	%f1252, %f1251, %f17583;
	ld.shared.f32 	%f1253, [_ZZ22ForceCalculationKerneliE5posys+256];
	sub.f32 	%f1254, %f1253, %f17582;
	ld.shared.f32 	%f1255, [_ZZ22ForceCalculationKerneliE5poszs+256];
	sub.f32 	%f1256, %f1255, %f17581;
	fma.rn.f32 	%f1257, %f1256, %f1256, %f7;
	fma.rn.f32 	%f1258, %f1254, %f1254, %f1257;
	fma.rn.f32 	%f1259, %f1252, %f1252, %f1258;
	rsqrt.approx.f32 	%f1260, %f1259;
	ld.shared.f32 	%f1261, [_ZZ22ForceCalculationKerneliE5masss+256];
	mul.f32 	%f1262, %f1260, %f1261;
	mul.f32 	%f1263, %f1260, %f1262;
	mul.f32 	%f1264, %f1260, %f1263;
	fma.rn.f32 	%f1265, %f1252, %f1264, %f1248;
	fma.rn.f32 	%f1266, %f1254, %f1264, %f1249;
	fma.rn.f32 	%f1267, %f1256, %f1264, %f1250;
	ld.shared.f32 	%f1268, [_ZZ22ForceCalculationKerneliE5posxs+260];
	sub.f32 	%f1269, %f1268, %f17583;
	ld.shared.f32 	%f1270, [_ZZ22ForceCalculationKerneliE5posys+260];
	sub.f32 	%f1271, %f1270, %f17582;
	ld.shared.f32 	%f1272, [_ZZ22ForceCalculationKerneliE5poszs+260];
	sub.f32 	%f1273, %f1272, %f17581;
	fma.rn.f32 	%f1274, %f1273, %f1273, %f7;
	fma.rn.f32 	%f1275, %f1271, %f1271, %f1274;
	fma.rn.f32 	%f1276, %f1269, %f1269, %f1275;
	rsqrt.approx.f32 	%f1277, %f1276;
	ld.shared.f32 	%f1278, [_ZZ22ForceCalculationKerneliE5masss+260];
	mul.f32 	%f1279, %f1277, %f1278;
	mul.f32 	%f1280, %f1277, %f1279;
	mul.f32 	%f1281, %f1277, %f1280;
	fma.rn.f32 	%f1282, %f1269, %f1281, %f1265;
	fma.rn.f32 	%f1283, %f1271, %f1281, %f1266;
	fma.rn.f32 	%f1284, %f1273, %f1281, %f1267;
	ld.shared.f32 	%f1285, [_ZZ22ForceCalculationKerneliE5posxs+264];
	sub.f32 	%f1286, %f1285, %f17583;
	ld.shared.f32 	%f1287, [_ZZ22ForceCalculationKerneliE5posys+264];
	sub.f32 	%f1288, %f1287, %f17582;
	ld.shared.f32 	%f1289, [_ZZ22ForceCalculationKerneliE5poszs+264];
	sub.f32 	%f1290, %f1289, %f17581;
	fma.rn.f32 	%f1291, %f1290, %f1290, %f7;
	fma.rn.f32 	%f1292, %f1288, %f1288, %f1291;
	fma.rn.f32 	%f1293, %f1286, %f1286, %f1292;
	rsqrt.approx.f32 	%f1294, %f1293;
	ld.shared.f32 	%f1295, [_ZZ22ForceCalculationKerneliE5masss+264];
	mul.f32 	%f1296, %f1294, %f1295;
	mul.f32 	%f1297, %f1294, %f1296;
	mul.f32 	%f1298, %f1294, %f1297;
	fma.rn.f32 	%f1299, %f1286, %f1298, %f1282;
	fma.rn.f32 	%f1300, %f1288, %f1298, %f1283;
	fma.rn.f32 	%f1301, %f1290, %f1298, %f1284;
	ld.shared.f32 	%f1302, [_ZZ22ForceCalculationKerneliE5posxs+268];
	sub.f32 	%f1303, %f1302, %f17583;
	ld.shared.f32 	%f1304, [_ZZ22ForceCalculationKerneliE5posys+268];
	sub.f32 	%f1305, %f1304, %f17582;
	ld.shared.f32 	%f1306, [_ZZ22ForceCalculationKerneliE5poszs+268];
	sub.f32 	%f1307, %f1306, %f17581;
	fma.rn.f32 	%f1308, %f1307, %f1307, %f7;
	fma.rn.f32 	%f1309, %f1305, %f1305, %f1308;
	fma.rn.f32 	%f1310, %f1303, %f1303, %f1309;
	rsqrt.approx.f32 	%f1311, %f1310;
	ld.shared.f32 	%f1312, [_ZZ22ForceCalculationKerneliE5masss+268];
	mul.f32 	%f1313, %f1311, %f1312;
	mul.f32 	%f1314, %f1311, %f1313;
	mul.f32 	%f1315, %f1311, %f1314;
	fma.rn.f32 	%f1316, %f1303, %f1315, %f1299;
	fma.rn.f32 	%f1317, %f1305, %f1315, %f1300;
	fma.rn.f32 	%f1318, %f1307, %f1315, %f1301;
	ld.shared.f32 	%f1319, [_ZZ22ForceCalculationKerneliE5posxs+272];
	sub.f32 	%f1320, %f1319, %f17583;
	ld.shared.f32 	%f1321, [_ZZ22ForceCalculationKerneliE5posys+272];
	sub.f32 	%f1322, %f1321, %f17582;
	ld.shared.f32 	%f1323, [_ZZ22ForceCalculationKerneliE5poszs+272];
	sub.f32 	%f1324, %f1323, %f17581;
	fma.rn.f32 	%f1325, %f1324, %f1324, %f7;
	fma.rn.f32 	%f1326, %f1322, %f1322, %f1325;
	fma.rn.f32 	%f1327, %f1320, %f1320, %f1326;
	rsqrt.approx.f32 	%f1328, %f1327;
	ld.shared.f32 	%f1329, [_ZZ22ForceCalculationKerneliE5masss+272];
	mul.f32 	%f1330, %f1328, %f1329;
	mul.f32 	%f1331, %f1328, %f1330;
	mul.f32 	%f1332, %f1328, %f1331;
	fma.rn.f32 	%f1333, %f1320, %f1332, %f1316;
	fma.rn.f32 	%f1334, %f1322, %f1332, %f1317;
	fma.rn.f32 	%f1335, %f1324, %f1332, %f1318;
	ld.shared.f32 	%f1336, [_ZZ22ForceCalculationKerneliE5posxs+276];
	sub.f32 	%f1337, %f1336, %f17583;
	ld.shared.f32 	%f1338, [_ZZ22ForceCalculationKerneliE5posys+276];
	sub.f32 	%f1339, %f1338, %f17582;
	ld.shared.f32 	%f1340, [_ZZ22ForceCalculationKerneliE5poszs+276];
	sub.f32 	%f1341, %f1340, %f17581;
	fma.rn.f32 	%f1342, %f1341, %f1341, %f7;
	fma.rn.f32 	%f1343, %f1339, %f1339, %f1342;
	fma.rn.f32 	%f1344, %f1337, %f1337, %f1343;
	rsqrt.approx.f32 	%f1345, %f1344;
	ld.shared.f32 	%f1346, [_ZZ22ForceCalculationKerneliE5masss+276];
	mul.f32 	%f1347, %f1345, %f1346;
	mul.f32 	%f1348, %f1345, %f1347;
	mul.f32 	%f1349, %f1345, %f1348;
	fma.rn.f32 	%f1350, %f1337, %f1349, %f1333;
	fma.rn.f32 	%f1351, %f1339, %f1349, %f1334;
	fma.rn.f32 	%f1352, %f1341, %f1349, %f1335;
	ld.shared.f32 	%f1353, [_ZZ22ForceCalculationKerneliE5posxs+280];
	sub.f32 	%f1354, %f1353, %f17583;
	ld.shared.f32 	%f1355, [_ZZ22ForceCalculationKerneliE5posys+280];
	sub.f32 	%f1356, %f1355, %f17582;
	ld.shared.f32 	%f1357, [_ZZ22ForceCalculationKerneliE5poszs+280];
	sub.f32 	%f1358, %f1357, %f17581;
	fma.rn.f32 	%f1359, %f1358, %f1358, %f7;
	fma.rn.f32 	%f1360, %f1356, %f1356, %f1359;
	fma.rn.f32 	%f1361, %f1354, %f1354, %f1360;
	rsqrt.approx.f32 	%f1362, %f1361;
	ld.shared.f32 	%f1363, [_ZZ22ForceCalculationKerneliE5masss+280];
	mul.f32 	%f1364, %f1362, %f1363;
	mul.f32 	%f1365, %f1362, %f1364;
	mul.f32 	%f1366, %f1362, %f1365;
	fma.rn.f32 	%f1367, %f1354, %f1366, %f1350;
	fma.rn.f32 	%f1368, %f1356, %f1366, %f1351;
	fma.rn.f32 	%f1369, %f1358, %f1366, %f1352;
	ld.shared.f32 	%f1370, [_ZZ22ForceCalculationKerneliE5posxs+284];
	sub.f32 	%f1371, %f1370, %f17583;
	ld.shared.f32 	%f1372, [_ZZ22ForceCalculationKerneliE5posys+284];
	sub.f32 	%f1373, %f1372, %f17582;
	ld.shared.f32 	%f1374, [_ZZ22ForceCalculationKerneliE5poszs+284];
	sub.f32 	%f1375, %f1374, %f17581;
	fma.rn.f32 	%f1376, %f1375, %f1375, %f7;
	fma.rn.f32 	%f1377, %f1373, %f1373, %f1376;
	fma.rn.f32 	%f1378, %f1371, %f1371, %f1377;
	rsqrt.approx.f32 	%f1379, %f1378;
	ld.shared.f32 	%f1380, [_ZZ22ForceCalculationKerneliE5masss+284];
	mul.f32 	%f1381, %f1379, %f1380;
	mul.f32 	%f1382, %f1379, %f1381;
	mul.f32 	%f1383, %f1379, %f1382;
	fma.rn.f32 	%f1384, %f1371, %f1383, %f1367;
	fma.rn.f32 	%f1385, %f1373, %f1383, %f1368;
	fma.rn.f32 	%f1386, %f1375, %f1383, %f1369;
	ld.shared.f32 	%f1387, [_ZZ22ForceCalculationKerneliE5posxs+288];
	sub.f32 	%f1388, %f1387, %f17583;
	ld.shared.f32 	%f1389, [_ZZ22ForceCalculationKerneliE5posys+288];
	sub.f32 	%f1390, %f1389, %f17582;
	ld.shared.f32 	%f1391, [_ZZ22ForceCalculationKerneliE5poszs+288];
	sub.f32 	%f1392, %f1391, %f17581;
	fma.rn.f32 	%f1393, %f1392, %f1392, %f7;
	fma.rn.f32 	%f1394, %f1390, %f1390, %f1393;
	fma.rn.f32 	%f1395, %f1388, %f1388, %f1394;
	rsqrt.approx.f32 	%f1396, %f1395;
	ld.shared.f32 	%f1397, [_ZZ22ForceCalculationKerneliE5masss+288];
	mul.f32 	%f1398, %f1396, %f1397;
	mul.f32 	%f1399, %f1396, %f1398;
	mul.f32 	%f1400, %f1396, %f1399;
	fma.rn.f32 	%f1401, %f1388, %f1400, %f1384;
	fma.rn.f32 	%f1402, %f1390, %f1400, %f1385;
	fma.rn.f32 	%f1403, %f1392, %f1400, %f1386;
	ld.shared.f32 	%f1404, [_ZZ22ForceCalculationKerneliE5posxs+292];
	sub.f32 	%f1405, %f1404, %f17583;
	ld.shared.f32 	%f1406, [_ZZ22ForceCalculationKerneliE5posys+292];
	sub.f32 	%f1407, %f1406, %f17582;
	ld.shared.f32 	%f1408, [_ZZ22ForceCalculationKerneliE5poszs+292];
	sub.f32 	%f1409, %f1408, %f17581;
	fma.rn.f32 	%f1410, %f1409, %f1409, %f7;
	fma.rn.f32 	%f1411, %f1407, %f1407, %f1410;
	fma.rn.f32 	%f1412, %f1405, %f1405, %f1411;
	rsqrt.approx.f32 	%f1413, %f1412;
	ld.shared.f32 	%f1414, [_ZZ22ForceCalculationKerneliE5masss+292];
	mul.f32 	%f1415, %f1413, %f1414;
	mul.f32 	%f1416, %f1413, %f1415;
	mul.f32 	%f1417, %f1413, %f1416;
	fma.rn.f32 	%f1418, %f1405, %f1417, %f1401;
	fma.rn.f32 	%f1419, %f1407, %f1417, %f1402;
	fma.rn.f32 	%f1420, %f1409, %f1417, %f1403;
	ld.shared.f32 	%f1421, [_ZZ22ForceCalculationKerneliE5posxs+296];
	sub.f32 	%f1422, %f1421, %f17583;
	ld.shared.f32 	%f1423, [_ZZ22ForceCalculationKerneliE5posys+296];
	sub.f32 	%f1424, %f1423, %f17582;
	ld.shared.f32 	%f1425, [_ZZ22ForceCalculationKerneliE5poszs+296];
	sub.f32 	%f1426, %f1425, %f17581;
	fma.rn.f32 	%f1427, %f1426, %f1426, %f7;
	fma.rn.f32 	%f1428, %f1424, %f1424, %f1427;
	fma.rn.f32 	%f1429, %f1422, %f1422, %f1428;
	rsqrt.approx.f32 	%f1430, %f1429;
	ld.shared.f32 	%f1431, [_ZZ22ForceCalculationKerneliE5masss+296];
	mul.f32 	%f1432, %f1430, %f1431;
	mul.f32 	%f1433, %f1430, %f1432;
	mul.f32 	%f1434, %f1430, %f1433;
	fma.rn.f32 	%f1435, %f1422, %f1434, %f1418;
	fma.rn.f32 	%f1436, %f1424, %f1434, %f1419;
	fma.rn.f32 	%f1437, %f1426, %f1434, %f1420;
	ld.shared.f32 	%f1438, [_ZZ22ForceCalculationKerneliE5posxs+300];
	sub.f32 	%f1439, %f1438, %f17583;
	ld.shared.f32 	%f1440, [_ZZ22ForceCalculationKerneliE5posys+300];
	sub.f32 	%f1441, %f1440, %f17582;
	ld.shared.f32 	%f1442, [_ZZ22ForceCalculationKerneliE5poszs+300];
	sub.f32 	%f1443, %f1442, %f17581;
	fma.rn.f32 	%f1444, %f1443, %f1443, %f7;
	fma.rn.f32 	%f1445, %f1441, %f1441, %f1444;
	fma.rn.f32 	%f1446, %f1439, %f1439, %f1445;
	rsqrt.approx.f32 	%f1447, %f1446;
	ld.shared.f32 	%f1448, [_ZZ22ForceCalculationKerneliE5masss+300];
	mul.f32 	%f1449, %f1447, %f1448;
	mul.f32 	%f1450, %f1447, %f1449;
	mul.f32 	%f1451, %f1447, %f1450;
	fma.rn.f32 	%f1452, %f1439, %f1451, %f1435;
	fma.rn.f32 	%f1453, %f1441, %f1451, %f1436;
	fma.rn.f32 	%f1454, %f1443, %f1451, %f1437;
	ld.shared.f32 	%f1455, [_ZZ22ForceCalculationKerneliE5posxs+304];
	sub.f32 	%f1456, %f1455, %f17583;
	ld.shared.f32 	%f1457, [_ZZ22ForceCalculationKerneliE5posys+304];
	sub.f32 	%f1458, %f1457, %f17582;
	ld.shared.f32 	%f1459, [_ZZ22ForceCalculationKerneliE5poszs+304];
	sub.f32 	%f1460, %f1459, %f17581;
	fma.rn.f32 	%f1461, %f1460, %f1460, %f7;
	fma.rn.f32 	%f1462, %f1458, %f1458, %f1461;
	fma.rn.f32 	%f1463, %f1456, %f1456, %f1462;
	rsqrt.approx.f32 	%f1464, %f1463;
	ld.shared.f32 	%f1465, [_ZZ22ForceCalculationKerneliE5masss+304];
	mul.f32 	%f1466, %f1464, %f1465;
	mul.f32 	%f1467, %f1464, %f1466;
	mul.f32 	%f1468, %f1464, %f1467;
	fma.rn.f32 	%f1469, %f1456, %f1468, %f1452;
	fma.rn.f32 	%f1470, %f1458, %f1468, %f1453;
	fma.rn.f32 	%f1471, %f1460, %f1468, %f1454;
	ld.shared.f32 	%f1472, [_ZZ22ForceCalculationKerneliE5posxs+308];
	sub.f32 	%f1473, %f1472, %f17583;
	ld.shared.f32 	%f1474, [_ZZ22ForceCalculationKerneliE5posys+308];
	sub.f32 	%f1475, %f1474, %f17582;
	ld.shared.f32 	%f1476, [_ZZ22ForceCalculationKerneliE5poszs+308];
	sub.f32 	%f1477, %f1476, %f17581;
	fma.rn.f32 	%f1478, %f1477, %f1477, %f7;
	fma.rn.f32 	%f1479, %f1475, %f1475, %f1478;
	fma.rn.f32 	%f1480, %f1473, %f1473, %f1479;
	rsqrt.approx.f32 	%f1481, %f1480;
	ld.shared.f32 	%f1482, [_ZZ22ForceCalculationKerneliE5masss+308];
	mul.f32 	%f1483, %f1481, %f1482;
	mul.f32 	%f1484, %f1481, %f1483;
	mul.f32 	%f1485, %f1481, %f1484;
	fma.rn.f32 	%f1486, %f1473, %f1485, %f1469;
	fma.rn.f32 	%f1487, %f1475, %f1485, %f1470;
	fma.rn.f32 	%f1488, %f1477, %f1485, %f1471;
	ld.shared.f32 	%f1489, [_ZZ22ForceCalculationKerneliE5posxs+312];
	sub.f32 	%f1490, %f1489, %f17583;
	ld.shared.f32 	%f1491, [_ZZ22ForceCalculationKerneliE5posys+312];
	sub.f32 	%f1492, %f1491, %f17582;
	ld.shared.f32 	%f1493, [_ZZ22ForceCalculationKerneliE5poszs+312];
	sub.f32 	%f1494, %f1493, %f17581;
	fma.rn.f32 	%f1495, %f1494, %f1494, %f7;
	fma.rn.f32 	%f1496, %f1492, %f1492, %f1495;
	fma.rn.f32 	%f1497, %f1490, %f1490, %f1496;
	rsqrt.approx.f32 	%f1498, %f1497;
	ld.shared.f32 	%f1499, [_ZZ22ForceCalculationKerneliE5masss+312];
	mul.f32 	%f1500, %f1498, %f1499;
	mul.f32 	%f1501, %f1498, %f1500;
	mul.f32 	%f1502, %f1498, %f1501;
	fma.rn.f32 	%f1503, %f1490, %f1502, %f1486;
	fma.rn.f32 	%f1504, %f1492, %f1502, %f1487;
	fma.rn.f32 	%f1505, %f1494, %f1502, %f1488;
	ld.shared.f32 	%f1506, [_ZZ22ForceCalculationKerneliE5posxs+316];
	sub.f32 	%f1507, %f1506, %f17583;
	ld.shared.f32 	%f1508, [_ZZ22ForceCalculationKerneliE5posys+316];
	sub.f32 	%f1509, %f1508, %f17582;
	ld.shared.f32 	%f1510, [_ZZ22ForceCalculationKerneliE5poszs+316];
	sub.f32 	%f1511, %f1510, %f17581;
	fma.rn.f32 	%f1512, %f1511, %f1511, %f7;
	fma.rn.f32 	%f1513, %f1509, %f1509, %f1512;
	fma.rn.f32 	%f1514, %f1507, %f1507, %f1513;
	rsqrt.approx.f32 	%f1515, %f1514;
	ld.shared.f32 	%f1516, [_ZZ22ForceCalculationKerneliE5masss+316];
	mul.f32 	%f1517, %f1515, %f1516;
	mul.f32 	%f1518, %f1515, %f1517;
	mul.f32 	%f1519, %f1515, %f1518;
	fma.rn.f32 	%f1520, %f1507, %f1519, %f1503;
	fma.rn.f32 	%f1521, %f1509, %f1519, %f1504;
	fma.rn.f32 	%f1522, %f1511, %f1519, %f1505;
	ld.shared.f32 	%f1523, [_ZZ22ForceCalculationKerneliE5posxs+320];
	sub.f32 	%f1524, %f1523, %f17583;
	ld.shared.f32 	%f1525, [_ZZ22ForceCalculationKerneliE5posys+320];
	sub.f32 	%f1526, %f1525, %f17582;
	ld.shared.f32 	%f1527, [_ZZ22ForceCalculationKerneliE5poszs+320];
	sub.f32 	%f1528, %f1527, %f17581;
	fma.rn.f32 	%f1529, %f1528, %f1528, %f7;
	fma.rn.f32 	%f1530, %f1526, %f1526, %f1529;
	fma.rn.f32 	%f1531, %f1524, %f1524, %f1530;
	rsqrt.approx.f32 	%f1532, %f1531;
	ld.shared.f32 	%f1533, [_ZZ22ForceCalculationKerneliE5masss+320];
	mul.f32 	%f1534, %f1532, %f1533;
	mul.f32 	%f1535, %f1532, %f1534;
	mul.f32 	%f1536, %f1532, %f1535;
	fma.rn.f32 	%f1537, %f1524, %f1536, %f1520;
	fma.rn.f32 	%f1538, %f1526, %f1536, %f1521;
	fma.rn.f32 	%f1539, %f1528, %f1536, %f1522;
	ld.shared.f32 	%f1540, [_ZZ22ForceCalculationKerneliE5posxs+324];
	sub.f32 	%f1541, %f1540, %f17583;
	ld.shared.f32 	%f1542, [_ZZ22ForceCalculationKerneliE5posys+324];
	sub.f32 	%f1543, %f1542, %f17582;
	ld.shared.f32 	%f1544, [_ZZ22ForceCalculationKerneliE5poszs+324];
	sub.f32 	%f1545, %f1544, %f17581;
	fma.rn.f32 	%f1546, %f1545, %f1545, %f7;
	fma.rn.f32 	%f1547, %f1543, %f1543, %f1546;
	fma.rn.f32 	%f1548, %f1541, %f1541, %f1547;
	rsqrt.approx.f32 	%f1549, %f1548;
	ld.shared.f32 	%f1550, [_ZZ22ForceCalculationKerneliE5masss+324];
	mul.f32 	%f1551, %f1549, %f1550;
	mul.f32 	%f1552, %f1549, %f1551;
	mul.f32 	%f1553, %f1549, %f1552;
	fma.rn.f32 	%f1554, %f1541, %f1553, %f1537;
	fma.rn.f32 	%f1555, %f1543, %f1553, %f1538;
	fma.rn.f32 	%f1556, %f1545, %f1553, %f1539;
	ld.shared.f32 	%f1557, [_ZZ22ForceCalculationKerneliE5posxs+328];
	sub.f32 	%f1558, %f1557, %f17583;
	ld.shared.f32 	%f1559, [_ZZ22ForceCalculationKerneliE5posys+328];
	sub.f32 	%f1560, %f1559, %f17582;
	ld.shared.f32 	%f1561, [_ZZ22ForceCalculationKerneliE5poszs+328];
	sub.f32 	%f1562, %f1561, %f17581;
	fma.rn.f32 	%f1563, %f1562, %f1562, %f7;
	fma.rn.f32 	%f1564, %f1560, %f1560, %f1563;
	fma.rn.f32 	%f1565, %f1558, %f1558, %f1564;
	rsqrt.approx.f32 	%f1566, %f1565;
	ld.shared.f32 	%f1567, [_ZZ22ForceCalculationKerneliE5masss+328];
	mul.f32 	%f1568, %f1566, %f1567;
	mul.f32 	%f1569, %f1566, %f1568;
	mul.f32 	%f1570, %f1566, %f1569;
	fma.rn.f32 	%f1571, %f1558, %f1570, %f1554;
	fma.rn.f32 	%f1572, %f1560, %f1570, %f1555;
	fma.rn.f32 	%f1573, %f1562, %f1570, %f1556;
	ld.shared.f32 	%f1574, [_ZZ22ForceCalculationKerneliE5posxs+332];
	sub.f32 	%f1575, %f1574, %f17583;
	ld.shared.f32 	%f1576, [_ZZ22ForceCalculationKerneliE5posys+332];
	sub.f32 	%f1577, %f1576, %f17582;
	ld.shared.f32 	%f1578, [_ZZ22ForceCalculationKerneliE5poszs+332];
	sub.f32 	%f1579, %f1578, %f17581;
	fma.rn.f32 	%f1580, %f1579, %f1579, %f7;
	fma.rn.f32 	%f1581, %f1577, %f1577, %f1580;
	fma.rn.f32 	%f1582, %f1575, %f1575, %f1581;
	rsqrt.approx.f32 	%f1583, %f1582;
	ld.shared.f32 	%f1584, [_ZZ22ForceCalculationKerneliE5masss+332];
	mul.f32 	%f1585, %f1583, %f1584;
	mul.f32 	%f1586, %f1583, %f1585;
	mul.f32 	%f1587, %f1583, %f1586;
	fma.rn.f32 	%f1588, %f1575, %f1587, %f1571;
	fma.rn.f32 	%f1589, %f1577, %f1587, %f1572;
	fma.rn.f32 	%f1590, %f1579, %f1587, %f1573;
	ld.shared.f32 	%f1591, [_ZZ22ForceCalculationKerneliE5posxs+336];
	sub.f32 	%f1592, %f1591, %f17583;
	ld.shared.f32 	%f1593, [_ZZ22ForceCalculationKerneliE5posys+336];
	sub.f32 	%f1594, %f1593, %f17582;
	ld.shared.f32 	%f1595, [_ZZ22ForceCalculationKerneliE5poszs+336];
	sub.f32 	%f1596, %f1595, %f17581;
	fma.rn.f32 	%f1597, %f1596, %f1596, %f7;
	fma.rn.f32 	%f1598, %f1594, %f1594, %f1597;
	fma.rn.f32 	%f1599, %f1592, %f1592, %f1598;
	rsqrt.approx.f32 	%f1600, %f1599;
	ld.shared.f32 	%f1601, [_ZZ22ForceCalculationKerneliE5masss+336];
	mul.f32 	%f1602, %f1600, %f1601;
	mul.f32 	%f1603, %f1600, %f1602;
	mul.f32 	%f1604, %f1600, %f1603;
	fma.rn.f32 	%f1605, %f1592, %f1604, %f1588;
	fma.rn.f32 	%f1606, %f1594, %f1604, %f1589;
	fma.rn.f32 	%f1607, %f1596, %f1604, %f1590;
	ld.shared.f32 	%f1608, [_ZZ22ForceCalculationKerneliE5posxs+340];
	sub.f32 	%f1609, %f1608, %f17583;
	ld.shared.f32 	%f1610, [_ZZ22ForceCalculationKerneliE5posys+340];
	sub.f32 	%f1611, %f1610, %f17582;
	ld.shared.f32 	%f1612, [_ZZ22ForceCalculationKerneliE5poszs+340];
	sub.f32 	%f1613, %f1612, %f17581;
	fma.rn.f32 	%f1614, %f1613, %f1613, %f7;
	fma.rn.f32 	%f1615, %f1611, %f1611, %f1614;
	fma.rn.f32 	%f1616, %f1609, %f1609, %f1615;
	rsqrt.approx.f32 	%f1617, %f1616;
	ld.shared.f32 	%f1618, [_ZZ22ForceCalculationKerneliE5masss+340];
	mul.f32 	%f1619, %f1617, %f1618;
	mul.f32 	%f1620, %f1617, %f1619;
	mul.f32 	%f1621, %f1617, %f1620;
	fma.rn.f32 	%f1622, %f1609, %f1621, %f1605;
	fma.rn.f32 	%f1623, %f1611, %f1621, %f1606;
	fma.rn.f32 	%f1624, %f1613, %f1621, %f1607;
	ld.shared.f32 	%f1625, [_ZZ22ForceCalculationKerneliE5posxs+344];
	sub.f32 	%f1626, %f1625, %f17583;
	ld.shared.f32 	%f1627, [_ZZ22ForceCalculationKerneliE5posys+344];
	sub.f32 	%f1628, %f1627, %f17582;
	ld.shared.f32 	%f1629, [_ZZ22ForceCalculationKerneliE5poszs+344];
	sub.f32 	%f1630, %f1629, %f17581;
	fma.rn.f32 	%f1631, %f1630, %f1630, %f7;
	fma.rn.f32 	%f1632, %f1628, %f1628, %f1631;
	fma.rn.f32 	%f1633, %f1626, %f1626, %f1632;
	rsqrt.approx.f32 	%f1634, %f1633;
	ld.shared.f32 	%f1635, [_ZZ22ForceCalculationKerneliE5masss+344];
	mul.f32 	%f1636, %f1634, %f1635;
	mul.f32 	%f1637, %f1634, %f1636;
	mul.f32 	%f1638, %f1634, %f1637;
	fma.rn.f32 	%f1639, %f1626, %f1638, %f1622;
	fma.rn.f32 	%f1640, %f1628, %f1638, %f1623;
	fma.rn.f32 	%f1641, %f1630, %f1638, %f1624;
	ld.shared.f32 	%f1642, [_ZZ22ForceCalculationKerneliE5posxs+348];
	sub.f32 	%f1643, %f1642, %f17583;
	ld.shared.f32 	%f1644, [_ZZ22ForceCalculationKerneliE5posys+348];
	sub.f32 	%f1645, %f1644, %f17582;
	ld.shared.f32 	%f1646, [_ZZ22ForceCalculationKerneliE5poszs+348];
	sub.f32 	%f1647, %f1646, %f17581;
	fma.rn.f32 	%f1648, %f1647, %f1647, %f7;
	fma.rn.f32 	%f1649, %f1645, %f1645, %f1648;
	fma.rn.f32 	%f1650, %f1643, %f1643, %f1649;
	rsqrt.approx.f32 	%f1651, %f1650;
	ld.shared.f32 	%f1652, [_ZZ22ForceCalculationKerneliE5masss+348];
	mul.f32 	%f1653, %f1651, %f1652;
	mul.f32 	%f1654, %f1651, %f1653;
	mul.f32 	%f1655, %f1651, %f1654;
	fma.rn.f32 	%f1656, %f1643, %f1655, %f1639;
	fma.rn.f32 	%f1657, %f1645, %f1655, %f1640;
	fma.rn.f32 	%f1658, %f1647, %f1655, %f1641;
	ld.shared.f32 	%f1659, [_ZZ22ForceCalculationKerneliE5posxs+352];
	sub.f32 	%f1660, %f1659, %f17583;
	ld.shared.f32 	%f1661, [_ZZ22ForceCalculationKerneliE5posys+352];
	sub.f32 	%f1662, %f1661, %f17582;
	ld.shared.f32 	%f1663, [_ZZ22ForceCalculationKerneliE5poszs+352];
	sub.f32 	%f1664, %f1663, %f17581;
	fma.rn.f32 	%f1665, %f1664, %f1664, %f7;
	fma.rn.f32 	%f1666, %f1662, %f1662, %f1665;
	fma.rn.f32 	%f1667, %f1660, %f1660, %f1666;
	rsqrt.approx.f32 	%f1668, %f1667;
	ld.shared.f32 	%f1669, [_ZZ22ForceCalculationKerneliE5masss+352];
	mul.f32 	%f1670, %f1668, %f1669;
	mul.f32 	%f1671, %f1668, %f1670;
	mul.f32 	%f1672, %f1668, %f1671;
	fma.rn.f32 	%f1673, %f1660, %f1672, %f1656;
	fma.rn.f32 	%f1674, %f1662, %f1672, %f1657;
	fma.rn.f32 	%f1675, %f1664, %f1672, %f1658;
	ld.shared.f32 	%f1676, [_ZZ22ForceCalculationKerneliE5posxs+356];
	sub.f32 	%f1677, %f1676, %f17583;
	ld.shared.f32 	%f1678, [_ZZ22ForceCalculationKerneliE5posys+356];
	sub.f32 	%f1679, %f1678, %f17582;
	ld.shared.f32 	%f1680, [_ZZ22ForceCalculationKerneliE5poszs+356];
	sub.f32 	%f1681, %f1680, %f17581;
	fma.rn.f32 	%f1682, %f1681, %f1681, %f7;
	fma.rn.f32 	%f1683, %f1679, %f1679, %f1682;
	fma.rn.f32 	%f1684, %f1677, %f1677, %f1683;
	rsqrt.approx.f32 	%f1685, %f1684;
	ld.shared.f32 	%f1686, [_ZZ22ForceCalculationKerneliE5masss+356];
	mul.f32 	%f1687, %f1685, %f1686;
	mul.f32 	%f1688, %f1685, %f1687;
	mul.f32 	%f1689, %f1685, %f1688;
	fma.rn.f32 	%f1690, %f1677, %f1689, %f1673;
	fma.rn.f32 	%f1691, %f1679, %f1689, %f1674;
	fma.rn.f32 	%f1692, %f1681, %f1689, %f1675;
	ld.shared.f32 	%f1693, [_ZZ22ForceCalculationKerneliE5posxs+360];
	sub.f32 	%f1694, %f1693, %f17583;
	ld.shared.f32 	%f1695, [_ZZ22ForceCalculationKerneliE5posys+360];
	sub.f32 	%f1696, %f1695, %f17582;
	ld.shared.f32 	%f1697, [_ZZ22ForceCalculationKerneliE5poszs+360];
	sub.f32 	%f1698, %f1697, %f17581;
	fma.rn.f32 	%f1699, %f1698, %f1698, %f7;
	fma.rn.f32 	%f1700, %f1696, %f1696, %f1699;
	fma.rn.f32 	%f1701, %f1694, %f1694, %f1700;
	rsqrt.approx.f32 	%f1702, %f1701;
	ld.shared.f32 	%f1703, [_ZZ22ForceCalculationKerneliE5masss+360];
	mul.f32 	%f1704, %f1702, %f1703;
	mul.f32 	%f1705, %f1702, %f1704;
	mul.f32 	%f1706, %f1702, %f1705;
	fma.rn.f32 	%f1707, %f1694, %f1706, %f1690;
	fma.rn.f32 	%f1708, %f1696, %f1706, %f1691;
	fma.rn.f32 	%f1709, %f1698, %f1706, %f1692;
	ld.shared.f32 	%f1710, [_ZZ22ForceCalculationKerneliE5posxs+364];
	sub.f32 	%f1711, %f1710, %f17583;
	ld.shared.f32 	%f1712, [_ZZ22ForceCalculationKerneliE5posys+364];
	sub.f32 	%f1713, %f1712, %f17582;
	ld.shared.f32 	%f1714, [_ZZ22ForceCalculationKerneliE5poszs+364];
	sub.f32 	%f1715, %f1714, %f17581;
	fma.rn.f32 	%f1716, %f1715, %f1715, %f7;
	fma.rn.f32 	%f1717, %f1713, %f1713, %f1716;
	fma.rn.f32 	%f1718, %f1711, %f1711, %f1717;
	rsqrt.approx.f32 	%f1719, %f1718;
	ld.shared.f32 	%f1720, [_ZZ22ForceCalculationKerneliE5masss+364];
	mul.f32 	%f1721, %f1719, %f1720;
	mul.f32 	%f1722, %f1719, %f1721;
	mul.f32 	%f1723, %f1719, %f1722;
	fma.rn.f32 	%f1724, %f1711, %f1723, %f1707;
	fma.rn.f32 	%f1725, %f1713, %f1723, %f1708;
	fma.rn.f32 	%f1726, %f1715, %f1723, %f1709;
	ld.shared.f32 	%f1727, [_ZZ22ForceCalculationKerneliE5posxs+368];
	sub.f32 	%f1728, %f1727, %f17583;
	ld.shared.f32 	%f1729, [_ZZ22ForceCalculationKerneliE5posys+368];
	sub.f32 	%f1730, %f1729, %f17582;
	ld.shared.f32 	%f1731, [_ZZ22ForceCalculationKerneliE5poszs+368];
	sub.f32 	%f1732, %f1731, %f17581;
	fma.rn.f32 	%f1733, %f1732, %f1732, %f7;
	fma.rn.f32 	%f1734, %f1730, %f1730, %f1733;
	fma.rn.f32 	%f1735, %f1728, %f1728, %f1734;
	rsqrt.approx.f32 	%f1736, %f1735;
	ld.shared.f32 	%f1737, [_ZZ22ForceCalculationKerneliE5masss+368];
	mul.f32 	%f1738, %f1736, %f1737;
	mul.f32 	%f1739, %f1736, %f1738;
	mul.f32 	%f1740, %f1736, %f1739;
	fma.rn.f32 	%f1741, %f1728, %f1740, %f1724;
	fma.rn.f32 	%f1742, %f1730, %f1740, %f1725;
	fma.rn.f32 	%f1743, %f1732, %f1740, %f1726;
	ld.shared.f32 	%f1744, [_ZZ22ForceCalculationKerneliE5posxs+372];
	sub.f32 	%f1745, %f1744, %f17583;
	ld.shared.f32 	%f1746, [_ZZ22ForceCalculationKerneliE5posys+372];
	sub.f32 	%f1747, %f1746, %f17582;
	ld.shared.f32 	%f1748, [_ZZ22ForceCalculationKerneliE5poszs+372];
	sub.f32 	%f1749, %f1748, %f17581;
	fma.rn.f32 	%f1750, %f1749, %f1749, %f7;
	fma.rn.f32 	%f1751, %f1747, %f1747, %f1750;
	fma.rn.f32 	%f1752, %f1745, %f1745, %f1751;
	rsqrt.approx.f32 	%f1753, %f1752;
	ld.shared.f32 	%f1754, [_ZZ22ForceCalculationKerneliE5masss+372];
	mul.f32 	%f1755, %f1753, %f1754;
	mul.f32 	%f1756, %f1753, %f1755;
	mul.f32 	%f1757, %f1753, %f1756;
	fma.rn.f32 	%f1758, %f1745, %f1757, %f1741;
	fma.rn.f32 	%f1759, %f1747, %f1757, %f1742;
	fma.rn.f32 	%f1760, %f1749, %f1757, %f1743;
	ld.shared.f32 	%f1761, [_ZZ22ForceCalculationKerneliE5posxs+376];
	sub.f32 	%f1762, %f1761, %f17583;
	ld.shared.f32 	%f1763, [_ZZ22ForceCalculationKerneliE5posys+376];
	sub.f32 	%f1764, %f1763, %f17582;
	ld.shared.f32 	%f1765, [_ZZ22ForceCalculationKerneliE5poszs+376];
	sub.f32 	%f1766, %f1765, %f17581;
	fma.rn.f32 	%f1767, %f1766, %f1766, %f7;
	fma.rn.f32 	%f1768, %f1764, %f1764, %f1767;
	fma.rn.f32 	%f1769, %f1762, %f1762, %f1768;
	rsqrt.approx.f32 	%f1770, %f1769;
	ld.shared.f32 	%f1771, [_ZZ22ForceCalculationKerneliE5masss+376];
	mul.f32 	%f1772, %f1770, %f1771;
	mul.f32 	%f1773, %f1770, %f1772;
	mul.f32 	%f1774, %f1770, %f1773;
	fma.rn.f32 	%f1775, %f1762, %f1774, %f1758;
	fma.rn.f32 	%f1776, %f1764, %f1774, %f1759;
	fma.rn.f32 	%f1777, %f1766, %f1774, %f1760;
	ld.shared.f32 	%f1778, [_ZZ22ForceCalculationKerneliE5posxs+380];
	sub.f32 	%f1779, %f1778, %f17583;
	ld.shared.f32 	%f1780, [_ZZ22ForceCalculationKerneliE5posys+380];
	sub.f32 	%f1781, %f1780, %f17582;
	ld.shared.f32 	%f1782, [_ZZ22ForceCalculationKerneliE5poszs+380];
	sub.f32 	%f1783, %f1782, %f17581;
	fma.rn.f32 	%f1784, %f1783, %f1783, %f7;
	fma.rn.f32 	%f1785, %f1781, %f1781, %f1784;
	fma.rn.f32 	%f1786, %f1779, %f1779, %f1785;
	rsqrt.approx.f32 	%f1787, %f1786;
	ld.shared.f32 	%f1788, [_ZZ22ForceCalculationKerneliE5masss+380];
	mul.f32 	%f1789, %f1787, %f1788;
	mul.f32 	%f1790, %f1787, %f1789;
	mul.f32 	%f1791, %f1787, %f1790;
	fma.rn.f32 	%f1792, %f1779, %f1791, %f1775;
	fma.rn.f32 	%f1793, %f1781, %f1791, %f1776;
	fma.rn.f32 	%f1794, %f1783, %f1791, %f1777;
	ld.shared.f32 	%f1795, [_ZZ22ForceCalculationKerneliE5posxs+384];
	sub.f32 	%f1796, %f1795, %f17583;
	ld.shared.f32 	%f1797, [_ZZ22ForceCalculationKerneliE5posys+384];
	sub.f32 	%f1798, %f1797, %f17582;
	ld.shared.f32 	%f1799, [_ZZ22ForceCalculationKerneliE5poszs+384];
	sub.f32 	%f1800, %f1799, %f17581;
	fma.rn.f32 	%f1801, %f1800, %f1800, %f7;
	fma.rn.f32 	%f1802, %f1798, %f1798, %f1801;
	fma.rn.f32 	%f1803, %f1796, %f1796, %f1802;
	rsqrt.approx.f32 	%f1804, %f1803;
	ld.shared.f32 	%f1805, [_ZZ22ForceCalculationKerneliE5masss+384];
	mul.f32 	%f1806, %f1804, %f1805;
	mul.f32 	%f1807, %f1804, %f1806;
	mul.f32 	%f1808, %f1804, %f1807;
	fma.rn.f32 	%f1809, %f1796, %f1808, %f1792;
	fma.rn.f32 	%f1810, %f1798, %f1808, %f1793;
	fma.rn.f32 	%f1811, %f1800, %f1808, %f1794;
	ld.shared.f32 	%f1812, [_ZZ22ForceCalculationKerneliE5posxs+388];
	sub.f32 	%f1813, %f1812, %f17583;
	ld.shared.f32 	%f1814, [_ZZ22ForceCalculationKerneliE5posys+388];
	sub.f32 	%f1815, %f1814, %f17582;
	ld.shared.f32 	%f1816, [_ZZ22ForceCalculationKerneliE5poszs+388];
	sub.f32 	%f1817, %f1816, %f17581;
	fma.rn.f32 	%f1818, %f1817, %f1817, %f7;
	fma.rn.f32 	%f1819, %f1815, %f1815, %f1818;
	fma.rn.f32 	%f1820, %f1813, %f1813, %f1819;
	rsqrt.approx.f32 	%f1821, %f1820;
	ld.shared.f32 	%f1822, [_ZZ22ForceCalculationKerneliE5masss+388];
	mul.f32 	%f1823, %f1821, %f1822;
	mul.f32 	%f1824, %f1821, %f1823;
	mul.f32 	%f1825, %f1821, %f1824;
	fma.rn.f32 	%f1826, %f1813, %f1825, %f1809;
	fma.rn.f32 	%f1827, %f1815, %f1825, %f1810;
	fma.rn.f32 	%f1828, %f1817, %f1825, %f1811;
	ld.shared.f32 	%f1829, [_ZZ22ForceCalculationKerneliE5posxs+392];
	sub.f32 	%f1830, %f1829, %f17583;
	ld.shared.f32 	%f1831, [_ZZ22ForceCalculationKerneliE5posys+392];
	sub.f32 	%f1832, %f1831, %f17582;
	ld.shared.f32 	%f1833, [_ZZ22ForceCalculationKerneliE5poszs+392];
	sub.f32 	%f1834, %f1833, %f17581;
	fma.rn.f32 	%f1835, %f1834, %f1834, %f7;
	fma.rn.f32 	%f1836, %f1832, %f1832, %f1835;
	fma.rn.f32 	%f1837, %f1830, %f1830, %f1836;
	rsqrt.approx.f32 	%f1838, %f1837;
	ld.shared.f32 	%f1839, [_ZZ22ForceCalculationKerneliE5masss+392];
	mul.f32 	%f1840, %f1838, %f1839;
	mul.f32 	%f1841, %f1838, %f1840;
	mul.f32 	%f1842, %f1838, %f1841;
	fma.rn.f32 	%f1843, %f1830, %f1842, %f1826;
	fma.rn.f32 	%f1844, %f1832, %f1842, %f1827;
	fma.rn.f32 	%f1845, %f1834, %f1842, %f1828;
	ld.shared.f32 	%f1846, [_ZZ22ForceCalculationKerneliE5posxs+396];
	sub.f32 	%f1847, %f1846, %f17583;
	ld.shared.f32 	%f1848, [_ZZ22ForceCalculationKerneliE5posys+396];
	sub.f32 	%f1849, %f1848, %f17582;
	ld.shared.f32 	%f1850, [_ZZ22ForceCalculationKerneliE5poszs+396];
	sub.f32 	%f1851, %f1850, %f17581;
	fma.rn.f32 	%f1852, %f1851, %f1851, %f7;
	fma.rn.f32 	%f1853, %f1849, %f1849, %f1852;
	fma.rn.f32 	%f1854, %f1847, %f1847, %f1853;
	rsqrt.approx.f32 	%f1855, %f1854;
	ld.shared.f32 	%f1856, [_ZZ22ForceCalculationKerneliE5masss+396];
	mul.f32 	%f1857, %f1855, %f1856;
	mul.f32 	%f1858, %f1855, %f1857;
	mul.f32 	%f1859, %f1855, %f1858;
	fma.rn.f32 	%f1860, %f1847, %f1859, %f1843;
	fma.rn.f32 	%f1861, %f1849, %f1859, %f1844;
	fma.rn.f32 	%f1862, %f1851, %f1859, %f1845;
	ld.shared.f32 	%f1863, [_ZZ22ForceCalculationKerneliE5posxs+400];
	sub.f32 	%f1864, %f1863, %f17583;
	ld.shared.f32 	%f1865, [_ZZ22ForceCalculationKerneliE5posys+400];
	sub.f32 	%f1866, %f1865, %f17582;
	ld.shared.f32 	%f1867, [_ZZ22ForceCalculationKerneliE5poszs+400];
	sub.f32 	%f1868, %f1867, %f17581;
	fma.rn.f32 	%f1869, %f1868, %f1868, %f7;
	fma.rn.f32 	%f1870, %f1866, %f1866, %f1869;
	fma.rn.f32 	%f1871, %f1864, %f1864, %f1870;
	rsqrt.approx.f32 	%f1872, %f1871;
	ld.shared.f32 	%f1873, [_ZZ22ForceCalculationKerneliE5masss+400];
	mul.f32 	%f1874, %f1872, %f1873;
	mul.f32 	%f1875, %f1872, %f1874;
	mul.f32 	%f1876, %f1872, %f1875;
	fma.rn.f32 	%f1877, %f1864, %f1876, %f1860;
	fma.rn.f32 	%f1878, %f1866, %f1876, %f1861;
	fma.rn.f32 	%f1879, %f1868, %f1876, %f1862;
	ld.shared.f32 	%f1880, [_ZZ22ForceCalculationKerneliE5posxs+404];
	sub.f32 	%f1881, %f1880, %f17583;
	ld.shared.f32 	%f1882, [_ZZ22ForceCalculationKerneliE5posys+404];
	sub.f32 	%f1883, %f1882, %f17582;
	ld.shared.f32 	%f1884, [_ZZ22ForceCalculationKerneliE5poszs+404];
	sub.f32 	%f1885, %f1884, %f17581;
	fma.rn.f32 	%f1886, %f1885, %f1885, %f7;
	fma.rn.f32 	%f1887, %f1883, %f1883, %f1886;
	fma.rn.f32 	%f1888, %f1881, %f1881, %f1887;
	rsqrt.approx.f32 	%f1889, %f1888;
	ld.shared.f32 	%f1890, [_ZZ22ForceCalculationKerneliE5masss+404];
	mul.f32 	%f1891, %f1889, %f1890;
	mul.f32 	%f1892, %f1889, %f1891;
	mul.f32 	%f1893, %f1889, %f1892;
	fma.rn.f32 	%f1894, %f1881, %f1893, %f1877;
	fma.rn.f32 	%f1895, %f1883, %f1893, %f1878;
	fma.rn.f32 	%f1896, %f1885, %f1893, %f1879;
	ld.shared.f32 	%f1897, [_ZZ22ForceCalculationKerneliE5posxs+408];
	sub.f32 	%f1898, %f1897, %f17583;
	ld.shared.f32 	%f1899, [_ZZ22ForceCalculationKerneliE5posys+408];
	sub.f32 	%f1900, %f1899, %f17582;
	ld.shared.f32 	%f1901, [_ZZ22ForceCalculationKerneliE5poszs+408];
	sub.f32 	%f1902, %f1901, %f17581;
	fma.rn.f32 	%f1903, %f1902, %f1902, %f7;
	fma.rn.f32 	%f1904, %f1900, %f1900, %f1903;
	fma.rn.f32 	%f1905, %f1898, %f1898, %f1904;
	rsqrt.approx.f32 	%f1906, %f1905;
	ld.shared.f32 	%f1907, [_ZZ22ForceCalculationKerneliE5masss+408];
	mul.f32 	%f1908, %f1906, %f1907;
	mul.f32 	%f1909, %f1906, %f1908;
	mul.f32 	%f1910, %f1906, %f1909;
	fma.rn.f32 	%f1911, %f1898, %f1910, %f1894;
	fma.rn.f32 	%f1912, %f1900, %f1910, %f1895;
	fma.rn.f32 	%f1913, %f1902, %f1910, %f1896;
	ld.shared.f32 	%f1914, [_ZZ22ForceCalculationKerneliE5posxs+412];
	sub.f32 	%f1915, %f1914, %f17583;
	ld.shared.f32 	%f1916, [_ZZ22ForceCalculationKerneliE5posys+412];
	sub.f32 	%f1917, %f1916, %f17582;
	ld.shared.f32 	%f1918, [_ZZ22ForceCalculationKerneliE5poszs+412];
	sub.f32 	%f1919, %f1918, %f17581;
	fma.rn.f32 	%f1920, %f1919, %f1919, %f7;
	fma.rn.f32 	%f1921, %f1917, %f1917, %f1920;
	fma.rn.f32 	%f1922, %f1915, %f1915, %f1921;
	rsqrt.approx.f32 	%f1923, %f1922;
	ld.shared.f32 	%f1924, [_ZZ22ForceCalculationKerneliE5masss+412];
	mul.f32 	%f1925, %f1923, %f1924;
	mul.f32 	%f1926, %f1923, %f1925;
	mul.f32 	%f1927, %f1923, %f1926;
	fma.rn.f32 	%f1928, %f1915, %f1927, %f1911;
	fma.rn.f32 	%f1929, %f1917, %f1927, %f1912;
	fma.rn.f32 	%f1930, %f1919, %f1927, %f1913;
	ld.shared.f32 	%f1931, [_ZZ22ForceCalculationKerneliE5posxs+416];
	sub.f32 	%f1932, %f1931, %f17583;
	ld.shared.f32 	%f1933, [_ZZ22ForceCalculationKerneliE5posys+416];
	sub.f32 	%f1934, %f1933, %f17582;
	ld.shared.f32 	%f1935, [_ZZ22ForceCalculationKerneliE5poszs+416];
	sub.f32 	%f1936, %f1935, %f17581;
	fma.rn.f32 	%f1937, %f1936, %f1936, %f7;
	fma.rn.f32 	%f1938, %f1934, %f1934, %f1937;
	fma.rn.f32 	%f1939, %f1932, %f1932, %f1938;
	rsqrt.approx.f32 	%f1940, %f1939;
	ld.shared.f32 	%f1941, [_ZZ22ForceCalculationKerneliE5masss+416];
	mul.f32 	%f1942, %f1940, %f1941;
	mul.f32 	%f1943, %f1940, %f1942;
	mul.f32 	%f1944, %f1940, %f1943;
	fma.rn.f32 	%f1945, %f1932, %f1944, %f1928;
	fma.rn.f32 	%f1946, %f1934, %f1944, %f1929;
	fma.rn.f32 	%f1947, %f1936, %f1944, %f1930;
	ld.shared.f32 	%f1948, [_ZZ22ForceCalculationKerneliE5posxs+420];
	sub.f32 	%f1949, %f1948, %f17583;
	ld.shared.f32 	%f1950, [_ZZ22ForceCalculationKerneliE5posys+420];
	sub.f32 	%f1951, %f1950, %f17582;
	ld.shared.f32 	%f1952, [_ZZ22ForceCalculationKerneliE5poszs+420];
	sub.f32 	%f1953, %f1952, %f17581;
	fma.rn.f32 	%f1954, %f1953, %f1953, %f7;
	fma.rn.f32 	%f1955, %f1951, %f1951, %f1954;
	fma.rn.f32 	%f1956, %f1949, %f1949, %f1955;
	rsqrt.approx.f32 	%f1957, %f1956;
	ld.shared.f32 	%f1958, [_ZZ22ForceCalculationKerneliE5masss+420];
	mul.f32 	%f1959, %f1957, %f1958;
	mul.f32 	%f1960, %f1957, %f1959;
	mul.f32 	%f1961, %f1957, %f1960;
	fma.rn.f32 	%f1962, %f1949, %f1961, %f1945;
	fma.rn.f32 	%f1963, %f1951, %f1961, %f1946;
	fma.rn.f32 	%f1964, %f1953, %f1961, %f1947;
	ld.shared.f32 	%f1965, [_ZZ22ForceCalculationKerneliE5posxs+424];
	sub.f32 	%f1966, %f1965, %f17583;
	ld.shared.f32 	%f1967, [_ZZ22ForceCalculationKerneliE5posys+424];
	sub.f32 	%f1968, %f1967, %f17582;
	ld.shared.f32 	%f1969, [_ZZ22ForceCalculationKerneliE5poszs+424];
	sub.f32 	%f1970, %f1969, %f17581;
	fma.rn.f32 	%f1971, %f1970, %f1970, %f7;
	fma.rn.f32 	%f1972, %f1968, %f1968, %f1971;
	fma.rn.f32 	%f1973, %f1966, %f1966, %f1972;
	rsqrt.approx.f32 	%f1974, %f1973;
	ld.shared.f32 	%f1975, [_ZZ22ForceCalculationKerneliE5masss+424];
	mul.f32 	%f1976, %f1974, %f1975;
	mul.f32 	%f1977, %f1974, %f1976;
	mul.f32 	%f1978, %f1974, %f1977;
	fma.rn.f32 	%f1979, %f1966, %f1978, %f1962;
	fma.rn.f32 	%f1980, %f1968, %f1978, %f1963;
	fma.rn.f32 	%f1981, %f1970, %f1978, %f1964;
	ld.shared.f32 	%f1982, [_ZZ22ForceCalculationKerneliE5posxs+428];
	sub.f32 	%f1983, %f1982, %f17583;
	ld.shared.f32 	%f1984, [_ZZ22ForceCalculationKerneliE5posys+428];
	sub.f32 	%f1985, %f1984, %f17582;
	ld.shared.f32 	%f1986, [_ZZ22ForceCalculationKerneliE5poszs+428];
	sub.f32 	%f1987, %f1986, %f17581;
	fma.rn.f32 	%f1988, %f1987, %f1987, %f7;
	fma.rn.f32 	%f1989, %f1985, %f1985, %f1988;
	fma.rn.f32 	%f1990, %f1983, %f1983, %f1989;
	rsqrt.approx.f32 	%f1991, %f1990;
	ld.shared.f32 	%f1992, [_ZZ22ForceCalculationKerneliE5masss+428];
	mul.f32 	%f1993, %f1991, %f1992;
	mul.f32 	%f1994, %f1991, %f1993;
	mul.f32 	%f1995, %f1991, %f1994;
	fma.rn.f32 	%f1996, %f1983, %f1995, %f1979;
	fma.rn.f32 	%f1997, %f1985, %f1995, %f1980;
	fma.rn.f32 	%f1998, %f1987, %f1995, %f1981;
	ld.shared.f32 	%f1999, [_ZZ22ForceCalculationKerneliE5posxs+432];
	sub.f32 	%f2000, %f1999, %f17583;
	ld.shared.f32 	%f2001, [_ZZ22ForceCalculationKerneliE5posys+432];
	sub.f32 	%f2002, %f2001, %f17582;
	ld.shared.f32 	%f2003, [_ZZ22ForceCalculationKerneliE5poszs+432];
	sub.f32 	%f2004, %f2003, %f17581;
	fma.rn.f32 	%f2005, %f2004, %f2004, %f7;
	fma.rn.f32 	%f2006, %f2002, %f2002, %f2005;
	fma.rn.f32 	%f2007, %f2000, %f2000, %f2006;
	rsqrt.approx.f32 	%f2008, %f2007;
	ld.shared.f32 	%f2009, [_ZZ22ForceCalculationKerneliE5masss+432];
	mul.f32 	%f2010, %f2008, %f2009;
	mul.f32 	%f2011, %f2008, %f2010;
	mul.f32 	%f2012, %f2008, %f2011;
	fma.rn.f32 	%f2013, %f2000, %f2012, %f1996;
	fma.rn.f32 	%f2014, %f2002, %f2012, %f1997;
	fma.rn.f32 	%f2015, %f2004, %f2012, %f1998;
	ld.shared.f32 	%f2016, [_ZZ22ForceCalculationKerneliE5posxs+436];
	sub.f32 	%f2017, %f2016, %f17583;
	ld.shared.f32 	%f2018, [_ZZ22ForceCalculationKerneliE5posys+436];
	sub.f32 	%f2019, %f2018, %f17582;
	ld.shared.f32 	%f2020, [_ZZ22ForceCalculationKerneliE5poszs+436];
	sub.f32 	%f2021, %f2020, %f17581;
	fma.rn.f32 	%f2022, %f2021, %f2021, %f7;
	fma.rn.f32 	%f2023, %f2019, %f2019, %f2022;
	fma.rn.f32 	%f2024, %f2017, %f2017, %f2023;
	rsqrt.approx.f32 	%f2025, %f2024;
	ld.shared.f32 	%f2026, [_ZZ22ForceCalculationKerneliE5masss+436];
	mul.f32 	%f2027, %f2025, %f2026;
	mul.f32 	%f2028, %f2025, %f2027;
	mul.f32 	%f2029, %f2025, %f2028;
	fma.rn.f32 	%f2030, %f2017, %f2029, %f2013;
	fma.rn.f32 	%f2031, %f2019, %f2029, %f2014;
	fma.rn.f32 	%f2032, %f2021, %f2029, %f2015;
	ld.shared.f32 	%f2033, [_ZZ22ForceCalculationKerneliE5posxs+440];
	sub.f32 	%f2034, %f2033, %f17583;
	ld.shared.f32 	%f2035, [_ZZ22ForceCalculationKerneliE5posys+440];
	sub.f32 	%f2036, %f2035, %f17582;
	ld.shared.f32 	%f2037, [_ZZ22ForceCalculationKerneliE5poszs+440];
	sub.f32 	%f2038, %f2037, %f17581;
	fma.rn.f32 	%f2039, %f2038, %f2038, %f7;
	fma.rn.f32 	%f2040, %f2036, %f2036, %f2039;
	fma.rn.f32 	%f2041, %f2034, %f2034, %f2040;
	rsqrt.approx.f32 	%f2042, %f2041;
	ld.shared.f32 	%f2043, [_ZZ22ForceCalculationKerneliE5masss+440];
	mul.f32 	%f2044, %f2042, %f2043;
	mul.f32 	%f2045, %f2042, %f2044;
	mul.f32 	%f2046, %f2042, %f2045;
	fma.rn.f32 	%f2047, %f2034, %f2046, %f2030;
	fma.rn.f32 	%f2048, %f2036, %f2046, %f2031;
	fma.rn.f32 	%f2049, %f2038, %f2046, %f2032;
	ld.shared.f32 	%f2050, [_ZZ22ForceCalculationKerneliE5posxs+444];
	sub.f32 	%f2051, %f2050, %f17583;
	ld.shared.f32 	%f2052, [_ZZ22ForceCalculationKerneliE5posys+444];
	sub.f32 	%f2053, %f2052, %f17582;
	ld.shared.f32 	%f2054, [_ZZ22ForceCalculationKerneliE5poszs+444];
	sub.f32 	%f2055, %f2054, %f17581;
	fma.rn.f32 	%f2056, %f2055, %f2055, %f7;
	fma.rn.f32 	%f2057, %f2053, %f2053, %f2056;
	fma.rn.f32 	%f2058, %f2051, %f2051, %f2057;
	rsqrt.approx.f32 	%f2059, %f2058;
	ld.shared.f32 	%f2060, [_ZZ22ForceCalculationKerneliE5masss+444];
	mul.f32 	%f2061, %f2059, %f2060;
	mul.f32 	%f2062, %f2059, %f2061;
	mul.f32 	%f2063, %f2059, %f2062;
	fma.rn.f32 	%f2064, %f2051, %f2063, %f2047;
	fma.rn.f32 	%f2065, %f2053, %f2063, %f2048;
	fma.rn.f32 	%f2066, %f2055, %f2063, %f2049;
	ld.shared.f32 	%f2067, [_ZZ22ForceCalculationKerneliE5posxs+448];
	sub.f32 	%f2068, %f2067, %f17583;
	ld.shared.f32 	%f2069, [_ZZ22ForceCalculationKerneliE5posys+448];
	sub.f32 	%f2070, %f2069, %f17582;
	ld.shared.f32 	%f2071, [_ZZ22ForceCalculationKerneliE5poszs+448];
	sub.f32 	%f2072, %f2071, %f17581;
	fma.rn.f32 	%f2073, %f2072, %f2072, %f7;
	fma.rn.f32 	%f2074, %f2070, %f2070, %f2073;
	fma.rn.f32 	%f2075, %f2068, %f2068, %f2074;
	rsqrt.approx.f32 	%f2076, %f2075;
	ld.shared.f32 	%f2077, [_ZZ22ForceCalculationKerneliE5masss+448];
	mul.f32 	%f2078, %f2076, %f2077;
	mul.f32 	%f2079, %f2076, %f2078;
	mul.f32 	%f2080, %f2076, %f2079;
	fma.rn.f32 	%f2081, %f2068, %f2080, %f2064;
	fma.rn.f32 	%f2082, %f2070, %f2080, %f2065;
	fma.rn.f32 	%f2083, %f2072, %f2080, %f2066;
	ld.shared.f32 	%f2084, [_ZZ22ForceCalculationKerneliE5posxs+452];
	sub.f32 	%f2085, %f2084, %f17583;
	ld.shared.f32 	%f2086, [_ZZ22ForceCalculationKerneliE5posys+452];
	sub.f32 	%f2087, %f2086, %f17582;
	ld.shared.f32 	%f2088, [_ZZ22ForceCalculationKerneliE5poszs+452];
	sub.f32 	%f2089, %f2088, %f17581;
	fma.rn.f32 	%f2090, %f2089, %f2089, %f7;
	fma.rn.f32 	%f2091, %f2087, %f2087, %f2090;
	fma.rn.f32 	%f2092, %f2085, %f2085, %f2091;
	rsqrt.approx.f32 	%f2093, %f2092;
	ld.shared.f32 	%f2094, [_ZZ22ForceCalculationKerneliE5masss+452];
	mul.f32 	%f2095, %f2093, %f2094;
	mul.f32 	%f2096, %f2093, %f2095;
	mul.f32 	%f2097, %f2093, %f2096;
	fma.rn.f32 	%f2098, %f2085, %f2097, %f2081;
	fma.rn.f32 	%f2099, %f2087, %f2097, %f2082;
	fma.rn.f32 	%f2100, %f2089, %f2097, %f2083;
	ld.shared.f32 	%f2101, [_ZZ22ForceCalculationKerneliE5posxs+456];
	sub.f32 	%f2102, %f2101, %f17583;
	ld.shared.f32 	%f2103, [_ZZ22ForceCalculationKerneliE5posys+456];
	sub.f32 	%f2104, %f2103, %f17582;
	ld.shared.f32 	%f2105, [_ZZ22ForceCalculationKerneliE5poszs+456];
	sub.f32 	%f2106, %f2105, %f17581;
	fma.rn.f32 	%f2107, %f2106, %f2106, %f7;
	fma.rn.f32 	%f2108, %f2104, %f2104, %f2107;
	fma.rn.f32 	%f2109, %f2102, %f2102, %f2108;
	rsqrt.approx.f32 	%f2110, %f2109;
	ld.shared.f32 	%f2111, [_ZZ22ForceCalculationKerneliE5masss+456];
	mul.f32 	%f2112, %f2110, %f2111;
	mul.f32 	%f2113, %f2110, %f2112;
	mul.f32 	%f2114, %f2110, %f2113;
	fma.rn.f32 	%f2115, %f2102, %f2114, %f2098;
	fma.rn.f32 	%f2116, %f2104, %f2114, %f2099;
	fma.rn.f32 	%f2117, %f2106, %f2114, %f2100;
	ld.shared.f32 	%f2118, [_ZZ22ForceCalculationKerneliE5posxs+460];
	sub.f32 	%f2119, %f2118, %f17583;
	ld.shared.f32 	%f2120, [_ZZ22ForceCalculationKerneliE5posys+460];
	sub.f32 	%f2121, %f2120, %f17582;
	ld.shared.f32 	%f2122, [_ZZ22ForceCalculationKerneliE5poszs+460];
	sub.f32 	%f2123, %f2122, %f17581;
	fma.rn.f32 	%f2124, %f2123, %f2123, %f7;
	fma.rn.f32 	%f2125, %f2121, %f2121, %f2124;
	fma.rn.f32 	%f2126, %f2119, %f2119, %f2125;
	rsqrt.approx.f32 	%f2127, %f2126;
	ld.shared.f32 	%f2128, [_ZZ22ForceCalculationKerneliE5masss+460];
	mul.f32 	%f2129, %f2127, %f2128;
	mul.f32 	%f2130, %f2127, %f2129;
	mul.f32 	%f2131, %f2127, %f2130;
	fma.rn.f32 	%f2132, %f2119, %f2131, %f2115;
	fma.rn.f32 	%f2133, %f2121, %f2131, %f2116;
	fma.rn.f32 	%f2134, %f2123, %f2131, %f2117;
	ld.shared.f32 	%f2135, [_ZZ22ForceCalculationKerneliE5posxs+464];
	sub.f32 	%f2136, %f2135, %f17583;
	ld.shared.f32 	%f2137, [_ZZ22ForceCalculationKerneliE5posys+464];
	sub.f32 	%f2138, %f2137, %f17582;
	ld.shared.f32 	%f2139, [_ZZ22ForceCalculationKerneliE5poszs+464];
	sub.f32 	%f2140, %f2139, %f17581;
	fma.rn.f32 	%f2141, %f2140, %f2140, %f7;
	fma.rn.f32 	%f2142, %f2138, %f2138, %f2141;
	fma.rn.f32 	%f2143, %f2136, %f2136, %f2142;
	rsqrt.approx.f32 	%f2144, %f2143;
	ld.shared.f32 	%f2145, [_ZZ22ForceCalculationKerneliE5masss+464];
	mul.f32 	%f2146, %f2144, %f2145;
	mul.f32 	%f2147, %f2144, %f2146;
	mul.f32 	%f2148, %f2144, %f2147;
	fma.rn.f32 	%f2149, %f2136, %f2148, %f2132;
	fma.rn.f32 	%f2150, %f2138, %f2148, %f2133;
	fma.rn.f32 	%f2151, %f2140, %f2148, %f2134;
	ld.shared.f32 	%f2152, [_ZZ22ForceCalculationKerneliE5posxs+468];
	sub.f32 	%f2153, %f2152, %f17583;
	ld.shared.f32 	%f2154, [_ZZ22ForceCalculationKerneliE5posys+468];
	sub.f32 	%f2155, %f2154, %f17582;
	ld.shared.f32 	%f2156, [_ZZ22ForceCalculationKerneliE5poszs+468];
	sub.f32 	%f2157, %f2156, %f17581;
	fma.rn.f32 	%f2158, %f2157, %f2157, %f7;
	fma.rn.f32 	%f2159, %f2155, %f2155, %f2158;
	fma.rn.f32 	%f2160, %f2153, %f2153, %f2159;
	rsqrt.approx.f32 	%f2161, %f2160;
	ld.shared.f32 	%f2162, [_ZZ22ForceCalculationKerneliE5masss+468];
	mul.f32 	%f2163, %f2161, %f2162;
	mul.f32 	%f2164, %f2161, %f2163;
	mul.f32 	%f2165, %f2161, %f2164;
	fma.rn.f32 	%f2166, %f2153, %f2165, %f2149;
	fma.rn.f32 	%f2167, %f2155, %f2165, %f2150;
	fma.rn.f32 	%f2168, %f2157, %f2165, %f2151;
	ld.shared.f32 	%f2169, [_ZZ22ForceCalculationKerneliE5posxs+472];
	sub.f32 	%f2170, %f2169, %f17583;
	ld.shared.f32 	%f2171, [_ZZ22ForceCalculationKerneliE5posys+472];
	sub.f32 	%f2172, %f2171, %f17582;
	ld.shared.f32 	%f2173, [_ZZ22ForceCalculationKerneliE5poszs+472];
	sub.f32 	%f2174, %f2173, %f17581;
	fma.rn.f32 	%f2175, %f2174, %f2174, %f7;
	fma.rn.f32 	%f2176, %f2172, %f2172, %f2175;
	fma.rn.f32 	%f2177, %f2170, %f2170, %f2176;
	rsqrt.approx.f32 	%f2178, %f2177;
	ld.shared.f32 	%f2179, [_ZZ22ForceCalculationKerneliE5masss+472];
	mul.f32 	%f2180, %f2178, %f2179;
	mul.f32 	%f2181, %f2178, %f2180;
	mul.f32 	%f2182, %f2178, %f2181;
	fma.rn.f32 	%f2183, %f2170, %f2182, %f2166;
	fma.rn.f32 	%f2184, %f2172, %f2182, %f2167;
	fma.rn.f32 	%f2185, %f2174, %f2182, %f2168;
	ld.shared.f32 	%f2186, [_ZZ22ForceCalculationKerneliE5posxs+476];
	sub.f32 	%f2187, %f2186, %f17583;
	ld.shared.f32 	%f2188, [_ZZ22ForceCalculationKerneliE5posys+476];
	sub.f32 	%f2189, %f2188, %f17582;
	ld.shared.f32 	%f2190, [_ZZ22ForceCalculationKerneliE5poszs+476];
	sub.f32 	%f2191, %f2190, %f17581;
	fma.rn.f32 	%f2192, %f2191, %f2191, %f7;
	fma.rn.f32 	%f2193, %f2189, %f2189, %f2192;
	fma.rn.f32 	%f2194, %f2187, %f2187, %f2193;
	rsqrt.approx.f32 	%f2195, %f2194;
	ld.shared.f32 	%f2196, [_ZZ22ForceCalculationKerneliE5masss+476];
	mul.f32 	%f2197, %f2195, %f2196;
	mul.f32 	%f2198, %f2195, %f2197;
	mul.f32 	%f2199, %f2195, %f2198;
	fma.rn.f32 	%f2200, %f2187, %f2199, %f2183;
	fma.rn.f32 	%f2201, %f2189, %f2199, %f2184;
	fma.rn.f32 	%f2202, %f2191, %f2199, %f2185;
	ld.shared.f32 	%f2203, [_ZZ22ForceCalculationKerneliE5posxs+480];
	sub.f32 	%f2204, %f2203, %f17583;
	ld.shared.f32 	%f2205, [_ZZ22ForceCalculationKerneliE5posys+480];
	sub.f32 	%f2206, %f2205, %f17582;
	ld.shared.f32 	%f2207, [_ZZ22ForceCalculationKerneliE5poszs+480];
	sub.f32 	%f2208, %f2207, %f17581;
	fma.rn.f32 	%f2209, %f2208, %f2208, %f7;
	fma.rn.f32 	%f2210, %f2206, %f2206, %f2209;
	fma.rn.f32 	%f2211, %f2204, %f2204, %f2210;
	rsqrt.approx.f32 	%f2212, %f2211;
	ld.shared.f32 	%f2213, [_ZZ22ForceCalculationKerneliE5masss+480];
	mul.f32 	%f2214, %f2212, %f2213;
	mul.f32 	%f2215, %f2212, %f2214;
	mul.f32 	%f2216, %f2212, %f2215;
	fma.rn.f32 	%f2217, %f2204, %f2216, %f2200;
	fma.rn.f32 	%f2218, %f2206, %f2216, %f2201;
	fma.rn.f32 	%f2219, %f2208, %f2216, %f2202;
	ld.shared.f32 	%f2220, [_ZZ22ForceCalculationKerneliE5posxs+484];
	sub.f32 	%f2221, %f2220, %f17583;
	ld.shared.f32 	%f2222, [_ZZ22ForceCalculationKerneliE5posys+484];
	sub.f32 	%f2223, %f2222, %f17582;
	ld.shared.f32 	%f2224, [_ZZ22ForceCalculationKerneliE5poszs+484];
	sub.f32 	%f2225, %f2224, %f17581;
	fma.rn.f32 	%f2226, %f2225, %f2225, %f7;
	fma.rn.f32 	%f2227, %f2223, %f2223, %f2226;
	fma.rn.f32 	%f2228, %f2221, %f2221, %f2227;
	rsqrt.approx.f32 	%f2229, %f2228;
	ld.shared.f32 	%f2230, [_ZZ22ForceCalculationKerneliE5masss+484];
	mul.f32 	%f2231, %f2229, %f2230;
	mul.f32 	%f2232, %f2229, %f2231;
	mul.f32 	%f2233, %f2229, %f2232;
	fma.rn.f32 	%f2234, %f2221, %f2233, %f2217;
	fma.rn.f32 	%f2235, %f2223, %f2233, %f2218;
	fma.rn.f32 	%f2236, %f2225, %f2233, %f2219;
	ld.shared.f32 	%f2237, [_ZZ22ForceCalculationKerneliE5posxs+488];
	sub.f32 	%f2238, %f2237, %f17583;
	ld.shared.f32 	%f2239, [_ZZ22ForceCalculationKerneliE5posys+488];
	sub.f32 	%f2240, %f2239, %f17582;
	ld.shared.f32 	%f2241, [_ZZ22ForceCalculationKerneliE5poszs+488];
	sub.f32 	%f2242, %f2241, %f17581;
	fma.rn.f32 	%f2243, %f2242, %f2242, %f7;
	fma.rn.f32 	%f2244, %f2240, %f2240, %f2243;
	fma.rn.f32 	%f2245, %f2238, %f2238, %f2244;
	rsqrt.approx.f32 	%f2246, %f2245;
	ld.shared.f32 	%f2247, [_ZZ22ForceCalculationKerneliE5masss+488];
	mul.f32 	%f2248, %f2246, %f2247;
	mul.f32 	%f2249, %f2246, %f2248;
	mul.f32 	%f2250, %f2246, %f2249;
	fma.rn.f32 	%f2251, %f2238, %f2250, %f2234;
	fma.rn.f32 	%f2252, %f2240, %f2250, %f2235;
	fma.rn.f32 	%f2253, %f2242, %f2250, %f2236;
	ld.shared.f32 	%f2254, [_ZZ22ForceCalculationKerneliE5posxs+492];
	sub.f32 	%f2255, %f2254, %f17583;
	ld.shared.f32 	%f2256, [_ZZ22ForceCalculationKerneliE5posys+492];
	sub.f32 	%f2257, %f2256, %f17582;
	ld.shared.f32 	%f2258, [_ZZ22ForceCalculationKerneliE5poszs+492];
	sub.f32 	%f2259, %f2258, %f17581;
	fma.rn.f32 	%f2260, %f2259, %f2259, %f7;
	fma.rn.f32 	%f2261, %f2257, %f2257, %f2260;
	fma.rn.f32 	%f2262, %f2255, %f2255, %f2261;
	rsqrt.approx.f32 	%f2263, %f2262;
	ld.shared.f32 	%f2264, [_ZZ22ForceCalculationKerneliE5masss+492];
	mul.f32 	%f2265, %f2263, %f2264;
	mul.f32 	%f2266, %f2263, %f2265;
	mul.f32 	%f2267, %f2263, %f2266;
	fma.rn.f32 	%f2268, %f2255, %f2267, %f2251;
	fma.rn.f32 	%f2269, %f2257, %f2267, %f2252;
	fma.rn.f32 	%f2270, %f2259, %f2267, %f2253;
	ld.shared.f32 	%f2271, [_ZZ22ForceCalculationKerneliE5posxs+496];
	sub.f32 	%f2272, %f2271, %f17583;
	ld.shared.f32 	%f2273, [_ZZ22ForceCalculationKerneliE5posys+496];
	sub.f32 	%f2274, %f2273, %f17582;
	ld.shared.f32 	%f2275, [_ZZ22ForceCalculationKerneliE5poszs+496];
	sub.f32 	%f2276, %f2275, %f17581;
	fma.rn.f32 	%f2277, %f2276, %f2276, %f7;
	fma.rn.f32 	%f2278, %f2274, %f2274, %f2277;
	fma.rn.f32 	%f2279, %f2272, %f2272, %f2278;
	rsqrt.approx.f32 	%f2280, %f2279;
	ld.shared.f32 	%f2281, [_ZZ22ForceCalculationKerneliE5masss+496];
	mul.f32 	%f2282, %f2280, %f2281;
	mul.f32 	%f2283, %f2280, %f2282;
	mul.f32 	%f2284, %f2280, %f2283;
	fma.rn.f32 	%f2285, %f2272, %f2284, %f2268;
	fma.rn.f32 	%f2286, %f2274, %f2284, %f2269;
	fma.rn.f32 	%f2287, %f2276, %f2284, %f2270;
	ld.shared.f32 	%f2288, [_ZZ22ForceCalculationKerneliE5posxs+500];
	sub.f32 	%f2289, %f2288, %f17583;
	ld.shared.f32 	%f2290, [_ZZ22ForceCalculationKerneliE5posys+500];
	sub.f32 	%f2291, %f2290, %f17582;
	ld.shared.f32 	%f2292, [_ZZ22ForceCalculationKerneliE5poszs+500];
	sub.f32 	%f2293, %f2292, %f17581;
	fma.rn.f32 	%f2294, %f2293, %f2293, %f7;
	fma.rn.f32 	%f2295, %f2291, %f2291, %f2294;
	fma.rn.f32 	%f2296, %f2289, %f2289, %f2295;
	rsqrt.approx.f32 	%f2297, %f2296;
	ld.shared.f32 	%f2298, [_ZZ22ForceCalculationKerneliE5masss+500];
	mul.f32 	%f2299, %f2297, %f2298;
	mul.f32 	%f2300, %f2297, %f2299;
	mul.f32 	%f2301, %f2297, %f2300;
	fma.rn.f32 	%f2302, %f2289, %f2301, %f2285;
	fma.rn.f32 	%f2303, %f2291, %f2301, %f2286;
	fma.rn.f32 	%f2304, %f2293, %f2301, %f2287;
	ld.shared.f32 	%f2305, [_ZZ22ForceCalculationKerneliE5posxs+504];
	sub.f32 	%f2306, %f2305, %f17583;
	ld.shared.f32 	%f2307, [_ZZ22ForceCalculationKerneliE5posys+504];
	sub.f32 	%f2308, %f2307, %f17582;
	ld.shared.f32 	%f2309, [_ZZ22ForceCalculationKerneliE5poszs+504];
	sub.f32 	%f2310, %f2309, %f17581;
	fma.rn.f32 	%f2311, %f2310, %f2310, %f7;
	fma.rn.f32 	%f2312, %f2308, %f2308, %f2311;
	fma.rn.f32 	%f2313, %f2306, %f2306, %f2312;
	rsqrt.approx.f32 	%f2314, %f2313;
	ld.shared.f32 	%f2315, [_ZZ22ForceCalculationKerneliE5masss+504];
	mul.f32 	%f2316, %f2314, %f2315;
	mul.f32 	%f2317, %f2314, %f2316;
	mul.f32 	%f2318, %f2314, %f2317;
	fma.rn.f32 	%f2319, %f2306, %f2318, %f2302;
	fma.rn.f32 	%f2320, %f2308, %f2318, %f2303;
	fma.rn.f32 	%f2321, %f2310, %f2318, %f2304;
	ld.shared.f32 	%f2322, [_ZZ22ForceCalculationKerneliE5posxs+508];
	sub.f32 	%f2323, %f2322, %f17583;
	ld.shared.f32 	%f2324, [_ZZ22ForceCalculationKerneliE5posys+508];
	sub.f32 	%f2325, %f2324, %f17582;
	ld.shared.f32 	%f2326, [_ZZ22ForceCalculationKerneliE5poszs+508];
	sub.f32 	%f2327, %f2326, %f17581;
	fma.rn.f32 	%f2328, %f2327, %f2327, %f7;
	fma.rn.f32 	%f2329, %f2325, %f2325, %f2328;
	fma.rn.f32 	%f2330, %f2323, %f2323, %f2329;
	rsqrt.approx.f32 	%f2331, %f2330;
	ld.shared.f32 	%f2332, [_ZZ22ForceCalculationKerneliE5masss+508];
	mul.f32 	%f2333, %f2331, %f2332;
	mul.f32 	%f2334, %f2331, %f2333;
	mul.f32 	%f2335, %f2331, %f2334;
	fma.rn.f32 	%f2336, %f2323, %f2335, %f2319;
	fma.rn.f32 	%f2337, %f2325, %f2335, %f2320;
	fma.rn.f32 	%f2338, %f2327, %f2335, %f2321;
	ld.shared.f32 	%f2339, [_ZZ22ForceCalculationKerneliE5posxs+512];
	sub.f32 	%f2340, %f2339, %f17583;
	ld.shared.f32 	%f2341, [_ZZ22ForceCalculationKerneliE5posys+512];
	sub.f32 	%f2342, %f2341, %f17582;
	ld.shared.f32 	%f2343, [_ZZ22ForceCalculationKerneliE5poszs+512];
	sub.f32 	%f2344, %f2343, %f17581;
	fma.rn.f32 	%f2345, %f2344, %f2344, %f7;
	fma.rn.f32 	%f2346, %f2342, %f2342, %f2345;
	fma.rn.f32 	%f2347, %f2340, %f2340, %f2346;
	rsqrt.approx.f32 	%f2348, %f2347;
	ld.shared.f32 	%f2349, [_ZZ22ForceCalculationKerneliE5masss+512];
	mul.f32 	%f2350, %f2348, %f2349;
	mul.f32 	%f2351, %f2348, %f2350;
	mul.f32 	%f2352, %f2348, %f2351;
	fma.rn.f32 	%f2353, %f2340, %f2352, %f2336;
	fma.rn.f32 	%f2354, %f2342, %f2352, %f2337;
	fma.rn.f32 	%f2355, %f2344, %f2352, %f2338;
	ld.shared.f32 	%f2356, [_ZZ22ForceCalculationKerneliE5posxs+516];
	sub.f32 	%f2357, %f2356, %f17583;
	ld.shared.f32 	%f2358, [_ZZ22ForceCalculationKerneliE5posys+516];
	sub.f32 	%f2359, %f2358, %f17582;
	ld.shared.f32 	%f2360, [_ZZ22ForceCalculationKerneliE5poszs+516];
	sub.f32 	%f2361, %f2360, %f17581;
	fma.rn.f32 	%f2362, %f2361, %f2361, %f7;
	fma.rn.f32 	%f2363, %f2359, %f2359, %f2362;
	fma.rn.f32 	%f2364, %f2357, %f2357, %f2363;
	rsqrt.approx.f32 	%f2365, %f2364;
	ld.shared.f32 	%f2366, [_ZZ22ForceCalculationKerneliE5masss+516];
	mul.f32 	%f2367, %f2365, %f2366;
	mul.f32 	%f2368, %f2365, %f2367;
	mul.f32 	%f2369, %f2365, %f2368;
	fma.rn.f32 	%f2370, %f2357, %f2369, %f2353;
	fma.rn.f32 	%f2371, %f2359, %f2369, %f2354;
	fma.rn.f32 	%f2372, %f2361, %f2369, %f2355;
	ld.shared.f32 	%f2373, [_ZZ22ForceCalculationKerneliE5posxs+520];
	sub.f32 	%f2374, %f2373, %f17583;
	ld.shared.f32 	%f2375, [_ZZ22ForceCalculationKerneliE5posys+520];
	sub.f32 	%f2376, %f2375, %f17582;
	ld.shared.f32 	%f2377, [_ZZ22ForceCalculationKerneliE5poszs+520];
	sub.f32 	%f2378, %f2377, %f17581;
	fma.rn.f32 	%f2379, %f2378, %f2378, %f7;
	fma.rn.f32 	%f2380, %f2376, %f2376, %f2379;
	fma.rn.f32 	%f2381, %f2374, %f2374, %f2380;
	rsqrt.approx.f32 	%f2382, %f2381;
	ld.shared.f32 	%f2383, [_ZZ22ForceCalculationKerneliE5masss+520];
	mul.f32 	%f2384, %f2382, %f2383;
	mul.f32 	%f2385, %f2382, %f2384;
	mul.f32 	%f2386, %f2382, %f2385;
	fma.rn.f32 	%f2387, %f2374, %f2386, %f2370;
	fma.rn.f32 	%f2388, %f2376, %f2386, %f2371;
	fma.rn.f32 	%f2389, %f2378, %f2386, %f2372;
	ld.shared.f32 	%f2390, [_ZZ22ForceCalculationKerneliE5posxs+524];
	sub.f32 	%f2391, %f2390, %f17583;
	ld.shared.f32 	%f2392, [_ZZ22ForceCalculationKerneliE5posys+524];
	sub.f32 	%f2393, %f2392, %f17582;
	ld.shared.f32 	%f2394, [_ZZ22ForceCalculationKerneliE5poszs+524];
	sub.f32 	%f2395, %f2394, %f17581;
	fma.rn.f32 	%f2396, %f2395, %f2395, %f7;
	fma.rn.f32 	%f2397, %f2393, %f2393, %f2396;
	fma.rn.f32 	%f2398, %f2391, %f2391, %f2397;
	rsqrt.approx.f32 	%f2399, %f2398;
	ld.shared.f32 	%f2400, [_ZZ22ForceCalculationKerneliE5masss+524];
	mul.f32 	%f2401, %f2399, %f2400;
	mul.f32 	%f2402, %f2399, %f2401;
	mul.f32 	%f2403, %f2399, %f2402;
	fma.rn.f32 	%f2404, %f2391, %f2403, %f2387;
	fma.rn.f32 	%f2405, %f2393, %f2403, %f2388;
	fma.rn.f32 	%f2406, %f2395, %f2403, %f2389;
	ld.shared.f32 	%f2407, [_ZZ22ForceCalculationKerneliE5posxs+528];
	sub.f32 	%f2408, %f2407, %f17583;
	ld.shared.f32 	%f2409, [_ZZ22ForceCalculationKerneliE5posys+528];
	sub.f32 	%f2410, %f2409, %f17582;
	ld.shared.f32 	%f2411, [_ZZ22ForceCalculationKerneliE5poszs+528];
	sub.f32 	%f2412, %f2411, %f17581;
	fma.rn.f32 	%f2413, %f2412, %f2412, %f7;
	fma.rn.f32 	%f2414, %f2410, %f2410, %f2413;
	fma.rn.f32 	%f2415, %f2408, %f2408, %f2414;
	rsqrt.approx.f32 	%f2416, %f2415;
	ld.shared.f32 	%f2417, [_ZZ22ForceCalculationKerneliE5masss+528];
	mul.f32 	%f2418, %f2416, %f2417;
	mul.f32 	%f2419, %f2416, %f2418;
	mul.f32 	%f2420, %f2416, %f2419;
	fma.rn.f32 	%f2421, %f2408, %f2420, %f2404;
	fma.rn.f32 	%f2422, %f2410, %f2420, %f2405;
	fma.rn.f32 	%f2423, %f2412, %f2420, %f2406;
	ld.shared.f32 	%f2424, [_ZZ22ForceCalculationKerneliE5posxs+532];
	sub.f32 	%f2425, %f2424, %f17583;
	ld.shared.f32 	%f2426, [_ZZ22ForceCalculationKerneliE5posys+532];
	sub.f32 	%f2427, %f2426, %f17582;
	ld.shared.f32 	%f2428, [_ZZ22ForceCalculationKerneliE5poszs+532];
	sub.f32 	%f2429, %f2428, %f17581;
	fma.rn.f32 	%f2430, %f2429, %f2429, %f7;
	fma.rn.f32 	%f2431, %f2427, %f2427, %f2430;
	fma.rn.f32 	%f2432, %f2425, %f2425, %f2431;
	rsqrt.approx.f32 	%f2433, %f2432;
	ld.shared.f32 	%f2434, [_ZZ22ForceCalculationKerneliE5masss+532];
	mul.f32 	%f2435, %f2433, %f2434;
	mul.f32 	%f2436, %f2433, %f2435;
	mul.f32 	%f2437, %f2433, %f2436;
	fma.rn.f32 	%f2438, %f2425, %f2437, %f2421;
	fma.rn.f32 	%f2439, %f2427, %f2437, %f2422;
	fma.rn.f32 	%f2440, %f2429, %f2437, %f2423;
	ld.shared.f32 	%f2441, [_ZZ22ForceCalculationKerneliE5posxs+536];
	sub.f32 	%f2442, %f2441, %f17583;
	ld.shared.f32 	%f2443, [_ZZ22ForceCalculationKerneliE5posys+536];
	sub.f32 	%f2444, %f2443, %f17582;
	ld.shared.f32 	%f2445, [_ZZ22ForceCalculationKerneliE5poszs+536];
	sub.f32 	%f2446, %f2445, %f17581;
	fma.rn.f32 	%f2447, %f2446, %f2446, %f7;
	fma.rn.f32 	%f2448, %f2444, %f2444, %f2447;
	fma.rn.f32 	%f2449, %f2442, %f2442, %f2448;
	rsqrt.approx.f32 	%f2450, %f2449;
	ld.shared.f32 	%f2451, [_ZZ22ForceCalculationKerneliE5masss+536];
	mul.f32 	%f2452, %f2450, %f2451;
	mul.f32 	%f2453, %f2450, %f2452;
	mul.f32 	%f2454, %f2450, %f2453;
	fma.rn.f32 	%f2455, %f2442, %f2454, %f2438;
	fma.rn.f32 	%f2456, %f2444, %f2454, %f2439;
	fma.rn.f32 	%f2457, %f2446, %f2454, %f2440;
	ld.shared.f32 	%f2458, [_ZZ22ForceCalculationKerneliE5posxs+540];
	sub.f32 	%f2459, %f2458, %f17583;
	ld.shared.f32 	%f2460, [_ZZ22ForceCalculationKerneliE5posys+540];
	sub.f32 	%f2461, %f2460, %f17582;
	ld.shared.f32 	%f2462, [_ZZ22ForceCalculationKerneliE5poszs+540];
	sub.f32 	%f2463, %f2462, %f17581;
	fma.rn.f32 	%f2464, %f2463, %f2463, %f7;
	fma.rn.f32 	%f2465, %f2461, %f2461, %f2464;
	fma.rn.f32 	%f2466, %f2459, %f2459, %f2465;
	rsqrt.approx.f32 	%f2467, %f2466;
	ld.shared.f32 	%f2468, [_ZZ22ForceCalculationKerneliE5masss+540];
	mul.f32 	%f2469, %f2467, %f2468;
	mul.f32 	%f2470, %f2467, %f2469;
	mul.f32 	%f2471, %f2467, %f2470;
	fma.rn.f32 	%f2472, %f2459, %f2471, %f2455;
	fma.rn.f32 	%f2473, %f2461, %f2471, %f2456;
	fma.rn.f32 	%f2474, %f2463, %f2471, %f2457;
	ld.shared.f32 	%f2475, [_ZZ22ForceCalculationKerneliE5posxs+544];
	sub.f32 	%f2476, %f2475, %f17583;
	ld.shared.f32 	%f2477, [_ZZ22ForceCalculationKerneliE5posys+544];
	sub.f32 	%f2478, %f2477, %f17582;
	ld.shared.f32 	%f2479, [_ZZ22ForceCalculationKerneliE5poszs+544];
	sub.f32 	%f2480, %f2479, %f17581;
	fma.rn.f32 	%f2481, %f2480, %f2480, %f7;
	fma.rn.f32 	%f2482, %f2478, %f2478, %f2481;
	fma.rn.f32 	%f2483, %f2476, %f2476, %f2482;
	rsqrt.approx.f32 	%f2484, %f2483;
	ld.shared.f32 	%f2485, [_ZZ22ForceCalculationKerneliE5masss+544];
	mul.f32 	%f2486, %f2484, %f2485;
	mul.f32 	%f2487, %f2484, %f2486;
	mul.f32 	%f2488, %f2484, %f2487;
	fma.rn.f32 	%f2489, %f2476, %f2488, %f2472;
	fma.rn.f32 	%f2490, %f2478, %f2488, %f2473;
	fma.rn.f32 	%f2491, %f2480, %f2488, %f2474;
	ld.shared.f32 	%f2492, [_ZZ22ForceCalculationKerneliE5posxs+548];
	sub.f32 	%f2493, %f2492, %f17583;
	ld.shared.f32 	%f2494, [_ZZ22ForceCalculationKerneliE5posys+548];
	sub.f32 	%f2495, %f2494, %f17582;
	ld.shared.f32 	%f2496, [_ZZ22ForceCalculationKerneliE5poszs+548];
	sub.f32 	%f2497, %f2496, %f17581;
	fma.rn.f32 	%f2498, %f2497, %f2497, %f7;
	fma.rn.f32 	%f2499, %f2495, %f2495, %f2498;
	fma.rn.f32 	%f2500, %f2493, %f2493, %f2499;
	rsqrt.approx.f32 	%f2501, %f2500;
	ld.shared.f32 	%f2502, [_ZZ22ForceCalculationKerneliE5masss+548];
	mul.f32 	%f2503, %f2501, %f2502;
	mul.f32 	%f2504, %f2501, %f2503;
	mul.f32 	%f2505, %f2501, %f2504;
	fma.rn.f32 	%f2506, %f2493, %f2505, %f2489;
	fma.rn.f32 	%f2507, %f2495, %f2505, %f2490;
	fma.rn.f32 	%f2508, %f2497, %f2505, %f2491;
	ld.shared.f32 	%f2509, [_ZZ22ForceCalculationKerneliE5posxs+552];
	sub.f32 	%f2510, %f2509, %f17583;
	ld.shared.f32 	%f2511, [_ZZ22ForceCalculationKerneliE5posys+552];
	sub.f32 	%f2512, %f2511, %f17582;
	ld.shared.f32 	%f2513, [_ZZ22ForceCalculationKerneliE5poszs+552];
	sub.f32 	%f2514, %f2513, %f17581;
	fma.rn.f32 	%f2515, %f2514, %f2514, %f7;
	fma.rn.f32 	%f2516, %f2512, %f2512, %f2515;
	fma.rn.f32 	%f2517, %f2510, %f2510, %f2516;
	rsqrt.approx.f32 	%f2518, %f2517;
	ld.shared.f32 	%f2519, [_ZZ22ForceCalculationKerneliE5masss+552];
	mul.f32 	%f2520, %f2518, %f2519;
	mul.f32 	%f2521, %f2518, %f2520;
	mul.f32 	%f2522, %f2518, %f2521;
	fma.rn.f32 	%f2523, %f2510, %f2522, %f2506;
	fma.rn.f32 	%f2524, %f2512, %f2522, %f2507;
	fma.rn.f32 	%f2525, %f2514, %f2522, %f2508;
	ld.shared.f32 	%f2526, [_ZZ22ForceCalculationKerneliE5posxs+556];
	sub.f32 	%f2527, %f2526, %f17583;
	ld.shared.f32 	%f2528, [_ZZ22ForceCalculationKerneliE5posys+556];
	sub.f32 	%f2529, %f2528, %f17582;
	ld.shared.f32 	%f2530, [_ZZ22ForceCalculationKerneliE5poszs+556];
	sub.f32 	%f2531, %f2530, %f17581;
	fma.rn.f32 	%f2532, %f2531, %f2531, %f7;
	fma.rn.f32 	%f2533, %f2529, %f2529, %f2532;
	fma.rn.f32 	%f2534, %f2527, %f2527, %f2533;
	rsqrt.approx.f32 	%f2535, %f2534;
	ld.shared.f32 	%f2536, [_ZZ22ForceCalculationKerneliE5masss+556];
	mul.f32 	%f2537, %f2535, %f2536;
	mul.f32 	%f2538, %f2535, %f2537;
	mul.f32 	%f2539, %f2535, %f2538;
	fma.rn.f32 	%f2540, %f2527, %f2539, %f2523;
	fma.rn.f32 	%f2541, %f2529, %f2539, %f2524;
	fma.rn.f32 	%f2542, %f2531, %f2539, %f2525;
	ld.shared.f32 	%f2543, [_ZZ22ForceCalculationKerneliE5posxs+560];
	sub.f32 	%f2544, %f2543, %f17583;
	ld.shared.f32 	%f2545, [_ZZ22ForceCalculationKerneliE5posys+560];
	sub.f32 	%f2546, %f2545, %f17582;
	ld.shared.f32 	%f2547, [_ZZ22ForceCalculationKerneliE5poszs+560];
	sub.f32 	%f2548, %f2547, %f17581;
	fma.rn.f32 	%f2549, %f2548, %f2548, %f7;
	fma.rn.f32 	%f2550, %f2546, %f2546, %f2549;
	fma.rn.f32 	%f2551, %f2544, %f2544, %f2550;
	rsqrt.approx.f32 	%f2552, %f2551;
	ld.shared.f32 	%f2553, [_ZZ22ForceCalculationKerneliE5masss+560];
	mul.f32 	%f2554, %f2552, %f2553;
	mul.f32 	%f2555, %f2552, %f2554;
	mul.f32 	%f2556, %f2552, %f2555;
	fma.rn.f32 	%f2557, %f2544, %f2556, %f2540;
	fma.rn.f32 	%f2558, %f2546, %f2556, %f2541;
	fma.rn.f32 	%f2559, %f2548, %f2556, %f2542;
	ld.shared.f32 	%f2560, [_ZZ22ForceCalculationKerneliE5posxs+564];
	sub.f32 	%f2561, %f2560, %f17583;
	ld.shared.f32 	%f2562, [_ZZ22ForceCalculationKerneliE5posys+564];
	sub.f32 	%f2563, %f2562, %f17582;
	ld.shared.f32 	%f2564, [_ZZ22ForceCalculationKerneliE5poszs+564];
	sub.f32 	%f2565, %f2564, %f17581;
	fma.rn.f32 	%f2566, %f2565, %f2565, %f7;
	fma.rn.f32 	%f2567, %f2563, %f2563, %f2566;
	fma.rn.f32 	%f2568, %f2561, %f2561, %f2567;
	rsqrt.approx.f32 	%f2569, %f2568;
	ld.shared.f32 	%f2570, [_ZZ22ForceCalculationKerneliE5masss+564];
	mul.f32 	%f2571, %f2569, %f2570;
	mul.f32 	%f2572, %f2569, %f2571;
	mul.f32 	%f2573, %f2569, %f2572;
	fma.rn.f32 	%f2574, %f2561, %f2573, %f2557;
	fma.rn.f32 	%f2575, %f2563, %f2573, %f2558;
	fma.rn.f32 	%f2576, %f2565, %f2573, %f2559;
	ld.shared.f32 	%f2577, [_ZZ22ForceCalculationKerneliE5posxs+568];
	sub.f32 	%f2578, %f2577, %f17583;
	ld.shared.f32 	%f2579, [_ZZ22ForceCalculationKerneliE5posys+568];
	sub.f32 	%f2580, %f2579, %f17582;
	ld.shared.f32 	%f2581, [_ZZ22ForceCalculationKerneliE5poszs+568];
	sub.f32 	%f2582, %f2581, %f17581;
	fma.rn.f32 	%f2583, %f2582, %f2582, %f7;
	fma.rn.f32 	%f2584, %f2580, %f2580, %f2583;
	fma.rn.f32 	%f2585, %f2578, %f2578, %f2584;
	rsqrt.approx.f32 	%f2586, %f2585;
	ld.shared.f32 	%f2587, [_ZZ22ForceCalculationKerneliE5masss+568];
	mul.f32 	%f2588, %f2586, %f2587;
	mul.f32 	%f2589, %f2586, %f2588;
	mul.f32 	%f2590, %f2586, %f2589;
	fma.rn.f32 	%f2591, %f2578, %f2590, %f2574;
	fma.rn.f32 	%f2592, %f2580, %f2590, %f2575;
	fma.rn.f32 	%f2593, %f2582, %f2590, %f2576;
	ld.shared.f32 	%f2594, [_ZZ22ForceCalculationKerneliE5posxs+572];
	sub.f32 	%f2595, %f2594, %f17583;
	ld.shared.f32 	%f2596, [_ZZ22ForceCalculationKerneliE5posys+572];
	sub.f32 	%f2597, %f2596, %f17582;
	ld.shared.f32 	%f2598, [_ZZ22ForceCalculationKerneliE5poszs+572];
	sub.f32 	%f2599, %f2598, %f17581;
	fma.rn.f32 	%f2600, %f2599, %f2599, %f7;
	fma.rn.f32 	%f2601, %f2597, %f2597, %f2600;
	fma.rn.f32 	%f2602, %f2595, %f2595, %f2601;
	rsqrt.approx.f32 	%f2603, %f2602;
	ld.shared.f32 	%f2604, [_ZZ22ForceCalculationKerneliE5masss+572];
	mul.f32 	%f2605, %f2603, %f2604;
	mul.f32 	%f2606, %f2603, %f2605;
	mul.f32 	%f2607, %f2603, %f2606;
	fma.rn.f32 	%f2608, %f2595, %f2607, %f2591;
	fma.rn.f32 	%f2609, %f2597, %f2607, %f2592;
	fma.rn.f32 	%f2610, %f2599, %f2607, %f2593;
	ld.shared.f32 	%f2611, [_ZZ22ForceCalculationKerneliE5posxs+576];
	sub.f32 	%f2612, %f2611, %f17583;
	ld.shared.f32 	%f2613, [_ZZ22ForceCalculationKerneliE5posys+576];
	sub.f32 	%f2614, %f2613, %f17582;
	ld.shared.f32 	%f2615, [_ZZ22ForceCalculationKerneliE5poszs+576];
	sub.f32 	%f2616, %f2615, %f17581;
	fma.rn.f32 	%f2617, %f2616, %f2616, %f7;
	fma.rn.f32 	%f2618, %f2614, %f2614, %f2617;
	fma.rn.f32 	%f2619, %f2612, %f2612, %f2618;
	rsqrt.approx.f32 	%f2620, %f2619;
	ld.shared.f32 	%f2621, [_ZZ22ForceCalculationKerneliE5masss+576];
	mul.f32 	%f2622, %f2620, %f2621;
	mul.f32 	%f2623, %f2620, %f2622;
	mul.f32 	%f2624, %f2620, %f2623;
	fma.rn.f32 	%f2625, %f2612, %f2624, %f2608;
	fma.rn.f32 	%f2626, %f2614, %f2624, %f2609;
	fma.rn.f32 	%f2627, %f2616, %f2624, %f2610;
	ld.shared.f32 	%f2628, [_ZZ22ForceCalculationKerneliE5posxs+580];
	sub.f32 	%f2629, %f2628, %f17583;
	ld.shared.f32 	%f2630, [_ZZ22ForceCalculationKerneliE5posys+580];
	sub.f32 	%f2631, %f2630, %f17582;
	ld.shared.f32 	%f2632, [_ZZ22ForceCalculationKerneliE5poszs+580];
	sub.f32 	%f2633, %f2632, %f17581;
	fma.rn.f32 	%f2634, %f2633, %f2633, %f7;
	fma.rn.f32 	%f2635, %f2631, %f2631, %f2634;
	fma.rn.f32 	%f2636, %f2629, %f2629, %f2635;
	rsqrt.approx.f32 	%f2637, %f2636;
	ld.shared.f32 	%f2638, [_ZZ22ForceCalculationKerneliE5masss+580];
	mul.f32 	%f2639, %f2637, %f2638;
	mul.f32 	%f2640, %f2637, %f2639;
	mul.f32 	%f2641, %f2637, %f2640;
	fma.rn.f32 	%f2642, %f2629, %f2641, %f2625;
	fma.rn.f32 	%f2643, %f2631, %f2641, %f2626;
	fma.rn.f32 	%f2644, %f2633, %f2641, %f2627;
	ld.shared.f32 	%f2645, [_ZZ22ForceCalculationKerneliE5posxs+584];
	sub.f32 	%f2646, %f2645, %f17583;
	ld.shared.f32 	%f2647, [_ZZ22ForceCalculationKerneliE5posys+584];
	sub.f32 	%f2648, %f2647, %f17582;
	ld.shared.f32 	%f2649, [_ZZ22ForceCalculationKerneliE5poszs+584];
	sub.f32 	%f2650, %f2649, %f17581;
	fma.rn.f32 	%f2651, %f2650, %f2650, %f7;
	fma.rn.f32 	%f2652, %f2648, %f2648, %f2651;
	fma.rn.f32 	%f2653, %f2646, %f2646, %f2652;
	rsqrt.approx.f32 	%f2654, %f2653;
	ld.shared.f32 	%f2655, [_ZZ22ForceCalculationKerneliE5masss+584];
	mul.f32 	%f2656, %f2654, %f2655;
	mul.f32 	%f2657, %f2654, %f2656;
	mul.f32 	%f2658, %f2654, %f2657;
	fma.rn.f32 	%f2659, %f2646, %f2658, %f2642;
	fma.rn.f32 	%f2660, %f2648, %f2658, %f2643;
	fma.rn.f32 	%f2661, %f2650, %f2658, %f2644;
	ld.shared.f32 	%f2662, [_ZZ22ForceCalculationKerneliE5posxs+588];
	sub.f32 	%f2663, %f2662, %f17583;
	ld.shared.f32 	%f2664, [_ZZ22ForceCalculationKerneliE5posys+588];
	sub.f32 	%f2665, %f2664, %f17582;
	ld.shared.f32 	%f2666, [_ZZ22ForceCalculationKerneliE5poszs+588];
	sub.f32 	%f2667, %f2666, %f17581;
	fma.rn.f32 	%f2668, %f2667, %f2667, %f7;
	fma.rn.f32 	%f2669, %f2665, %f2665, %f2668;
	fma.rn.f32 	%f2670, %f2663, %f2663, %f2669;
	rsqrt.approx.f32 	%f2671, %f2670;
	ld.shared.f32 	%f2672, [_ZZ22ForceCalculationKerneliE5masss+588];
	mul.f32 	%f2673, %f2671, %f2672;
	mul.f32 	%f2674, %f2671, %f2673;
	mul.f32 	%f2675, %f2671, %f2674;
	fma.rn.f32 	%f2676, %f2663, %f2675, %f2659;
	fma.rn.f32 	%f2677, %f2665, %f2675, %f2660;
	fma.rn.f32 	%f2678, %f2667, %f2675, %f2661;
	ld.shared.f32 	%f2679, [_ZZ22ForceCalculationKerneliE5posxs+592];
	sub.f32 	%f2680, %f2679, %f17583;
	ld.shared.f32 	%f2681, [_ZZ22ForceCalculationKerneliE5posys+592];
	sub.f32 	%f2682, %f2681, %f17582;
	ld.shared.f32 	%f2683, [_ZZ22ForceCalculationKerneliE5poszs+592];
	sub.f32 	%f2684, %f2683, %f17581;
	fma.rn.f32 	%f2685, %f2684, %f2684, %f7;
	fma.rn.f32 	%f2686, %f2682, %f2682, %f2685;
	fma.rn.f32 	%f2687, %f2680, %f2680, %f2686;
	rsqrt.approx.f32 	%f2688, %f2687;
	ld.shared.f32 	%f2689, [_ZZ22ForceCalculationKerneliE5masss+592];
	mul.f32 	%f2690, %f2688, %f2689;
	mul.f32 	%f2691, %f2688, %f2690;
	mul.f32 	%f2692, %f2688, %f2691;
	fma.rn.f32 	%f2693, %f2680, %f2692, %f2676;
	fma.rn.f32 	%f2694, %f2682, %f2692, %f2677;
	fma.rn.f32 	%f2695, %f2684, %f2692, %f2678;
	ld.shared.f32 	%f2696, [_ZZ22ForceCalculationKerneliE5posxs+596];
	sub.f32 	%f2697, %f2696, %f17583;
	ld.shared.f32 	%f2698, [_ZZ22ForceCalculationKerneliE5posys+596];
	sub.f32 	%f2699, %f2698, %f17582;
	ld.shared.f32 	%f2700, [_ZZ22ForceCalculationKerneliE5poszs+596];
	sub.f32 	%f2701, %f2700, %f17581;
	fma.rn.f32 	%f2702, %f2701, %f2701, %f7;
	fma.rn.f32 	%f2703, %f2699, %f2699, %f2702;
	fma.rn.f32 	%f2704, %f2697, %f2697, %f2703;
	rsqrt.approx.f32 	%f2705, %f2704;
	ld.shared.f32 	%f2706, [_ZZ22ForceCalculationKerneliE5masss+596];
	mul.f32 	%f2707, %f2705, %f2706;
	mul.f32 	%f2708, %f2705, %f2707;
	mul.f32 	%f2709, %f2705, %f2708;
	fma.rn.f32 	%f2710, %f2697, %f2709, %f2693;
	fma.rn.f32 	%f2711, %f2699, %f2709, %f2694;
	fma.rn.f32 	%f2712, %f2701, %f2709, %f2695;
	ld.shared.f32 	%f2713, [_ZZ22ForceCalculationKerneliE5posxs+600];
	sub.f32 	%f2714, %f2713, %f17583;
	ld.shared.f32 	%f2715, [_ZZ22ForceCalculationKerneliE5posys+600];
	sub.f32 	%f2716, %f2715, %f17582;
	ld.shared.f32 	%f2717, [_ZZ22ForceCalculationKerneliE5poszs+600];
	sub.f32 	%f2718, %f2717, %f17581;
	fma.rn.f32 	%f2719, %f2718, %f2718, %f7;
	fma.rn.f32 	%f2720, %f2716, %f2716, %f2719;
	fma.rn.f32 	%f2721, %f2714, %f2714, %f2720;
	rsqrt.approx.f32 	%f2722, %f2721;
	ld.shared.f32 	%f2723, [_ZZ22ForceCalculationKerneliE5masss+600];
	mul.f32 	%f2724, %f2722, %f2723;
	mul.f32 	%f2725, %f2722, %f2724;
	mul.f32 	%f2726, %f2722, %f2725;
	fma.rn.f32 	%f2727, %f2714, %f2726, %f2710;
	fma.rn.f32 	%f2728, %f2716, %f2726, %f2711;
	fma.rn.f32 	%f2729, %f2718, %f2726, %f2712;
	ld.shared.f32 	%f2730, [_ZZ22ForceCalculationKerneliE5posxs+604];
	sub.f32 	%f2731, %f2730, %f17583;
	ld.shared.f32 	%f2732, [_ZZ22ForceCalculationKerneliE5posys+604];
	sub.f32 	%f2733, %f2732, %f17582;
	ld.shared.f32 	%f2734, [_ZZ22ForceCalculationKerneliE5poszs+604];
	sub.f32 	%f2735, %f2734, %f17581;
	fma.rn.f32 	%f2736, %f2735, %f2735, %f7;
	fma.rn.f32 	%f2737, %f2733, %f2733, %f2736;
	fma.rn.f32 	%f2738, %f2731, %f2731, %f2737;
	rsqrt.approx.f32 	%f2739, %f2738;
	ld.shared.f32 	%f2740, [_ZZ22ForceCalculationKerneliE5masss+604];
	mul.f32 	%f2741, %f2739, %f2740;
	mul.f32 	%f2742, %f2739, %f2741;
	mul.f32 	%f2743, %f2739, %f2742;
	fma.rn.f32 	%f2744, %f2731, %f2743, %f2727;
	fma.rn.f32 	%f2745, %f2733, %f2743, %f2728;
	fma.rn.f32 	%f2746, %f2735, %f2743, %f2729;
	ld.shared.f32 	%f2747, [_ZZ22ForceCalculationKerneliE5posxs+608];
	sub.f32 	%f2748, %f2747, %f17583;
	ld.shared.f32 	%f2749, [_ZZ22ForceCalculationKerneliE5posys+608];
	sub.f32 	%f2750, %f2749, %f17582;
	ld.shared.f32 	%f2751, [_ZZ22ForceCalculationKerneliE5poszs+608];
	sub.f32 	%f2752, %f2751, %f17581;
	fma.rn.f32 	%f2753, %f2752, %f2752, %f7;
	fma.rn.f32 	%f2754, %f2750, %f2750, %f2753;
	fma.rn.f32 	%f2755, %f2748, %f2748, %f2754;
	rsqrt.approx.f32 	%f2756, %f2755;
	ld.shared.f32 	%f2757, [_ZZ22ForceCalculationKerneliE5masss+608];
	mul.f32 	%f2758, %f2756, %f2757;
	mul.f32 	%f2759, %f2756, %f2758;
	mul.f32 	%f2760, %f2756, %f2759;
	fma.rn.f32 	%f2761, %f2748, %f2760, %f2744;
	fma.rn.f32 	%f2762, %f2750, %f2760, %f2745;
	fma.rn.f32 	%f2763, %f2752, %f2760, %f2746;
	ld.shared.f32 	%f2764, [_ZZ22ForceCalculationKerneliE5posxs+612];
	sub.f32 	%f2765, %f2764, %f17583;
	ld.shared.f32 	%f2766, [_ZZ22ForceCalculationKerneliE5posys+612];
	sub.f32 	%f2767, %f2766, %f17582;
	ld.shared.f32 	%f2768, [_ZZ22ForceCalculationKerneliE5poszs+612];
	sub.f32 	%f2769, %f2768, %f17581;
	fma.rn.f32 	%f2770, %f2769, %f2769, %f7;
	fma.rn.f32 	%f2771, %f2767, %f2767, %f2770;
	fma.rn.f32 	%f2772, %f2765, %f2765, %f2771;
	rsqrt.approx.f32 	%f2773, %f2772;
	ld.shared.f32 	%f2774, [_ZZ22ForceCalculationKerneliE5masss+612];
	mul.f32 	%f2775, %f2773, %f2774;
	mul.f32 	%f2776, %f2773, %f2775;
	mul.f32 	%f2777, %f2773, %f2776;
	fma.rn.f32 	%f2778, %f2765, %f2777, %f2761;
	fma.rn.f32 	%f2779, %f2767, %f2777, %f2762;
	fma.rn.f32 	%f2780, %f2769, %f2777, %f2763;
	ld.shared.f32 	%f2781, [_ZZ22ForceCalculationKerneliE5posxs+616];
	sub.f32 	%f2782, %f2781, %f17583;
	ld.shared.f32 	%f2783, [_ZZ22ForceCalculationKerneliE5posys+616];
	sub.f32 	%f2784, %f2783, %f17582;
	ld.shared.f32 	%f2785, [_ZZ22ForceCalculationKerneliE5poszs+616];
	sub.f32 	%f2786, %f2785, %f17581;
	fma.rn.f32 	%f2787, %f2786, %f2786, %f7;
	fma.rn.f32 	%f2788, %f2784, %f2784, %f2787;
	fma.rn.f32 	%f2789, %f2782, %f2782, %f2788;
	rsqrt.approx.f32 	%f2790, %f2789;
	ld.shared.f32 	%f2791, [_ZZ22ForceCalculationKerneliE5masss+616];
	mul.f32 	%f2792, %f2790, %f2791;
	mul.f32 	%f2793, %f2790, %f2792;
	mul.f32 	%f2794, %f2790, %f2793;
	fma.rn.f32 	%f2795, %f2782, %f2794, %f2778;
	fma.rn.f32 	%f2796, %f2784, %f2794, %f2779;
	fma.rn.f32 	%f2797, %f2786, %f2794, %f2780;
	ld.shared.f32 	%f2798, [_ZZ22ForceCalculationKerneliE5posxs+620];
	sub.f32 	%f2799, %f2798, %f17583;
	ld.shared.f32 	%f2800, [_ZZ22ForceCalculationKerneliE5posys+620];
	sub.f32 	%f2801, %f2800, %f17582;
	ld.shared.f32 	%f2802, [_ZZ22ForceCalculationKerneliE5poszs+620];
	sub.f32 	%f2803, %f2802, %f17581;
	fma.rn.f32 	%f2804, %f2803, %f2803, %f7;
	fma.rn.f32 	%f2805, %f2801, %f2801, %f2804;
	fma.rn.f32 	%f2806, %f2799, %f2799, %f2805;
	rsqrt.approx.f32 	%f2807, %f2806;
	ld.shared.f32 	%f2808, [_ZZ22ForceCalculationKerneliE5masss+620];
	mul.f32 	%f2809, %f2807, %f2808;
	mul.f32 	%f2810, %f2807, %f2809;
	mul.f32 	%f2811, %f2807, %f2810;
	fma.rn.f32 	%f2812, %f2799, %f2811, %f2795;
	fma.rn.f32 	%f2813, %f2801, %f2811, %f2796;
	fma.rn.f32 	%f2814, %f2803, %f2811, %f2797;
	ld.shared.f32 	%f2815, [_ZZ22ForceCalculationKerneliE5posxs+624];
	sub.f32 	%f2816, %f2815, %f17583;
	ld.shared.f32 	%f2817, [_ZZ22ForceCalculationKerneliE5posys+624];
	sub.f32 	%f2818, %f2817, %f17582;
	ld.shared.f32 	%f2819, [_ZZ22ForceCalculationKerneliE5poszs+624];
	sub.f32 	%f2820, %f2819, %f17581;
	fma.rn.f32 	%f2821, %f2820, %f2820, %f7;
	fma.rn.f32 	%f2822, %f2818, %f2818, %f2821;
	fma.rn.f32 	%f2823, %f2816, %f2816, %f2822;
	rsqrt.approx.f32 	%f2824, %f2823;
	ld.shared.f32 	%f2825, [_ZZ22ForceCalculationKerneliE5masss+624];
	mul.f32 	%f2826, %f2824, %f2825;
	mul.f32 	%f2827, %f2824, %f2826;
	mul.f32 	%f2828, %f2824, %f2827;
	fma.rn.f32 	%f2829, %f2816, %f2828, %f2812;
	fma.rn.f32 	%f2830, %f2818, %f2828, %f2813;
	fma.rn.f32 	%f2831, %f2820, %f2828, %f2814;
	ld.shared.f32 	%f2832, [_ZZ22ForceCalculationKerneliE5posxs+628];
	sub.f32 	%f2833, %f2832, %f17583;
	ld.shared.f32 	%f2834, [_ZZ22ForceCalculationKerneliE5posys+628];
	sub.f32 	%f2835, %f2834, %f17582;
	ld.shared.f32 	%f2836, [_ZZ22ForceCalculationKerneliE5poszs+628];
	sub.f32 	%f2837, %f2836, %f17581;
	fma.rn.f32 	%f2838, %f2837, %f2837, %f7;
	fma.rn.f32 	%f2839, %f2835, %f2835, %f2838;
	fma.rn.f32 	%f2840, %f2833, %f2833, %f2839;
	rsqrt.approx.f32 	%f2841, %f2840;
	ld.shared.f32 	%f2842, [_ZZ22ForceCalculationKerneliE5masss+628];
	mul.f32 	%f2843, %f2841, %f2842;
	mul.f32 	%f2844, %f2841, %f2843;
	mul.f32 	%f2845, %f2841, %f2844;
	fma.rn.f32 	%f2846, %f2833, %f2845, %f2829;
	fma.rn.f32 	%f2847, %f2835, %f2845, %f2830;
	fma.rn.f32 	%f2848, %f2837, %f2845, %f2831;
	ld.shared.f32 	%f2849, [_ZZ22ForceCalculationKerneliE5posxs+632];
	sub.f32 	%f2850, %f2849, %f17583;
	ld.shared.f32 	%f2851, [_ZZ22ForceCalculationKerneliE5posys+632];
	sub.f32 	%f2852, %f2851, %f17582;
	ld.shared.f32 	%f2853, [_ZZ22ForceCalculationKerneliE5poszs+632];
	sub.f32 	%f2854, %f2853, %f17581;
	fma.rn.f32 	%f2855, %f2854, %f2854, %f7;
	fma.rn.f32 	%f2856, %f2852, %f2852, %f2855;
	fma.rn.f32 	%f2857, %f2850, %f2850, %f2856;
	rsqrt.approx.f32 	%f2858, %f2857;
	ld.shared.f32 	%f2859, [_ZZ22ForceCalculationKerneliE5masss+632];
	mul.f32 	%f2860, %f2858, %f2859;
	mul.f32 	%f2861, %f2858, %f2860;
	mul.f32 	%f2862, %f2858, %f2861;
	fma.rn.f32 	%f2863, %f2850, %f2862, %f2846;
	fma.rn.f32 	%f2864, %f2852, %f2862, %f2847;
	fma.rn.f32 	%f2865, %f2854, %f2862, %f2848;
	ld.shared.f32 	%f2866, [_ZZ22ForceCalculationKerneliE5posxs+636];
	sub.f32 	%f2867, %f2866, %f17583;
	ld.shared.f32 	%f2868, [_ZZ22ForceCalculationKerneliE5posys+636];
	sub.f32 	%f2869, %f2868, %f17582;
	ld.shared.f32 	%f2870, [_ZZ22ForceCalculationKerneliE5poszs+636];
	sub.f32 	%f2871, %f2870, %f17581;
	fma.rn.f32 	%f2872, %f2871, %f2871, %f7;
	fma.rn.f32 	%f2873, %f2869, %f2869, %f2872;
	fma.rn.f32 	%f2874, %f2867, %f2867, %f2873;
	rsqrt.approx.f32 	%f2875, %f2874;
	ld.shared.f32 	%f2876, [_ZZ22ForceCalculationKerneliE5masss+636];
	mul.f32 	%f2877, %f2875, %f2876;
	mul.f32 	%f2878, %f2875, %f2877;
	mul.f32 	%f2879, %f2875, %f2878;
	fma.rn.f32 	%f2880, %f2867, %f2879, %f2863;
	fma.rn.f32 	%f2881, %f2869, %f2879, %f2864;
	fma.rn.f32 	%f2882, %f2871, %f2879, %f2865;
	ld.shared.f32 	%f2883, [_ZZ22ForceCalculationKerneliE5posxs+640];
	sub.f32 	%f2884, %f2883, %f17583;
	ld.shared.f32 	%f2885, [_ZZ22ForceCalculationKerneliE5posys+640];
	sub.f32 	%f2886, %f2885, %f17582;
	ld.shared.f32 	%f2887, [_ZZ22ForceCalculationKerneliE5poszs+640];
	sub.f32 	%f2888, %f2887, %f17581;
	fma.rn.f32 	%f2889, %f2888, %f2888, %f7;
	fma.rn.f32 	%f2890, %f2886, %f2886, %f2889;
	fma.rn.f32 	%f2891, %f2884, %f2884, %f2890;
	rsqrt.approx.f32 	%f2892, %f2891;
	ld.shared.f32 	%f2893, [_ZZ22ForceCalculationKerneliE5masss+640];
	mul.f32 	%f2894, %f2892, %f2893;
	mul.f32 	%f2895, %f2892, %f2894;
	mul.f32 	%f2896, %f2892, %f2895;
	fma.rn.f32 	%f2897, %f2884, %f2896, %f2880;
	fma.rn.f32 	%f2898, %f2886, %f2896, %f2881;
	fma.rn.f32 	%f2899, %f2888, %f2896, %f2882;
	ld.shared.f32 	%f2900, [_ZZ22ForceCalculationKerneliE5posxs+644];
	sub.f32 	%f2901, %f2900, %f17583;
	ld.shared.f32 	%f2902, [_ZZ22ForceCalculationKerneliE5posys+644];
	sub.f32 	%f2903, %f2902, %f17582;
	ld.shared.f32 	%f2904, [_ZZ22ForceCalculationKerneliE5poszs+644];
	sub.f32 	%f2905, %f2904, %f17581;
	fma.rn.f32 	%f2906, %f2905, %f2905, %f7;
	fma.rn.f32 	%f2907, %f2903, %f2903, %f2906;
	fma.rn.f32 	%f2908, %f2901, %f2901, %f2907;
	rsqrt.approx.f32 	%f2909, %f2908;
	ld.shared.f32 	%f2910, [_ZZ22ForceCalculationKerneliE5masss+644];
	mul.f32 	%f2911, %f2909, %f2910;
	mul.f32 	%f2912, %f2909, %f2911;
	mul.f32 	%f2913, %f2909, %f2912;
	fma.rn.f32 	%f2914, %f2901, %f2913, %f2897;
	fma.rn.f32 	%f2915, %f2903, %f2913, %f2898;
	fma.rn.f32 	%f2916, %f2905, %f2913, %f2899;
	ld.shared.f32 	%f2917, [_ZZ22ForceCalculationKerneliE5posxs+648];
	sub.f32 	%f2918, %f2917, %f17583;
	ld.shared.f32 	%f2919, [_ZZ22ForceCalculationKerneliE5posys+648];
	sub.f32 	%f2920, %f2919, %f17582;
	ld.shared.f32 	%f2921, [_ZZ22ForceCalculationKerneliE5poszs+648];
	sub.f32 	%f2922, %f2921, %f17581;
	fma.rn.f32 	%f2923, %f2922, %f2922, %f7;
	fma.rn.f32 	%f2924, %f2920, %f2920, %f2923;
	fma.rn.f32 	%f2925, %f2918, %f2918, %f2924;
	rsqrt.approx.f32 	%f2926, %f2925;
	ld.shared.f32 	%f2927, [_ZZ22ForceCalculationKerneliE5masss+648];
	mul.f32 	%f2928, %f2926, %f2927;
	mul.f32 	%f2929, %f2926, %f2928;
	mul.f32 	%f2930, %f2926, %f2929;
	fma.rn.f32 	%f2931, %f2918, %f2930, %f2914;
	fma.rn.f32 	%f2932, %f2920, %f2930, %f2915;
	fma.rn.f32 	%f2933, %f2922, %f2930, %f2916;
	ld.shared.f32 	%f2934, [_ZZ22ForceCalculationKerneliE5posxs+652];
	sub.f32 	%f2935, %f2934, %f17583;
	ld.shared.f32 	%f2936, [_ZZ22ForceCalculationKerneliE5posys+652];
	sub.f32 	%f2937, %f2936, %f17582;
	ld.shared.f32 	%f2938, [_ZZ22ForceCalculationKerneliE5poszs+652];
	sub.f32 	%f2939, %f2938, %f17581;
	fma.rn.f32 	%f2940, %f2939, %f2939, %f7;
	fma.rn.f32 	%f2941, %f2937, %f2937, %f2940;
	fma.rn.f32 	%f2942, %f2935, %f2935, %f2941;
	rsqrt.approx.f32 	%f2943, %f2942;
	ld.shared.f32 	%f2944, [_ZZ22ForceCalculationKerneliE5masss+652];
	mul.f32 	%f2945, %f2943, %f2944;
	mul.f32 	%f2946, %f2943, %f2945;
	mul.f32 	%f2947, %f2943, %f2946;
	fma.rn.f32 	%f2948, %f2935, %f2947, %f2931;
	fma.rn.f32 	%f2949, %f2937, %f2947, %f2932;
	fma.rn.f32 	%f2950, %f2939, %f2947, %f2933;
	ld.shared.f32 	%f2951, [_ZZ22ForceCalculationKerneliE5posxs+656];
	sub.f32 	%f2952, %f2951, %f17583;
	ld.shared.f32 	%f2953, [_ZZ22ForceCalculationKerneliE5posys+656];
	sub.f32 	%f2954, %f2953, %f17582;
	ld.shared.f32 	%f2955, [_ZZ22ForceCalculationKerneliE5poszs+656];
	sub.f32 	%f2956, %f2955, %f17581;
	fma.rn.f32 	%f2957, %f2956, %f2956, %f7;
	fma.rn.f32 	%f2958, %f2954, %f2954, %f2957;
	fma.rn.f32 	%f2959, %f2952, %f2952, %f2958;
	rsqrt.approx.f32 	%f2960, %f2959;
	ld.shared.f32 	%f2961, [_ZZ22ForceCalculationKerneliE5masss+656];
	mul.f32 	%f2962, %f2960, %f2961;
	mul.f32 	%f2963, %f2960, %f2962;
	mul.f32 	%f2964, %f2960, %f2963;
	fma.rn.f32 	%f2965, %f2952, %f2964, %f2948;
	fma.rn.f32 	%f2966, %f2954, %f2964, %f2949;
	fma.rn.f32 	%f2967, %f2956, %f2964, %f2950;
	ld.shared.f32 	%f2968, [_ZZ22ForceCalculationKerneliE5posxs+660];
	sub.f32 	%f2969, %f2968, %f17583;
	ld.shared.f32 	%f2970, [_ZZ22ForceCalculationKerneliE5posys+660];
	sub.f32 	%f2971, %f2970, %f17582;
	ld.shared.f32 	%f2972, [_ZZ22ForceCalculationKerneliE5poszs+660];
	sub.f32 	%f2973, %f2972, %f17581;
	fma.rn.f32 	%f2974, %f2973, %f2973, %f7;
	fma.rn.f32 	%f2975, %f2971, %f2971, %f2974;
	fma.rn.f32 	%f2976, %f2969, %f2969, %f2975;
	rsqrt.approx.f32 	%f2977, %f2976;
	ld.shared.f32 	%f2978, [_ZZ22ForceCalculationKerneliE5masss+660];
	mul.f32 	%f2979, %f2977, %f2978;
	mul.f32 	%f2980, %f2977, %f2979;
	mul.f32 	%f2981, %f2977, %f2980;
	fma.rn.f32 	%f2982, %f2969, %f2981, %f2965;
	fma.rn.f32 	%f2983, %f2971, %f2981, %f2966;
	fma.rn.f32 	%f2984, %f2973, %f2981, %f2967;
	ld.shared.f32 	%f2985, [_ZZ22ForceCalculationKerneliE5posxs+664];
	sub.f32 	%f2986, %f2985, %f17583;
	ld.shared.f32 	%f2987, [_ZZ22ForceCalculationKerneliE5posys+664];
	sub.f32 	%f2988, %f2987, %f17582;
	ld.shared.f32 	%f2989, [_ZZ22ForceCalculationKerneliE5poszs+664];
	sub.f32 	%f2990, %f2989, %f17581;
	fma.rn.f32 	%f2991, %f2990, %f2990, %f7;
	fma.rn.f32 	%f2992, %f2988, %f2988, %f2991;
	fma.rn.f32 	%f2993, %f2986, %f2986, %f2992;
	rsqrt.approx.f32 	%f2994, %f2993;
	ld.shared.f32 	%f2995, [_ZZ22ForceCalculationKerneliE5masss+664];
	mul.f32 	%f2996, %f2994, %f2995;
	mul.f32 	%f2997, %f2994, %f2996;
	mul.f32 	%f2998, %f2994, %f2997;
	fma.rn.f32 	%f2999, %f2986, %f2998, %f2982;
	fma.rn.f32 	%f3000, %f2988, %f2998, %f2983;
	fma.rn.f32 	%f3001, %f2990, %f2998, %f2984;
	ld.shared.f32 	%f3002, [_ZZ22ForceCalculationKerneliE5posxs+668];
	sub.f32 	%f3003, %f3002, %f17583;
	ld.shared.f32 	%f3004, [_ZZ22ForceCalculationKerneliE5posys+668];
	sub.f32 	%f3005, %f3004, %f17582;
	ld.shared.f32 	%f3006, [_ZZ22ForceCalculationKerneliE5poszs+668];
	sub.f32 	%f3007, %f3006, %f17581;
	fma.rn.f32 	%f3008, %f3007, %f3007, %f7;
	fma.rn.f32 	%f3009, %f3005, %f3005, %f3008;
	fma.rn.f32 	%f3010, %f3003, %f3003, %f3009;
	rsqrt.approx.f32 	%f3011, %f3010;
	ld.shared.f32 	%f3012, [_ZZ22ForceCalculationKerneliE5masss+668];
	mul.f32 	%f3013, %f3011, %f3012;
	mul.f32 	%f3014, %f3011, %f3013;
	mul.f32 	%f3015, %f3011, %f3014;
	fma.rn.f32 	%f3016, %f3003, %f3015, %f2999;
	fma.rn.f32 	%f3017, %f3005, %f3015, %f3000;
	fma.rn.f32 	%f3018, %f3007, %f3015, %f3001;
	ld.shared.f32 	%f3019, [_ZZ22ForceCalculationKerneliE5posxs+672];
	sub.f32 	%f3020, %f3019, %f17583;
	ld.shared.f32 	%f3021, [_ZZ22ForceCalculationKerneliE5posys+672];
	sub.f32 	%f3022, %f3021, %f17582;
	ld.shared.f32 	%f3023, [_ZZ22ForceCalculationKerneliE5poszs+672];
	sub.f32 	%f3024, %f3023, %f17581;
	fma.rn.f32 	%f3025, %f3024, %f3024, %f7;
	fma.rn.f32 	%f3026, %f3022, %f3022, %f3025;
	fma.rn.f32 	%f3027, %f3020, %f3020, %f3026;
	rsqrt.approx.f32 	%f3028, %f3027;
	ld.shared.f32 	%f3029, [_ZZ22ForceCalculationKerneliE5masss+672];
	mul.f32 	%f3030, %f3028, %f3029;
	mul.f32 	%f3031, %f3028, %f3030;
	mul.f32 	%f3032, %f3028, %f3031;
	fma.rn.f32 	%f3033, %f3020, %f3032, %f3016;
	fma.rn.f32 	%f3034, %f3022, %f3032, %f3017;
	fma.rn.f32 	%f3035, %f3024, %f3032, %f3018;
	ld.shared.f32 	%f3036, [_ZZ22ForceCalculationKerneliE5posxs+676];
	sub.f32 	%f3037, %f3036, %f17583;
	ld.shared.f32 	%f3038, [_ZZ22ForceCalculationKerneliE5posys+676];
	sub.f32 	%f3039, %f3038, %f17582;
	ld.shared.f32 	%f3040, [_ZZ22ForceCalculationKerneliE5poszs+676];
	sub.f32 	%f3041, %f3040, %f17581;
	fma.rn.f32 	%f3042, %f3041, %f3041, %f7;
	fma.rn.f32 	%f3043, %f3039, %f3039, %f3042;
	fma.rn.f32 	%f3044, %f3037, %f3037, %f3043;
	rsqrt.approx.f32 	%f3045, %f3044;
	ld.shared.f32 	%f3046, [_ZZ22ForceCalculationKerneliE5masss+676];
	mul.f32 	%f3047, %f3045, %f3046;
	mul.f32 	%f3048, %f3045, %f3047;
	mul.f32 	%f3049, %f3045, %f3048;
	fma.rn.f32 	%f3050, %f3037, %f3049, %f3033;
	fma.rn.f32 	%f3051, %f3039, %f3049, %f3034;
	fma.rn.f32 	%f3052, %f3041, %f3049, %f3035;
	ld.shared.f32 	%f3053, [_ZZ22ForceCalculationKerneliE5posxs+680];
	sub.f32 	%f3054, %f3053, %f17583;
	ld.shared.f32 	%f3055, [_ZZ22ForceCalculationKerneliE5posys+680];
	sub.f32 	%f3056, %f3055, %f17582;
	ld.shared.f32 	%f3057, [_ZZ22ForceCalculationKerneliE5poszs+680];
	sub.f32 	%f3058, %f3057, %f17581;
	fma.rn.f32 	%f3059, %f3058, %f3058, %f7;
	fma.rn.f32 	%f3060, %f3056, %f3056, %f3059;
	fma.rn.f32 	%f3061, %f3054, %f3054, %f3060;
	rsqrt.approx.f32 	%f3062, %f3061;
	ld.shared.f32 	%f3063, [_ZZ22ForceCalculationKerneliE5masss+680];
	mul.f32 	%f3064, %f3062, %f3063;
	mul.f32 	%f3065, %f3062, %f3064;
	mul.f32 	%f3066, %f3062, %f3065;
	fma.rn.f32 	%f3067, %f3054, %f3066, %f3050;
	fma.rn.f32 	%f3068, %f3056, %f3066, %f3051;
	fma.rn.f32 	%f3069, %f3058, %f3066, %f3052;
	ld.shared.f32 	%f3070, [_ZZ22ForceCalculationKerneliE5posxs+684];
	sub.f32 	%f3071, %f3070, %f17583;
	ld.shared.f32 	%f3072, [_ZZ22ForceCalculationKerneliE5posys+684];
	sub.f32 	%f3073, %f3072, %f17582;
	ld.shared.f32 	%f3074, [_ZZ22ForceCalculationKerneliE5poszs+684];
	sub.f32 	%f3075, %f3074, %f17581;
	fma.rn.f32 	%f3076, %f3075, %f3075, %f7;
	fma.rn.f32 	%f3077, %f3073, %f3073, %f3076;
	fma.rn.f32 	%f3078, %f3071, %f3071, %f3077;
	rsqrt.approx.f32 	%f3079, %f3078;
	ld.shared.f32 	%f3080, [_ZZ22ForceCalculationKerneliE5masss+684];
	mul.f32 	%f3081, %f3079, %f3080;
	mul.f32 	%f3082, %f3079, %f3081;
	mul.f32 	%f3083, %f3079, %f3082;
	fma.rn.f32 	%f3084, %f3071, %f3083, %f3067;
	fma.rn.f32 	%f3085, %f3073, %f3083, %f3068;
	fma.rn.f32 	%f3086, %f3075, %f3083, %f3069;
	ld.shared.f32 	%f3087, [_ZZ22ForceCalculationKerneliE5posxs+688];
	sub.f32 	%f3088, %f3087, %f17583;
	ld.shared.f32 	%f3089, [_ZZ22ForceCalculationKerneliE5posys+688];
	sub.f32 	%f3090, %f3089, %f17582;
	ld.shared.f32 	%f3091, [_ZZ22ForceCalculationKerneliE5poszs+688];
	sub.f32 	%f3092, %f3091, %f17581;
	fma.rn.f32 	%f3093, %f3092, %f3092, %f7;
	fma.rn.f32 	%f3094, %f3090, %f3090, %f3093;
	fma.rn.f32 	%f3095, %f3088, %f3088, %f3094;
	rsqrt.approx.f32 	%f3096, %f3095;
	ld.shared.f32 	%f3097, [_ZZ22ForceCalculationKerneliE5masss+688];
	mul.f32 	%f3098, %f3096, %f3097;
	mul.f32 	%f3099, %f3096, %f3098;
	mul.f32 	%f3100, %f3096, %f3099;
	fma.rn.f32 	%f3101, %f3088, %f3100, %f3084;
	fma.rn.f32 	%f3102, %f3090, %f3100, %f3085;
	fma.rn.f32 	%f3103, %f3092, %f3100, %f3086;
	ld.shared.f32 	%f3104, [_ZZ22ForceCalculationKerneliE5posxs+692];
	sub.f32 	%f3105, %f3104, %f17583;
	ld.shared.f32 	%f3106, [_ZZ22ForceCalculationKerneliE5posys+692];
	sub.f32 	%f3107, %f3106, %f17582;
	ld.shared.f32 	%f3108, [_ZZ22ForceCalculationKerneliE5poszs+692];
	sub.f32 	%f3109, %f3108, %f17581;
	fma.rn.f32 	%f3110, %f3109, %f3109, %f7;
	fma.rn.f32 	%f3111, %f3107, %f3107, %f3110;
	fma.rn.f32 	%f3112, %f3105, %f3105, %f3111;
	rsqrt.approx.f32 	%f3113, %f3112;
	ld.shared.f32 	%f3114, [_ZZ22ForceCalculationKerneliE5masss+692];
	mul.f32 	%f3115, %f3113, %f3114;
	mul.f32 	%f3116, %f3113, %f3115;
	mul.f32 	%f3117, %f3113, %f3116;
	fma.rn.f32 	%f3118, %f3105, %f3117, %f3101;
	fma.rn.f32 	%f3119, %f3107, %f3117, %f3102;
	fma.rn.f32 	%f3120, %f3109, %f3117, %f3103;
	ld.shared.f32 	%f3121, [_ZZ22ForceCalculationKerneliE5posxs+696];
	sub.f32 	%f3122, %f3121, %f17583;
	ld.shared.f32 	%f3123, [_ZZ22ForceCalculationKerneliE5posys+696];
	sub.f32 	%f3124, %f3123, %f17582;
	ld.shared.f32 	%f3125, [_ZZ22ForceCalculationKerneliE5poszs+696];
	sub.f32 	%f3126, %f3125, %f17581;
	fma.rn.f32 	%f3127, %f3126, %f3126, %f7;
	fma.rn.f32 	%f3128, %f3124, %f3124, %f3127;
	fma.rn.f32 	%f3129, %f3122, %f3122, %f3128;
	rsqrt.approx.f32 	%f3130, %f3129;
	ld.shared.f32 	%f3131, [_ZZ22ForceCalculationKerneliE5masss+696];
	mul.f32 	%f3132, %f3130, %f3131;
	mul.f32 	%f3133, %f3130, %f3132;
	mul.f32 	%f3134, %f3130, %f3133;
	fma.rn.f32 	%f3135, %f3122, %f3134, %f3118;
	fma.rn.f32 	%f3136, %f3124, %f3134, %f3119;
	fma.rn.f32 	%f3137, %f3126, %f3134, %f3120;
	ld.shared.f32 	%f3138, [_ZZ22ForceCalculationKerneliE5posxs+700];
	sub.f32 	%f3139, %f3138, %f17583;
	ld.shared.f32 	%f3140, [_ZZ22ForceCalculationKerneliE5posys+700];
	sub.f32 	%f3141, %f3140, %f17582;
	ld.shared.f32 	%f3142, [_ZZ22ForceCalculationKerneliE5poszs+700];
	sub.f32 	%f3143, %f3142, %f17581;
	fma.rn.f32 	%f3144, %f3143, %f3143, %f7;
	fma.rn.f32 	%f3145, %f3141, %f3141, %f3144;
	fma.rn.f32 	%f3146, %f3139, %f3139, %f3145;
	rsqrt.approx.f32 	%f3147, %f3146;
	ld.shared.f32 	%f3148, [_ZZ22ForceCalculationKerneliE5masss+700];
	mul.f32 	%f3149, %f3147, %f3148;
	mul.f32 	%f3150, %f3147, %f3149;
	mul.f32 	%f3151, %f3147, %f3150;
	fma.rn.f32 	%f3152, %f3139, %f3151, %f3135;
	fma.rn.f32 	%f3153, %f3141, %f3151, %f3136;
	fma.rn.f32 	%f3154, %f3143, %f3151, %f3137;
	ld.shared.f32 	%f3155, [_ZZ22ForceCalculationKerneliE5posxs+704];
	sub.f32 	%f3156, %f3155, %f17583;
	ld.shared.f32 	%f3157, [_ZZ22ForceCalculationKerneliE5posys+704];
	sub.f32 	%f3158, %f3157, %f17582;
	ld.shared.f32 	%f3159, [_ZZ22ForceCalculationKerneliE5poszs+704];
	sub.f32 	%f3160, %f3159, %f17581;
	fma.rn.f32 	%f3161, %f3160, %f3160, %f7;
	fma.rn.f32 	%f3162, %f3158, %f3158, %f3161;
	fma.rn.f32 	%f3163, %f3156, %f3156, %f3162;
	rsqrt.approx.f32 	%f3164, %f3163;
	ld.shared.f32 	%f3165, [_ZZ22ForceCalculationKerneliE5masss+704];
	mul.f32 	%f3166, %f3164, %f3165;
	mul.f32 	%f3167, %f3164, %f3166;
	mul.f32 	%f3168, %f3164, %f3167;
	fma.rn.f32 	%f3169, %f3156, %f3168, %f3152;
	fma.rn.f32 	%f3170, %f3158, %f3168, %f3153;
	fma.rn.f32 	%f3171, %f3160, %f3168, %f3154;
	ld.shared.f32 	%f3172, [_ZZ22ForceCalculationKerneliE5posxs+708];
	sub.f32 	%f3173, %f3172, %f17583;
	ld.shared.f32 	%f3174, [_ZZ22ForceCalculationKerneliE5posys+708];
	sub.f32 	%f3175, %f3174, %f17582;
	ld.shared.f32 	%f3176, [_ZZ22ForceCalculationKerneliE5poszs+708];
	sub.f32 	%f3177, %f3176, %f17581;
	fma.rn.f32 	%f3178, %f3177, %f3177, %f7;
	fma.rn.f32 	%f3179, %f3175, %f3175, %f3178;
	fma.rn.f32 	%f3180, %f3173, %f3173, %f3179;
	rsqrt.approx.f32 	%f3181, %f3180;
	ld.shared.f32 	%f3182, [_ZZ22ForceCalculationKerneliE5masss+708];
	mul.f32 	%f3183, %f3181, %f3182;
	mul.f32 	%f3184, %f3181, %f3183;
	mul.f32 	%f3185, %f3181, %f3184;
	fma.rn.f32 	%f3186, %f3173, %f3185, %f3169;
	fma.rn.f32 	%f3187, %f3175, %f3185, %f3170;
	fma.rn.f32 	%f3188, %f3177, %f3185, %f3171;
	ld.shared.f32 	%f3189, [_ZZ22ForceCalculationKerneliE5posxs+712];
	sub.f32 	%f3190, %f3189, %f17583;
	ld.shared.f32 	%f3191, [_ZZ22ForceCalculationKerneliE5posys+712];
	sub.f32 	%f3192, %f3191, %f17582;
	ld.shared.f32 	%f3193, [_ZZ22ForceCalculationKerneliE5poszs+712];
	sub.f32 	%f3194, %f3193, %f17581;
	fma.rn.f32 	%f3195, %f3194, %f3194, %f7;
	fma.rn.f32 	%f3196, %f3192, %f3192, %f3195;
	fma.rn.f32 	%f3197, %f3190, %f3190, %f3196;
	rsqrt.approx.f32 	%f3198, %f3197;
	ld.shared.f32 	%f3199, [_ZZ22ForceCalculationKerneliE5masss+712];
	mul.f32 	%f3200, %f3198, %f3199;
	mul.f32 	%f3201, %f3198, %f3200;
	mul.f32 	%f3202, %f3198, %f3201;
	fma.rn.f32 	%f3203, %f3190, %f3202, %f3186;
	fma.rn.f32 	%f3204, %f3192, %f3202, %f3187;
	fma.rn.f32 	%f3205, %f3194, %f3202, %f3188;
	ld.shared.f32 	%f3206, [_ZZ22ForceCalculationKerneliE5posxs+716];
	sub.f32 	%f3207, %f3206, %f17583;
	ld.shared.f32 	%f3208, [_ZZ22ForceCalculationKerneliE5posys+716];
	sub.f32 	%f3209, %f3208, %f17582;
	ld.shared.f32 	%f3210, [_ZZ22ForceCalculationKerneliE5poszs+716];
	sub.f32 	%f3211, %f3210, %f17581;
	fma.rn.f32 	%f3212, %f3211, %f3211, %f7;
	fma.rn.f32 	%f3213, %f3209, %f3209, %f3212;
	fma.rn.f32 	%f3214, %f3207, %f3207, %f3213;
	rsqrt.approx.f32 	%f3215, %f3214;
	ld.shared.f32 	%f3216, [_ZZ22ForceCalculationKerneliE5masss+716];
	mul.f32 	%f3217, %f3215, %f3216;
	mul.f32 	%f3218, %f3215, %f3217;
	mul.f32 	%f3219, %f3215, %f3218;
	fma.rn.f32 	%f3220, %f3207, %f3219, %f3203;
	fma.rn.f32 	%f3221, %f3209, %f3219, %f3204;
	fma.rn.f32 	%f3222, %f3211, %f3219, %f3205;
	ld.shared.f32 	%f3223, [_ZZ22ForceCalculationKerneliE5posxs+720];
	sub.f32 	%f3224, %f3223, %f17583;
	ld.shared.f32 	%f3225, [_ZZ22ForceCalculationKerneliE5posys+720];
	sub.f32 	%f3226, %f3225, %f17582;
	ld.shared.f32 	%f3227, [_ZZ22ForceCalculationKerneliE5poszs+720];
	sub.f32 	%f3228, %f3227, %f17581;
	fma.rn.f32 	%f3229, %f3228, %f3228, %f7;
	fma.rn.f32 	%f3230, %f3226, %f3226, %f3229;
	fma.rn.f32 	%f3231, %f3224, %f3224, %f3230;
	rsqrt.approx.f32 	%f3232, %f3231;
	ld.shared.f32 	%f3233, [_ZZ22ForceCalculationKerneliE5masss+720];
	mul.f32 	%f3234, %f3232, %f3233;
	mul.f32 	%f3235, %f3232, %f3234;
	mul.f32 	%f3236, %f3232, %f3235;
	fma.rn.f32 	%f3237, %f3224, %f3236, %f3220;
	fma.rn.f32 	%f3238, %f3226, %f3236, %f3221;
	fma.rn.f32 	%f3239, %f3228, %f3236, %f3222;
	ld.shared.f32 	%f3240, [_ZZ22ForceCalculationKerneliE5posxs+724];
	sub.f32 	%f3241, %f3240, %f17583;
	ld.shared.f32 	%f3242, [_ZZ22ForceCalculationKerneliE5posys+724];
	sub.f32 	%f3243, %f3242, %f17582;
	ld.shared.f32 	%f3244, [_ZZ22ForceCalculationKerneliE5poszs+724];
	sub.f32 	%f3245, %f3244, %f17581;
	fma.rn.f32 	%f3246, %f3245, %f3245, %f7;
	fma.rn.f32 	%f3247, %f3243, %f3243, %f3246;
	fma.rn.f32 	%f3248, %f3241, %f3241, %f3247;
	rsqrt.approx.f32 	%f3249, %f3248;
	ld.shared.f32 	%f3250, [_ZZ22ForceCalculationKerneliE5masss+724];
	mul.f32 	%f3251, %f3249, %f3250;
	mul.f32 	%f3252, %f3249, %f3251;
	mul.f32 	%f3253, %f3249, %f3252;
	fma.rn.f32 	%f3254, %f3241, %f3253, %f3237;
	fma.rn.f32 	%f3255, %f3243, %f3253, %f3238;
	fma.rn.f32 	%f3256, %f3245, %f3253, %f3239;
	ld.shared.f32 	%f3257, [_ZZ22ForceCalculationKerneliE5posxs+728];
	sub.f32 	%f3258, %f3257, %f17583;
	ld.shared.f32 	%f3259, [_ZZ22ForceCalculationKerneliE5posys+728];
	sub.f32 	%f3260, %f3259, %f17582;
	ld.shared.f32 	%f3261, [_ZZ22ForceCalculationKerneliE5poszs+728];
	sub.f32 	%f3262, %f3261, %f17581;
	fma.rn.f32 	%f3263, %f3262, %f3262, %f7;
	fma.rn.f32 	%f3264, %f3260, %f3260, %f3263;
	fma.rn.f32 	%f3265, %f3258, %f3258, %f3264;
	rsqrt.approx.f32 	%f3266, %f3265;
	ld.shared.f32 	%f3267, [_ZZ22ForceCalculationKerneliE5masss+728];
	mul.f32 	%f3268, %f3266, %f3267;
	mul.f32 	%f3269, %f3266, %f3268;
	mul.f32 	%f3270, %f3266, %f3269;
	fma.rn.f32 	%f3271, %f3258, %f3270, %f3254;
	fma.rn.f32 	%f3272, %f3260, %f3270, %f3255;
	fma.rn.f32 	%f3273, %f3262, %f3270, %f3256;
	ld.shared.f32 	%f3274, [_ZZ22ForceCalculationKerneliE5posxs+732];
	sub.f32 	%f3275, %f3274, %f17583;
	ld.shared.f32 	%f3276, [_ZZ22ForceCalculationKerneliE5posys+732];
	sub.f32 	%f3277, %f3276, %f17582;
	ld.shared.f32 	%f3278, [_ZZ22ForceCalculationKerneliE5poszs+732];
	sub.f32 	%f3279, %f3278, %f17581;
	fma.rn.f32 	%f3280, %f3279, %f3279, %f7;
	fma.rn.f32 	%f3281, %f3277, %f3277, %f3280;
	fma.rn.f32 	%f3282, %f3275, %f3275, %f3281;
	rsqrt.approx.f32 	%f3283, %f3282;
	ld.shared.f32 	%f3284, [_ZZ22ForceCalculationKerneliE5masss+732];
	mul.f32 	%f3285, %f3283, %f3284;
	mul.f32 	%f3286, %f3283, %f3285;
	mul.f32 	%f3287, %f3283, %f3286;
	fma.rn.f32 	%f3288, %f3275, %f3287, %f3271;
	fma.rn.f32 	%f3289, %f3277, %f3287, %f3272;
	fma.rn.f32 	%f3290, %f3279, %f3287, %f3273;
	ld.shared.f32 	%f3291, [_ZZ22ForceCalculationKerneliE5posxs+736];
	sub.f32 	%f3292, %f3291, %f17583;
	ld.shared.f32 	%f3293, [_ZZ22ForceCalculationKerneliE5posys+736];
	sub.f32 	%f3294, %f3293, %f17582;
	ld.shared.f32 	%f3295, [_ZZ22ForceCalculationKerneliE5poszs+736];
	sub.f32 	%f3296, %f3295, %f17581;
	fma.rn.f32 	%f3297, %f3296, %f3296, %f7;
	fma.rn.f32 	%f3298, %f3294, %f3294, %f3297;
	fma.rn.f32 	%f3299, %f3292, %f3292, %f3298;
	rsqrt.approx.f32 	%f3300, %f3299;
	ld.shared.f32 	%f3301, [_ZZ22ForceCalculationKerneliE5masss+736];
	mul.f32 	%f3302, %f3300, %f3301;
	mul.f32 	%f3303, %f3300, %f3302;
	mul.f32 	%f3304, %f3300, %f3303;
	fma.rn.f32 	%f3305, %f3292, %f3304, %f3288;
	fma.rn.f32 	%f3306, %f3294, %f3304, %f3289;
	fma.rn.f32 	%f3307, %f3296, %f3304, %f3290;
	ld.shared.f32 	%f3308, [_ZZ22ForceCalculationKerneliE5posxs+740];
	sub.f32 	%f3309, %f3308, %f17583;
	ld.shared.f32 	%f3310, [_ZZ22ForceCalculationKerneliE5posys+740];
	sub.f32 	%f3311, %f3310, %f17582;
	ld.shared.f32 	%f3312, [_ZZ22ForceCalculationKerneliE5poszs+740];
	sub.f32 	%f3313, %f3312, %f17581;
	fma.rn.f32 	%f3314, %f3313, %f3313, %f7;
	fma.rn.f32 	%f3315, %f3311, %f3311, %f3314;
	fma.rn.f32 	%f3316, %f3309, %f3309, %f3315;
	rsqrt.approx.f32 	%f3317, %f3316;
	ld.shared.f32 	%f3318, [_ZZ22ForceCalculationKerneliE5masss+740];
	mul.f32 	%f3319, %f3317, %f3318;
	mul.f32 	%f3320, %f3317, %f3319;
	mul.f32 	%f3321, %f3317, %f3320;
	fma.rn.f32 	%f3322, %f3309, %f3321, %f3305;
	fma.rn.f32 	%f3323, %f3311, %f3321, %f3306;
	fma.rn.f32 	%f3324, %f3313, %f3321, %f3307;
	ld.shared.f32 	%f3325, [_ZZ22ForceCalculationKerneliE5posxs+744];
	sub.f32 	%f3326, %f3325, %f17583;
	ld.shared.f32 	%f3327, [_ZZ22ForceCalculationKerneliE5posys+744];
	sub.f32 	%f3328, %f3327, %f17582;
	ld.shared.f32 	%f3329, [_ZZ22ForceCalculationKerneliE5poszs+744];
	sub.f32 	%f3330, %f3329, %f17581;
	fma.rn.f32 	%f3331, %f3330, %f3330, %f7;
	fma.rn.f32 	%f3332, %f3328, %f3328, %f3331;
	fma.rn.f32 	%f3333, %f3326, %f3326, %f3332;
	rsqrt.approx.f32 	%f3334, %f3333;
	ld.shared.f32 	%f3335, [_ZZ22ForceCalculationKerneliE5masss+744];
	mul.f32 	%f3336, %f3334, %f3335;
	mul.f32 	%f3337, %f3334, %f3336;
	mul.f32 	%f3338, %f3334, %f3337;
	fma.rn.f32 	%f3339, %f3326, %f3338, %f3322;
	fma.rn.f32 	%f3340, %f3328, %f3338, %f3323;
	fma.rn.f32 	%f3341, %f3330, %f3338, %f3324;
	ld.shared.f32 	%f3342, [_ZZ22ForceCalculationKerneliE5posxs+748];
	sub.f32 	%f3343, %f3342, %f17583;
	ld.shared.f32 	%f3344, [_ZZ22ForceCalculationKerneliE5posys+748];
	sub.f32 	%f3345, %f3344, %f17582;
	ld.shared.f32 	%f3346, [_ZZ22ForceCalculationKerneliE5poszs+748];
	sub.f32 	%f3347, %f3346, %f17581;
	fma.rn.f32 	%f3348, %f3347, %f3347, %f7;
	fma.rn.f32 	%f3349, %f3345, %f3345, %f3348;
	fma.rn.f32 	%f3350, %f3343, %f3343, %f3349;
	rsqrt.approx.f32 	%f3351, %f3350;
	ld.shared.f32 	%f3352, [_ZZ22ForceCalculationKerneliE5masss+748];
	mul.f32 	%f3353, %f3351, %f3352;
	mul.f32 	%f3354, %f3351, %f3353;
	mul.f32 	%f3355, %f3351, %f3354;
	fma.rn.f32 	%f3356, %f3343, %f3355, %f3339;
	fma.rn.f32 	%f3357, %f3345, %f3355, %f3340;
	fma.rn.f32 	%f3358, %f3347, %f3355, %f3341;
	ld.shared.f32 	%f3359, [_ZZ22ForceCalculationKerneliE5posxs+752];
	sub.f32 	%f3360, %f3359, %f17583;
	ld.shared.f32 	%f3361, [_ZZ22ForceCalculationKerneliE5posys+752];
	sub.f32 	%f3362, %f3361, %f17582;
	ld.shared.f32 	%f3363, [_ZZ22ForceCalculationKerneliE5poszs+752];
	sub.f32 	%f3364, %f3363, %f17581;
	fma.rn.f32 	%f3365, %f3364, %f3364, %f7;
	fma.rn.f32 	%f3366, %f3362, %f3362, %f3365;
	fma.rn.f32 	%f3367, %f3360, %f3360, %f3366;
	rsqrt.approx.f32 	%f3368, %f3367;
	ld.shared.f32 	%f3369, [_ZZ22ForceCalculationKerneliE5masss+752];
	mul.f32 	%f3370, %f3368, %f3369;
	mul.f32 	%f3371, %f3368, %f3370;
	mul.f32 	%f3372, %f3368, %f3371;
	fma.rn.f32 	%f3373, %f3360, %f3372, %f3356;
	fma.rn.f32 	%f3374, %f3362, %f3372, %f3357;
	fma.rn.f32 	%f3375, %f3364, %f3372, %f3358;
	ld.shared.f32 	%f3376, [_ZZ22ForceCalculationKerneliE5posxs+756];
	sub.f32 	%f3377, %f3376, %f17583;
	ld.shared.f32 	%f3378, [_ZZ22ForceCalculationKerneliE5posys+756];
	sub.f32 	%f3379, %f3378, %f17582;
	ld.shared.f32 	%f3380, [_ZZ22ForceCalculationKerneliE5poszs+756];
	sub.f32 	%f3381, %f3380, %f17581;
	fma.rn.f32 	%f3382, %f3381, %f3381, %f7;
	fma.rn.f32 	%f3383, %f3379, %f3379, %f3382;
	fma.rn.f32 	%f3384, %f3377, %f3377, %f3383;
	rsqrt.approx.f32 	%f3385, %f3384;
	ld.shared.f32 	%f3386, [_ZZ22ForceCalculationKerneliE5masss+756];
	mul.f32 	%f3387, %f3385, %f3386;
	mul.f32 	%f3388, %f3385, %f3387;
	mul.f32 	%f3389, %f3385, %f3388;
	fma.rn.f32 	%f3390, %f3377, %f3389, %f3373;
	fma.rn.f32 	%f3391, %f3379, %f3389, %f3374;
	fma.rn.f32 	%f3392, %f3381, %f3389, %f3375;
	ld.shared.f32 	%f3393, [_ZZ22ForceCalculationKerneliE5posxs+760];
	sub.f32 	%f3394, %f3393, %f17583;
	ld.shared.f32 	%f3395, [_ZZ22ForceCalculationKerneliE5posys+760];
	sub.f32 	%f3396, %f3395, %f17582;
	ld.shared.f32 	%f3397, [_ZZ22ForceCalculationKerneliE5poszs+760];
	sub.f32 	%f3398, %f3397, %f17581;
	fma.rn.f32 	%f3399, %f3398, %f3398, %f7;
	fma.rn.f32 	%f3400, %f3396, %f3396, %f3399;
	fma.rn.f32 	%f3401, %f3394, %f3394, %f3400;
	rsqrt.approx.f32 	%f3402, %f3401;
	ld.shared.f32 	%f3403, [_ZZ22ForceCalculationKerneliE5masss+760];
	mul.f32 	%f3404, %f3402, %f3403;
	mul.f32 	%f3405, %f3402, %f3404;
	mul.f32 	%f3406, %f3402, %f3405;
	fma.rn.f32 	%f3407, %f3394, %f3406, %f3390;
	fma.rn.f32 	%f3408, %f3396, %f3406, %f3391;
	fma.rn.f32 	%f3409, %f3398, %f3406, %f3392;
	ld.shared.f32 	%f3410, [_ZZ22ForceCalculationKerneliE5posxs+764];
	sub.f32 	%f3411, %f3410, %f17583;
	ld.shared.f32 	%f3412, [_ZZ22ForceCalculationKerneliE5posys+764];
	sub.f32 	%f3413, %f3412, %f17582;
	ld.shared.f32 	%f3414, [_ZZ22ForceCalculationKerneliE5poszs+764];
	sub.f32 	%f3415, %f3414, %f17581;
	fma.rn.f32 	%f3416, %f3415, %f3415, %f7;
	fma.rn.f32 	%f3417, %f3413, %f3413, %f3416;
	fma.rn.f32 	%f3418, %f3411, %f3411, %f3417;
	rsqrt.approx.f32 	%f3419, %f3418;
	ld.shared.f32 	%f3420, [_ZZ22ForceCalculationKerneliE5masss+764];
	mul.f32 	%f3421, %f3419, %f3420;
	mul.f32 	%f3422, %f3419, %f3421;
	mul.f32 	%f3423, %f3419, %f3422;
	fma.rn.f32 	%f3424, %f3411, %f3423, %f3407;
	fma.rn.f32 	%f3425, %f3413, %f3423, %f3408;
	fma.rn.f32 	%f3426, %f3415, %f3423, %f3409;
	ld.shared.f32 	%f3427, [_ZZ22ForceCalculationKerneliE5posxs+768];
	sub.f32 	%f3428, %f3427, %f17583;
	ld.shared.f32 	%f3429, [_ZZ22ForceCalculationKerneliE5posys+768];
	sub.f32 	%f3430, %f3429, %f17582;
	ld.shared.f32 	%f3431, [_ZZ22ForceCalculationKerneliE5poszs+768];
	sub.f32 	%f3432, %f3431, %f17581;
	fma.rn.f32 	%f3433, %f3432, %f3432, %f7;
	fma.rn.f32 	%f3434, %f3430, %f3430, %f3433;
	fma.rn.f32 	%f3435, %f3428, %f3428, %f3434;
	rsqrt.approx.f32 	%f3436, %f3435;
	ld.shared.f32 	%f3437, [_ZZ22ForceCalculationKerneliE5masss+768];
	mul.f32 	%f3438, %f3436, %f3437;
	mul.f32 	%f3439, %f3436, %f3438;
	mul.f32 	%f3440, %f3436, %f3439;
	fma.rn.f32 	%f3441, %f3428, %f3440, %f3424;
	fma.rn.f32 	%f3442, %f3430, %f3440, %f3425;
	fma.rn.f32 	%f3443, %f3432, %f3440, %f3426;
	ld.shared.f32 	%f3444, [_ZZ22ForceCalculationKerneliE5posxs+772];
	sub.f32 	%f3445, %f3444, %f17583;
	ld.shared.f32 	%f3446, [_ZZ22ForceCalculationKerneliE5posys+772];
	sub.f32 	%f3447, %f3446, %f17582;
	ld.shared.f32 	%f3448, [_ZZ22ForceCalculationKerneliE5poszs+772];
	sub.f32 	%f3449, %f3448, %f17581;
	fma.rn.f32 	%f3450, %f3449, %f3449, %f7;
	fma.rn.f32 	%f3451, %f3447, %f3447, %f3450;
	fma.rn.f32 	%f3452, %f3445, %f3445, %f3451;
	rsqrt.approx.f32 	%f3453, %f3452;
	ld.shared.f32 	%f3454, [_ZZ22ForceCalculationKerneliE5masss+772];
	mul.f32 	%f3455, %f3453, %f3454;
	mul.f32 	%f3456, %f3453, %f3455;
	mul.f32 	%f3457, %f3453, %f3456;
	fma.rn.f32 	%f3458, %f3445, %f3457, %f3441;
	fma.rn.f32 	%f3459, %f3447, %f3457, %f3442;
	fma.rn.f32 	%f3460, %f3449, %f3457, %f3443;
	ld.shared.f32 	%f3461, [_ZZ22ForceCalculationKerneliE5posxs+776];
	sub.f32 	%f3462, %f3461, %f17583;
	ld.shared.f32 	%f3463, [_ZZ22ForceCalculationKerneliE5posys+776];
	sub.f32 	%f3464, %f3463, %f17582;
	ld.shared.f32 	%f3465, [_ZZ22ForceCalculationKerneliE5poszs+776];
	sub.f32 	%f3466, %f3465, %f17581;
	fma.rn.f32 	%f3467, %f3466, %f3466, %f7;
	fma.rn.f32 	%f3468, %f3464, %f3464, %f3467;
	fma.rn.f32 	%f3469, %f3462, %f3462, %f3468;
	rsqrt.approx.f32 	%f3470, %f3469;
	ld.shared.f32 	%f3471, [_ZZ22ForceCalculationKerneliE5masss+776];
	mul.f32 	%f3472, %f3470, %f3471;
	mul.f32 	%f3473, %f3470, %f3472;
	mul.f32 	%f3474, %f3470, %f3473;
	fma.rn.f32 	%f3475, %f3462, %f3474, %f3458;
	fma.rn.f32 	%f3476, %f3464, %f3474, %f3459;
	fma.rn.f32 	%f3477, %f3466, %f3474, %f3460;
	ld.shared.f32 	%f3478, [_ZZ22ForceCalculationKerneliE5posxs+780];
	sub.f32 	%f3479, %f3478, %f17583;
	ld.shared.f32 	%f3480, [_ZZ22ForceCalculationKerneliE5posys+780];
	sub.f32 	%f3481, %f3480, %f17582;
	ld.shared.f32 	%f3482, [_ZZ22ForceCalculationKerneliE5poszs+780];
	sub.f32 	%f3483, %f3482, %f17581;
	fma.rn.f32 	%f3484, %f3483, %f3483, %f7;
	fma.rn.f32 	%f3485, %f3481, %f3481, %f3484;
	fma.rn.f32 	%f3486, %f3479, %f3479, %f3485;
	rsqrt.approx.f32 	%f3487, %f3486;
	ld.shared.f32 	%f3488, [_ZZ22ForceCalculationKerneliE5masss+780];
	mul.f32 	%f3489, %f3487, %f3488;
	mul.f32 	%f3490, %f3487, %f3489;
	mul.f32 	%f3491, %f3487, %f3490;
	fma.rn.f32 	%f3492, %f3479, %f3491, %f3475;
	fma.rn.f32 	%f3493, %f3481, %f3491, %f3476;
	fma.rn.f32 	%f3494, %f3483, %f3491, %f3477;
	ld.shared.f32 	%f3495, [_ZZ22ForceCalculationKerneliE5posxs+784];
	sub.f32 	%f3496, %f3495, %f17583;
	ld.shared.f32 	%f3497, [_ZZ22ForceCalculationKerneliE5posys+784];
	sub.f32 	%f3498, %f3497, %f17582;
	ld.shared.f32 	%f3499, [_ZZ22ForceCalculationKerneliE5poszs+784];
	sub.f32 	%f3500, %f3499, %f17581;
	fma.rn.f32 	%f3501, %f3500, %f3500, %f7;
	fma.rn.f32 	%f3502, %f3498, %f3498, %f3501;
	fma.rn.f32 	%f3503, %f3496, %f3496, %f3502;
	rsqrt.approx.f32 	%f3504, %f3503;
	ld.shared.f32 	%f3505, [_ZZ22ForceCalculationKerneliE5masss+784];
	mul.f32 	%f3506, %f3504, %f3505;
	mul.f32 	%f3507, %f3504, %f3506;
	mul.f32 	%f3508, %f3504, %f3507;
	fma.rn.f32 	%f3509, %f3496, %f3508, %f3492;
	fma.rn.f32 	%f3510, %f3498, %f3508, %f3493;
	fma.rn.f32 	%f3511, %f3500, %f3508, %f3494;
	ld.shared.f32 	%f3512, [_ZZ22ForceCalculationKerneliE5posxs+788];
	sub.f32 	%f3513, %f3512, %f17583;
	ld.shared.f32 	%f3514, [_ZZ22ForceCalculationKerneliE5posys+788];
	sub.f32 	%f3515, %f3514, %f17582;
	ld.shared.f32 	%f3516, [_ZZ22ForceCalculationKerneliE5poszs+788];
	sub.f32 	%f3517, %f3516, %f17581;
	fma.rn.f32 	%f3518, %f3517, %f3517, %f7;
	fma.rn.f32 	%f3519, %f3515, %f3515, %f3518;
	fma.rn.f32 	%f3520, %f3513, %f3513, %f3519;
	rsqrt.approx.f32 	%f3521, %f3520;
	ld.shared.f32 	%f3522, [_ZZ22ForceCalculationKerneliE5masss+788];
	mul.f32 	%f3523, %f3521, %f3522;
	mul.f32 	%f3524, %f3521, %f3523;
	mul.f32 	%f3525, %f3521, %f3524;
	fma.rn.f32 	%f3526, %f3513, %f3525, %f3509;
	fma.rn.f32 	%f3527, %f3515, %f3525, %f3510;
	fma.rn.f32 	%f3528, %f3517, %f3525, %f3511;
	ld.shared.f32 	%f3529, [_ZZ22ForceCalculationKerneliE5posxs+792];
	sub.f32 	%f3530, %f3529, %f17583;
	ld.shared.f32 	%f3531, [_ZZ22ForceCalculationKerneliE5posys+792];
	sub.f32 	%f3532, %f3531, %f17582;
	ld.shared.f32 	%f3533, [_ZZ22ForceCalculationKerneliE5poszs+792];
	sub.f32 	%f3534, %f3533, %f17581;
	fma.rn.f32 	%f3535, %f3534, %f3534, %f7;
	fma.rn.f32 	%f3536, %f3532, %f3532, %f3535;
	fma.rn.f32 	%f3537, %f3530, %f3530, %f3536;
	rsqrt.approx.f32 	%f3538, %f3537;
	ld.shared.f32 	%f3539, [_ZZ22ForceCalculationKerneliE5masss+792];
	mul.f32 	%f3540, %f3538, %f3539;
	mul.f32 	%f3541, %f3538, %f3540;
	mul.f32 	%f3542, %f3538, %f3541;
	fma.rn.f32 	%f3543, %f3530, %f3542, %f3526;
	fma.rn.f32 	%f3544, %f3532, %f3542, %f3527;
	fma.rn.f32 	%f3545, %f3534, %f3542, %f3528;
	ld.shared.f32 	%f3546, [_ZZ22ForceCalculationKerneliE5posxs+796];
	sub.f32 	%f3547, %f3546, %f17583;
	ld.shared.f32 	%f3548, [_ZZ22ForceCalculationKerneliE5posys+796];
	sub.f32 	%f3549, %f3548, %f17582;
	ld.shared.f32 	%f3550, [_ZZ22ForceCalculationKerneliE5poszs+796];
	sub.f32 	%f3551, %f3550, %f17581;
	fma.rn.f32 	%f3552, %f3551, %f3551, %f7;
	fma.rn.f32 	%f3553, %f3549, %f3549, %f3552;
	fma.rn.f32 	%f3554, %f3547, %f3547, %f3553;
	rsqrt.approx.f32 	%f3555, %f3554;
	ld.shared.f32 	%f3556, [_ZZ22ForceCalculationKerneliE5masss+796];
	mul.f32 	%f3557, %f3555, %f3556;
	mul.f32 	%f3558, %f3555, %f3557;
	mul.f32 	%f3559, %f3555, %f3558;
	fma.rn.f32 	%f3560, %f3547, %f3559, %f3543;
	fma.rn.f32 	%f3561, %f3549, %f3559, %f3544;
	fma.rn.f32 	%f3562, %f3551, %f3559, %f3545;
	ld.shared.f32 	%f3563, [_ZZ22ForceCalculationKerneliE5posxs+800];
	sub.f32 	%f3564, %f3563, %f17583;
	ld.shared.f32 	%f3565, [_ZZ22ForceCalculationKerneliE5posys+800];
	sub.f32 	%f3566, %f3565, %f17582;
	ld.shared.f32 	%f3567, [_ZZ22ForceCalculationKerneliE5poszs+800];
	sub.f32 	%f3568, %f3567, %f17581;
	fma.rn.f32 	%f3569, %f3568, %f3568, %f7;
	fma.rn.f32 	%f3570, %f3566, %f3566, %f3569;
	fma.rn.f32 	%f3571, %f3564, %f3564, %f3570;
	rsqrt.approx.f32 	%f3572, %f3571;
	ld.shared.f32 	%f3573, [_ZZ22ForceCalculationKerneliE5masss+800];
	mul.f32 	%f3574, %f3572, %f3573;
	mul.f32 	%f3575, %f3572, %f3574;
	mul.f32 	%f3576, %f3572, %f3575;
	fma.rn.f32 	%f3577, %f3564, %f3576, %f3560;
	fma.rn.f32 	%f3578, %f3566, %f3576, %f3561;
	fma.rn.f32 	%f3579, %f3568, %f3576, %f3562;
	ld.shared.f32 	%f3580, [_ZZ22ForceCalculationKerneliE5posxs+804];
	sub.f32 	%f3581, %f3580, %f17583;
	ld.shared.f32 	%f3582, [_ZZ22ForceCalculationKerneliE5posys+804];
	sub.f32 	%f3583, %f3582, %f17582;
	ld.shared.f32 	%f3584, [_ZZ22ForceCalculationKerneliE5poszs+804];
	sub.f32 	%f3585, %f3584, %f17581;
	fma.rn.f32 	%f3586, %f3585, %f3585, %f7;
	fma.rn.f32 	%f3587, %f3583, %f3583, %f3586;
	fma.rn.f32 	%f3588, %f3581, %f3581, %f3587;
	rsqrt.approx.f32 	%f3589, %f3588;
	ld.shared.f32 	%f3590, [_ZZ22ForceCalculationKerneliE5masss+804];
	mul.f32 	%f3591, %f3589, %f3590;
	mul.f32 	%f3592, %f3589, %f3591;
	mul.f32 	%f3593, %f3589, %f3592;
	fma.rn.f32 	%f3594, %f3581, %f3593, %f3577;
	fma.rn.f32 	%f3595, %f3583, %f3593, %f3578;
	fma.rn.f32 	%f3596, %f3585, %f3593, %f3579;
	ld.shared.f32 	%f3597, [_ZZ22ForceCalculationKerneliE5posxs+808];
	sub.f32 	%f3598, %f3597, %f17583;
	ld.shared.f32 	%f3599, [_ZZ22ForceCalculationKerneliE5posys+808];
	sub.f32 	%f3600, %f3599, %f17582;
	ld.shared.f32 	%f3601, [_ZZ22ForceCalculationKerneliE5poszs+808];
	sub.f32 	%f3602, %f3601, %f17581;
	fma.rn.f32 	%f3603, %f3602, %f3602, %f7;
	fma.rn.f32 	%f3604, %f3600, %f3600, %f3603;
	fma.rn.f32 	%f3605, %f3598, %f3598, %f3604;
	rsqrt.approx.f32 	%f3606, %f3605;
	ld.shared.f32 	%f3607, [_ZZ22ForceCalculationKerneliE5masss+808];
	mul.f32 	%f3608, %f3606, %f3607;
	mul.f32 	%f3609, %f3606, %f3608;
	mul.f32 	%f3610, %f3606, %f3609;
	fma.rn.f32 	%f3611, %f3598, %f3610, %f3594;
	fma.rn.f32 	%f3612, %f3600, %f3610, %f3595;
	fma.rn.f32 	%f3613, %f3602, %f3610, %f3596;
	ld.shared.f32 	%f3614, [_ZZ22ForceCalculationKerneliE5posxs+812];
	sub.f32 	%f3615, %f3614, %f17583;
	ld.shared.f32 	%f3616, [_ZZ22ForceCalculationKerneliE5posys+812];
	sub.f32 	%f3617, %f3616, %f17582;
	ld.shared.f32 	%f3618, [_ZZ22ForceCalculationKerneliE5poszs+812];
	sub.f32 	%f3619, %f3618, %f17581;
	fma.rn.f32 	%f3620, %f3619, %f3619, %f7;
	fma.rn.f32 	%f3621, %f3617, %f3617, %f3620;
	fma.rn.f32 	%f3622, %f3615, %f3615, %f3621;
	rsqrt.approx.f32 	%f3623, %f3622;
	ld.shared.f32 	%f3624, [_ZZ22ForceCalculationKerneliE5masss+812];
	mul.f32 	%f3625, %f3623, %f3624;
	mul.f32 	%f3626, %f3623, %f3625;
	mul.f32 	%f3627, %f3623, %f3626;
	fma.rn.f32 	%f3628, %f3615, %f3627, %f3611;
	fma.rn.f32 	%f3629, %f3617, %f3627, %f3612;
	fma.rn.f32 	%f3630, %f3619, %f3627, %f3613;
	ld.shared.f32 	%f3631, [_ZZ22ForceCalculationKerneliE5posxs+816];
	sub.f32 	%f3632, %f3631, %f17583;
	ld.shared.f32 	%f3633, [_ZZ22ForceCalculationKerneliE5posys+816];
	sub.f32 	%f3634, %f3633, %f17582;
	ld.shared.f32 	%f3635, [_ZZ22ForceCalculationKerneliE5poszs+816];
	sub.f32 	%f3636, %f3635, %f17581;
	fma.rn.f32 	%f3637, %f3636, %f3636, %f7;
	fma.rn.f32 	%f3638, %f3634, %f3634, %f3637;
	fma.rn.f32 	%f3639, %f3632, %f3632, %f3638;
	rsqrt.approx.f32 	%f3640, %f3639;
	ld.shared.f32 	%f3641, [_ZZ22ForceCalculationKerneliE5masss+816];
	mul.f32 	%f3642, %f3640, %f3641;
	mul.f32 	%f3643, %f3640, %f3642;
	mul.f32 	%f3644, %f3640, %f3643;
	fma.rn.f32 	%f3645, %f3632, %f3644, %f3628;
	fma.rn.f32 	%f3646, %f3634, %f3644, %f3629;
	fma.rn.f32 	%f3647, %f3636, %f3644, %f3630;
	ld.shared.f32 	%f3648, [_ZZ22ForceCalculationKerneliE5posxs+820];
	sub.f32 	%f3649, %f3648, %f17583;
	ld.shared.f32 	%f3650, [_ZZ22ForceCalculationKerneliE5posys+820];
	sub.f32 	%f3651, %f3650, %f17582;
	ld.shared.f32 	%f3652, [_ZZ22ForceCalculationKerneliE5poszs+820];
	sub.f32 	%f3653, %f3652, %f17581;
	fma.rn.f32 	%f3654, %f3653, %f3653, %f7;
	fma.rn.f32 	%f3655, %f3651, %f3651, %f3654;
	fma.rn.f32 	%f3656, %f3649, %f3649, %f3655;
	rsqrt.approx.f32 	%f3657, %f3656;
	ld.shared.f32 	%f3658, [_ZZ22ForceCalculationKerneliE5masss+820];
	mul.f32 	%f3659, %f3657, %f3658;
	mul.f32 	%f3660, %f3657, %f3659;
	mul.f32 	%f3661, %f3657, %f3660;
	fma.rn.f32 	%f3662, %f3649, %f3661, %f3645;
	fma.rn.f32 	%f3663, %f3651, %f3661, %f3646;
	fma.rn.f32 	%f3664, %f3653, %f3661, %f3647;
	ld.shared.f32 	%f3665, [_ZZ22ForceCalculationKerneliE5posxs+824];
	sub.f32 	%f3666, %f3665, %f17583;
	ld.shared.f32 	%f3667, [_ZZ22ForceCalculationKerneliE5posys+824];
	sub.f32 	%f3668, %f3667, %f17582;
	ld.shared.f32 	%f3669, [_ZZ22ForceCalculationKerneliE5poszs+824];
	sub.f32 	%f3670, %f3669, %f17581;
	fma.rn.f32 	%f3671, %f3670, %f3670, %f7;
	fma.rn.f32 	%f3672, %f3668, %f3668, %f3671;
	fma.rn.f32 	%f3673, %f3666, %f3666, %f3672;
	rsqrt.approx.f32 	%f3674, %f3673;
	ld.shared.f32 	%f3675, [_ZZ22ForceCalculationKerneliE5masss+824];
	mul.f32 	%f3676, %f3674, %f3675;
	mul.f32 	%f3677, %f3674, %f3676;
	mul.f32 	%f3678, %f3674, %f3677;
	fma.rn.f32 	%f3679, %f3666, %f3678, %f3662;
	fma.rn.f32 	%f3680, %f3668, %f3678, %f3663;
	fma.rn.f32 	%f3681, %f3670, %f3678, %f3664;
	ld.shared.f32 	%f3682, [_ZZ22ForceCalculationKerneliE5posxs+828];
	sub.f32 	%f3683, %f3682, %f17583;
	ld.shared.f32 	%f3684, [_ZZ22ForceCalculationKerneliE5posys+828];
	sub.f32 	%f3685, %f3684, %f17582;
	ld.shared.f32 	%f3686, [_ZZ22ForceCalculationKerneliE5poszs+828];
	sub.f32 	%f3687, %f3686, %f17581;
	fma.rn.f32 	%f3688, %f3687, %f3687, %f7;
	fma.rn.f32 	%f3689, %f3685, %f3685, %f3688;
	fma.rn.f32 	%f3690, %f3683, %f3683, %f3689;
	rsqrt.approx.f32 	%f3691, %f3690;
	ld.shared.f32 	%f3692, [_ZZ22ForceCalculationKerneliE5masss+828];
	mul.f32 	%f3693, %f3691, %f3692;
	mul.f32 	%f3694, %f3691, %f3693;
	mul.f32 	%f3695, %f3691, %f3694;
	fma.rn.f32 	%f3696, %f3683, %f3695, %f3679;
	fma.rn.f32 	%f3697, %f3685, %f3695, %f3680;
	fma.rn.f32 	%f3698, %f3687, %f3695, %f3681;
	ld.shared.f32 	%f3699, [_ZZ22ForceCalculationKerneliE5posxs+832];
	sub.f32 	%f3700, %f3699, %f17583;
	ld.shared.f32 	%f3701, [_ZZ22ForceCalculationKerneliE5posys+832];
	sub.f32 	%f3702, %f3701, %f17582;
	ld.shared.f32 	%f3703, [_ZZ22ForceCalculationKerneliE5poszs+832];
	sub.f32 	%f3704, %f3703, %f17581;
	fma.rn.f32 	%f3705, %f3704, %f3704, %f7;
	fma.rn.f32 	%f3706, %f3702, %f3702, %f3705;
	fma.rn.f32 	%f3707, %f3700, %f3700, %f3706;
	rsqrt.approx.f32 	%f3708, %f3707;
	ld.shared.f32 	%f3709, [_ZZ22ForceCalculationKerneliE5masss+832];
	mul.f32 	%f3710, %f3708, %f3709;
	mul.f32 	%f3711, %f3708, %f3710;
	mul.f32 	%f3712, %f3708, %f3711;
	fma.rn.f32 	%f3713, %f3700, %f3712, %f3696;
	fma.rn.f32 	%f3714, %f3702, %f3712, %f3697;
	fma.rn.f32 	%f3715, %f3704, %f3712, %f3698;
	ld.shared.f32 	%f3716, [_ZZ22ForceCalculationKerneliE5posxs+836];
	sub.f32 	%f3717, %f3716, %f17583;
	ld.shared.f32 	%f3718, [_ZZ22ForceCalculationKerneliE5posys+836];
	sub.f32 	%f3719, %f3718, %f17582;
	ld.shared.f32 	%f3720, [_ZZ22ForceCalculationKerneliE5poszs+836];
	sub.f32 	%f3721, %f3720, %f17581;
	fma.rn.f32 	%f3722, %f3721, %f3721, %f7;
	fma.rn.f32 	%f3723, %f3719, %f3719, %f3722;
	fma.rn.f32 	%f3724, %f3717, %f3717, %f3723;
	rsqrt.approx.f32 	%f3725, %f3724;
	ld.shared.f32 	%f3726, [_ZZ22ForceCalculationKerneliE5masss+836];
	mul.f32 	%f3727, %f3725, %f3726;
	mul.f32 	%f3728, %f3725, %f3727;
	mul.f32 	%f3729, %f3725, %f3728;
	fma.rn.f32 	%f3730, %f3717, %f3729, %f3713;
	fma.rn.f32 	%f3731, %f3719, %f3729, %f3714;
	fma.rn.f32 	%f3732, %f3721, %f3729, %f3715;
	ld.shared.f32 	%f3733, [_ZZ22ForceCalculationKerneliE5posxs+840];
	sub.f32 	%f3734, %f3733, %f17583;
	ld.shared.f32 	%f3735, [_ZZ22ForceCalculationKerneliE5posys+840];
	sub.f32 	%f3736, %f3735, %f17582;
	ld.shared.f32 	%f3737, [_ZZ22ForceCalculationKerneliE5poszs+840];
	sub.f32 	%f3738, %f3737, %f17581;
	fma.rn.f32 	%f3739, %f3738, %f3738, %f7;
	fma.rn.f32 	%f3740, %f3736, %f3736, %f3739;
	fma.rn.f32 	%f3741, %f3734, %f3734, %f3740;
	rsqrt.approx.f32 	%f3742, %f3741;
	ld.shared.f32 	%f3743, [_ZZ22ForceCalculationKerneliE5masss+840];
	mul.f32 	%f3744, %f3742, %f3743;
	mul.f32 	%f3745, %f3742, %f3744;
	mul.f32 	%f3746, %f3742, %f3745;
	fma.rn.f32 	%f3747, %f3734, %f3746, %f3730;
	fma.rn.f32 	%f3748, %f3736, %f3746, %f3731;
	fma.rn.f32 	%f3749, %f3738, %f3746, %f3732;
	ld.shared.f32 	%f3750, [_ZZ22ForceCalculationKerneliE5posxs+844];
	sub.f32 	%f3751, %f3750, %f17583;
	ld.shared.f32 	%f3752, [_ZZ22ForceCalculationKerneliE5posys+844];
	sub.f32 	%f3753, %f3752, %f17582;
	ld.shared.f32 	%f3754, [_ZZ22ForceCalculationKerneliE5poszs+844];
	sub.f32 	%f3755, %f3754, %f17581;
	fma.rn.f32 	%f3756, %f3755, %f3755, %f7;
	fma.rn.f32 	%f3757, %f3753, %f3753, %f3756;
	fma.rn.f32 	%f3758, %f3751, %f3751, %f3757;
	rsqrt.approx.f32 	%f3759, %f3758;
	ld.shared.f32 	%f3760, [_ZZ22ForceCalculationKerneliE5masss+844];
	mul.f32 	%f3761, %f3759, %f3760;
	mul.f32 	%f3762, %f3759, %f3761;
	mul.f32 	%f3763, %f3759, %f3762;
	fma.rn.f32 	%f3764, %f3751, %f3763, %f3747;
	fma.rn.f32 	%f3765, %f3753, %f3763, %f3748;
	fma.rn.f32 	%f3766, %f3755, %f3763, %f3749;
	ld.shared.f32 	%f3767, [_ZZ22ForceCalculationKerneliE5posxs+848];
	sub.f32 	%f3768, %f3767, %f17583;
	ld.shared.f32 	%f3769, [_ZZ22ForceCalculationKerneliE5posys+848];
	sub.f32 	%f3770, %f3769, %f17582;
	ld.shared.f32 	%f3771, [_ZZ22ForceCalculationKerneliE5poszs+848];
	sub.f32 	%f3772, %f3771, %f17581;
	fma.rn.f32 	%f3773, %f3772, %f3772, %f7;
	fma.rn.f32 	%f3774, %f3770, %f3770, %f3773;
	fma.rn.f32 	%f3775, %f3768, %f3768, %f3774;
	rsqrt.approx.f32 	%f3776, %f3775;
	ld.shared.f32 	%f3777, [_ZZ22ForceCalculationKerneliE5masss+848];
	mul.f32 	%f3778, %f3776, %f3777;
	mul.f32 	%f3779, %f3776, %f3778;
	mul.f32 	%f3780, %f3776, %f3779;
	fma.rn.f32 	%f3781, %f3768, %f3780, %f3764;
	fma.rn.f32 	%f3782, %f3770, %f3780, %f3765;
	fma.rn.f32 	%f3783, %f3772, %f3780, %f3766;
	ld.shared.f32 	%f3784, [_ZZ22ForceCalculationKerneliE5posxs+852];
	sub.f32 	%f3785, %f3784, %f17583;
	ld.shared.f32 	%f3786, [_ZZ22ForceCalculationKerneliE5posys+852];
	sub.f32 	%f3787, %f3786, %f17582;
	ld.shared.f32 	%f3788, [_ZZ22ForceCalculationKerneliE5poszs+852];
	sub.f32 	%f3789, %f3788, %f17581;
	fma.rn.f32 	%f3790, %f3789, %f3789, %f7;
	fma.rn.f32 	%f3791, %f3787, %f3787, %f3790;
	fma.rn.f32 	%f3792, %f3785, %f3785, %f3791;
	rsqrt.approx.f32 	%f3793, %f3792;
	ld.shared.f32 	%f3794, [_ZZ22ForceCalculationKerneliE5masss+852];
	mul.f32 	%f3795, %f3793, %f3794;
	mul.f32 	%f3796, %f3793, %f3795;
	mul.f32 	%f3797, %f3793, %f3796;
	fma.rn.f32 	%f3798, %f3785, %f3797, %f3781;
	fma.rn.f32 	%f3799, %f3787, %f3797, %f3782;
	fma.rn.f32 	%f3800, %f3789, %f3797, %f3783;
	ld.shared.f32 	%f3801, [_ZZ22ForceCalculationKerneliE5posxs+856];
	sub.f32 	%f3802, %f3801, %f17583;
	ld.shared.f32 	%f3803, [_ZZ22ForceCalculationKerneliE5posys+856];
	sub.f32 	%f3804, %f3803, %f17582;
	ld.shared.f32 	%f3805, [_ZZ22ForceCalculationKerneliE5poszs+856];
	sub.f32 	%f3806, %f3805, %f17581;
	fma.rn.f32 	%f3807, %f3806, %f3806, %f7;
	fma.rn.f32 	%f3808, %f3804, %f3804, %f3807;
	fma.rn.f32 	%f3809, %f3802, %f3802, %f3808;
	rsqrt.approx.f32 	%f3810, %f3809;
	ld.shared.f32 	%f3811, [_ZZ22ForceCalculationKerneliE5masss+856];
	mul.f32 	%f3812, %f3810, %f3811;
	mul.f32 	%f3813, %f3810, %f3812;
	mul.f32 	%f3814, %f3810, %f3813;
	fma.rn.f32 	%f3815, %f3802, %f3814, %f3798;
	fma.rn.f32 	%f3816, %f3804, %f3814, %f3799;
	fma.rn.f32 	%f3817, %f3806, %f3814, %f3800;
	ld.shared.f32 	%f3818, [_ZZ22ForceCalculationKerneliE5posxs+860];
	sub.f32 	%f3819, %f3818, %f17583;
	ld.shared.f32 	%f3820, [_ZZ22ForceCalculationKerneliE5posys+860];
	sub.f32 	%f3821, %f3820, %f17582;
	ld.shared.f32 	%f3822, [_ZZ22ForceCalculationKerneliE5poszs+860];
	sub.f32 	%f3823, %f3822, %f17581;
	fma.rn.f32 	%f3824, %f3823, %f3823, %f7;
	fma.rn.f32 	%f3825, %f3821, %f3821, %f3824;
	fma.rn.f32 	%f3826, %f3819, %f3819, %f3825;
	rsqrt.approx.f32 	%f3827, %f3826;
	ld.shared.f32 	%f3828, [_ZZ22ForceCalculationKerneliE5masss+860];
	mul.f32 	%f3829, %f3827, %f3828;
	mul.f32 	%f3830, %f3827, %f3829;
	mul.f32 	%f3831, %f3827, %f3830;
	fma.rn.f32 	%f3832, %f3819, %f3831, %f3815;
	fma.rn.f32 	%f3833, %f3821, %f3831, %f3816;
	fma.rn.f32 	%f3834, %f3823, %f3831, %f3817;
	ld.shared.f32 	%f3835, [_ZZ22ForceCalculationKerneliE5posxs+864];
	sub.f32 	%f3836, %f3835, %f17583;
	ld.shared.f32 	%f3837, [_ZZ22ForceCalculationKerneliE5posys+864];
	sub.f32 	%f3838, %f3837, %f17582;
	ld.shared.f32 	%f3839, [_ZZ22ForceCalculationKerneliE5poszs+864];
	sub.f32 	%f3840, %f3839, %f17581;
	fma.rn.f32 	%f3841, %f3840, %f3840, %f7;
	fma.rn.f32 	%f3842, %f3838, %f3838, %f3841;
	fma.rn.f32 	%f3843, %f3836, %f3836, %f3842;
	rsqrt.approx.f32 	%f3844, %f3843;
	ld.shared.f32 	%f3845, [_ZZ22ForceCalculationKerneliE5masss+864];
	mul.f32 	%f3846, %f3844, %f3845;
	mul.f32 	%f3847, %f3844, %f3846;
	mul.f32 	%f3848, %f3844, %f3847;
	fma.rn.f32 	%f3849, %f3836, %f3848, %f3832;
	fma.rn.f32 	%f3850, %f3838, %f3848, %f3833;
	fma.rn.f32 	%f3851, %f3840, %f3848, %f3834;
	ld.shared.f32 	%f3852, [_ZZ22ForceCalculationKerneliE5posxs+868];
	sub.f32 	%f3853, %f3852, %f17583;
	ld.shared.f32 	%f3854, [_ZZ22ForceCalculationKerneliE5posys+868];
	sub.f32 	%f3855, %f3854, %f17582;
	ld.shared.f32 	%f3856, [_ZZ22ForceCalculationKerneliE5poszs+868];
	sub.f32 	%f3857, %f3856, %f17581;
	fma.rn.f32 	%f3858, %f3857, %f3857, %f7;
	fma.rn.f32 	%f3859, %f3855, %f3855, %f3858;
	fma.rn.f32 	%f3860, %f3853, %f3853, %f3859;
	rsqrt.approx.f32 	%f3861, %f3860;
	ld.shared.f32 	%f3862, [_ZZ22ForceCalculationKerneliE5masss+868];
	mul.f32 	%f3863, %f3861, %f3862;
	mul.f32 	%f3864, %f3861, %f3863;
	mul.f32 	%f3865, %f3861, %f3864;
	fma.rn.f32 	%f3866, %f3853, %f3865, %f3849;
	fma.rn.f32 	%f3867, %f3855, %f3865, %f3850;
	fma.rn.f32 	%f3868, %f3857, %f3865, %f3851;
	ld.shared.f32 	%f3869, [_ZZ22ForceCalculationKerneliE5posxs+872];
	sub.f32 	%f3870, %f3869, %f17583;
	ld.shared.f32 	%f3871, [_ZZ22ForceCalculationKerneliE5posys+872];
	sub.f32 	%f3872, %f3871, %f17582;
	ld.shared.f32 	%f3873, [_ZZ22ForceCalculationKerneliE5poszs+872];
	sub.f32 	%f3874, %f3873, %f17581;
	fma.rn.f32 	%f3875, %f3874, %f3874, %f7;
	fma.rn.f32 	%f3876, %f3872, %f3872, %f3875;
	fma.rn.f32 	%f3877, %f3870, %f3870, %f3876;
	rsqrt.approx.f32 	%f3878, %f3877;
	ld.shared.f32 	%f3879, [_ZZ22ForceCalculationKerneliE5masss+872];
	mul.f32 	%f3880, %f3878, %f3879;
	mul.f32 	%f3881, %f3878, %f3880;
	mul.f32 	%f3882, %f3878, %f3881;
	fma.rn.f32 	%f3883, %f3870, %f3882, %f3866;
	fma.rn.f32 	%f3884, %f3872, %f3882, %f3867;
	fma.rn.f32 	%f3885, %f3874, %f3882, %f3868;
	ld.shared.f32 	%f3886, [_ZZ22ForceCalculationKerneliE5posxs+876];
	sub.f32 	%f3887, %f3886, %f17583;
	ld.shared.f32 	%f3888, [_ZZ22ForceCalculationKerneliE5posys+876];
	sub.f32 	%f3889, %f3888, %f17582;
	ld.shared.f32 	%f3890, [_ZZ22ForceCalculationKerneliE5poszs+876];
	sub.f32 	%f3891, %f3890, %f17581;
	fma.rn.f32 	%f3892, %f3891, %f3891, %f7;
	fma.rn.f32 	%f3893, %f3889, %f3889, %f3892;
	fma.rn.f32 	%f3894, %f3887, %f3887, %f3893;
	rsqrt.approx.f32 	%f3895, %f3894;
	ld.shared.f32 	%f3896, [_ZZ22ForceCalculationKerneliE5masss+876];
	mul.f32 	%f3897, %f3895, %f3896;
	mul.f32 	%f3898, %f3895, %f3897;
	mul.f32 	%f3899, %f3895, %f3898;
	fma.rn.f32 	%f3900, %f3887, %f3899, %f3883;
	fma.rn.f32 	%f3901, %f3889, %f3899, %f3884;
	fma.rn.f32 	%f3902, %f3891, %f3899, %f3885;
	ld.shared.f32 	%f3903, [_ZZ22ForceCalculationKerneliE5posxs+880];
	sub.f32 	%f3904, %f3903, %f17583;
	ld.shared.f32 	%f3905, [_ZZ22ForceCalculationKerneliE5posys+880];
	sub.f32 	%f3906, %f3905, %f17582;
	ld.shared.f32 	%f3907, [_ZZ22ForceCalculationKerneliE5poszs+880];
	sub.f32 	%f3908, %f3907, %f17581;
	fma.rn.f32 	%f3909, %f3908, %f3908, %f7;
	fma.rn.f32 	%f3910, %f3906, %f3906, %f3909;
	fma.rn.f32 	%f3911, %f3904, %f3904, %f3910;
	rsqrt.approx.f32 	%f3912, %f3911;
	ld.shared.f32 	%f3913, [_ZZ22ForceCalculationKerneliE5masss+880];
	mul.f32 	%f3914, %f3912, %f3913;
	mul.f32 	%f3915, %f3912, %f3914;
	mul.f32 	%f3916, %f3912, %f3915;
	fma.rn.f32 	%f3917, %f3904, %f3916, %f3900;
	fma.rn.f32 	%f3918, %f3906, %f3916, %f3901;
	fma.rn.f32 	%f3919, %f3908, %f3916, %f3902;
	ld.shared.f32 	%f3920, [_ZZ22ForceCalculationKerneliE5posxs+884];
	sub.f32 	%f3921, %f3920, %f17583;
	ld.shared.f32 	%f3922, [_ZZ22ForceCalculationKerneliE5posys+884];
	sub.f32 	%f3923, %f3922, %f17582;
	ld.shared.f32 	%f3924, [_ZZ22ForceCalculationKerneliE5poszs+884];
	sub.f32 	%f3925, %f3924, %f17581;
	fma.rn.f32 	%f3926, %f3925, %f3925, %f7;
	fma.rn.f32 	%f3927, %f3923, %f3923, %f3926;
	fma.rn.f32 	%f3928, %f3921, %f3921, %f3927;
	rsqrt.approx.f32 	%f3929, %f3928;
	ld.shared.f32 	%f3930, [_ZZ22ForceCalculationKerneliE5masss+884];
	mul.f32 	%f3931, %f3929, %f3930;
	mul.f32 	%f3932, %f3929, %f3931;
	mul.f32 	%f3933, %f3929, %f3932;
	fma.rn.f32 	%f3934, %f3921, %f3933, %f3917;
	fma.rn.f32 	%f3935, %f3923, %f3933, %f3918;
	fma.rn.f32 	%f3936, %f3925, %f3933, %f3919;
	ld.shared.f32 	%f3937, [_ZZ22ForceCalculationKerneliE5posxs+888];
	sub.f32 	%f3938, %f3937, %f17583;
	ld.shared.f32 	%f3939, [_ZZ22ForceCalculationKerneliE5posys+888];
	sub.f32 	%f3940, %f3939, %f17582;
	ld.shared.f32 	%f3941, [_ZZ22ForceCalculationKerneliE5poszs+888];
	sub.f32 	%f3942, %f3941, %f17581;
	fma.rn.f32 	%f3943, %f3942, %f3942, %f7;
	fma.rn.f32 	%f3944, %f3940, %f3940, %f3943;
	fma.rn.f32 	%f3945, %f3938, %f3938, %f3944;
	rsqrt.approx.f32 	%f3946, %f3945;
	ld.shared.f32 	%f3947, [_ZZ22ForceCalculationKerneliE5masss+888];
	mul.f32 	%f3948, %f3946, %f3947;
	mul.f32 	%f3949, %f3946, %f3948;
	mul.f32 	%f3950, %f3946, %f3949;
	fma.rn.f32 	%f3951, %f3938, %f3950, %f3934;
	fma.rn.f32 	%f3952, %f3940, %f3950, %f3935;
	fma.rn.f32 	%f3953, %f3942, %f3950, %f3936;
	ld.shared.f32 	%f3954, [_ZZ22ForceCalculationKerneliE5posxs+892];
	sub.f32 	%f3955, %f3954, %f17583;
	ld.shared.f32 	%f3956, [_ZZ22ForceCalculationKerneliE5posys+892];
	sub.f32 	%f3957, %f3956, %f17582;
	ld.shared.f32 	%f3958, [_ZZ22ForceCalculationKerneliE5poszs+892];
	sub.f32 	%f3959, %f3958, %f17581;
	fma.rn.f32 	%f3960, %f3959, %f3959, %f7;
	fma.rn.f32 	%f3961, %f3957, %f3957, %f3960;
	fma.rn.f32 	%f3962, %f3955, %f3955, %f3961;
	rsqrt.approx.f32 	%f3963, %f3962;
	ld.shared.f32 	%f3964, [_ZZ22ForceCalculationKerneliE5masss+892];
	mul.f32 	%f3965, %f3963, %f3964;
	mul.f32 	%f3966, %f3963, %f3965;
	mul.f32 	%f3967, %f3963, %f3966;
	fma.rn.f32 	%f3968, %f3955, %f3967, %f3951;
	fma.rn.f32 	%f3969, %f3957, %f3967, %f3952;
	fma.rn.f32 	%f3970, %f3959, %f3967, %f3953;
	ld.shared.f32 	%f3971, [_ZZ22ForceCalculationKerneliE5posxs+896];
	sub.f32 	%f3972, %f3971, %f17583;
	ld.shared.f32 	%f3973, [_ZZ22ForceCalculationKerneliE5posys+896];
	sub.f32 	%f3974, %f3973, %f17582;
	ld.shared.f32 	%f3975, [_ZZ22ForceCalculationKerneliE5poszs+896];
	sub.f32 	%f3976, %f3975, %f17581;
	fma.rn.f32 	%f3977, %f3976, %f3976, %f7;
	fma.rn.f32 	%f3978, %f3974, %f3974, %f3977;
	fma.rn.f32 	%f3979, %f3972, %f3972, %f3978;
	rsqrt.approx.f32 	%f3980, %f3979;
	ld.shared.f32 	%f3981, [_ZZ22ForceCalculationKerneliE5masss+896];
	mul.f32 	%f3982, %f3980, %f3981;
	mul.f32 	%f3983, %f3980, %f3982;
	mul.f32 	%f3984, %f3980, %f3983;
	fma.rn.f32 	%f3985, %f3972, %f3984, %f3968;
	fma.rn.f32 	%f3986, %f3974, %f3984, %f3969;
	fma.rn.f32 	%f3987, %f3976, %f3984, %f3970;
	ld.shared.f32 	%f3988, [_ZZ22ForceCalculationKerneliE5posxs+900];
	sub.f32 	%f3989, %f3988, %f17583;
	ld.shared.f32 	%f3990, [_ZZ22ForceCalculationKerneliE5posys+900];
	sub.f32 	%f3991, %f3990, %f17582;
	ld.shared.f32 	%f3992, [_ZZ22ForceCalculationKerneliE5poszs+900];
	sub.f32 	%f3993, %f3992, %f17581;
	fma.rn.f32 	%f3994, %f3993, %f3993, %f7;
	fma.rn.f32 	%f3995, %f3991, %f3991, %f3994;
	fma.rn.f32 	%f3996, %f3989, %f3989, %f3995;
	rsqrt.approx.f32 	%f3997, %f3996;
	ld.shared.f32 	%f3998, [_ZZ22ForceCalculationKerneliE5masss+900];
	mul.f32 	%f3999, %f3997, %f3998;
	mul.f32 	%f4000, %f3997, %f3999;
	mul.f32 	%f4001, %f3997, %f4000;
	fma.rn.f32 	%f4002, %f3989, %f4001, %f3985;
	fma.rn.f32 	%f4003, %f3991, %f4001, %f3986;
	fma.rn.f32 	%f4004, %f3993, %f4001, %f3987;
	ld.shared.f32 	%f4005, [_ZZ22ForceCalculationKerneliE5posxs+904];
	sub.f32 	%f4006, %f4005, %f17583;
	ld.shared.f32 	%f4007, [_ZZ22ForceCalculationKerneliE5posys+904];
	sub.f32 	%f4008, %f4007, %f17582;
	ld.shared.f32 	%f4009, [_ZZ22ForceCalculationKerneliE5poszs+904];
	sub.f32 	%f4010, %f4009, %f17581;
	fma.rn.f32 	%f4011, %f4010, %f4010, %f7;
	fma.rn.f32 	%f4012, %f4008, %f4008, %f4011;
	fma.rn.f32 	%f4013, %f4006, %f4006, %f4012;
	rsqrt.approx.f32 	%f4014, %f4013;
	ld.shared.f32 	%f4015, [_ZZ22ForceCalculationKerneliE5masss+904];
	mul.f32 	%f4016, %f4014, %f4015;
	mul.f32 	%f4017, %f4014, %f4016;
	mul.f32 	%f4018, %f4014, %f4017;
	fma.rn.f32 	%f4019, %f4006, %f4018, %f4002;
	fma.rn.f32 	%f4020, %f4008, %f4018, %f4003;
	fma.rn.f32 	%f4021, %f4010, %f4018, %f4004;
	ld.shared.f32 	%f4022, [_ZZ22ForceCalculationKerneliE5posxs+908];
	sub.f32 	%f4023, %f4022, %f17583;
	ld.shared.f32 	%f4024, [_ZZ22ForceCalculationKerneliE5posys+908];
	sub.f32 	%f4025, %f4024, %f17582;
	ld.shared.f32 	%f4026, [_ZZ22ForceCalculationKerneliE5poszs+908];
	sub.f32 	%f4027, %f4026, %f17581;
	fma.rn.f32 	%f4028, %f4027, %f4027, %f7;
	fma.rn.f32 	%f4029, %f4025, %f4025, %f4028;
	fma.rn.f32 	%f4030, %f4023, %f4023, %f4029;
	rsqrt.approx.f32 	%f4031, %f4030;
	ld.shared.f32 	%f4032, [_ZZ22ForceCalculationKerneliE5masss+908];
	mul.f32 	%f4033, %f4031, %f4032;
	mul.f32 	%f4034, %f4031, %f4033;
	mul.f32 	%f4035, %f4031, %f4034;
	fma.rn.f32 	%f4036, %f4023, %f4035, %f4019;
	fma.rn.f32 	%f4037, %f4025, %f4035, %f4020;
	fma.rn.f32 	%f4038, %f4027, %f4035, %f4021;
	ld.shared.f32 	%f4039, [_ZZ22ForceCalculationKerneliE5posxs+912];
	sub.f32 	%f4040, %f4039, %f17583;
	ld.shared.f32 	%f4041, [_ZZ22ForceCalculationKerneliE5posys+912];
	sub.f32 	%f4042, %f4041, %f17582;
	ld.shared.f32 	%f4043, [_ZZ22ForceCalculationKerneliE5poszs+912];
	sub.f32 	%f4044, %f4043, %f17581;
	fma.rn.f32 	%f4045, %f4044, %f4044, %f7;
	fma.rn.f32 	%f4046, %f4042, %f4042, %f4045;
	fma.rn.f32 	%f4047, %f4040, %f4040, %f4046;
	rsqrt.approx.f32 	%f4048, %f4047;
	ld.shared.f32 	%f4049, [_ZZ22ForceCalculationKerneliE5masss+912];
	mul.f32 	%f4050, %f4048, %f4049;
	mul.f32 	%f4051, %f4048, %f4050;
	mul.f32 	%f4052, %f4048, %f4051;
	fma.rn.f32 	%f4053, %f4040, %f4052, %f4036;
	fma.rn.f32 	%f4054, %f4042, %f4052, %f4037;
	fma.rn.f32 	%f4055, %f4044, %f4052, %f4038;
	ld.shared.f32 	%f4056, [_ZZ22ForceCalculationKerneliE5posxs+916];
	sub.f32 	%f4057, %f4056, %f17583;
	ld.shared.f32 	%f4058, [_ZZ22ForceCalculationKerneliE5posys+916];
	sub.f32 	%f4059, %f4058, %f17582;
	ld.shared.f32 	%f4060, [_ZZ22ForceCalculationKerneliE5poszs+916];
	sub.f32 	%f4061, %f4060, %f17581;
	fma.rn.f32 	%f4062, %f4061, %f4061, %f7;
	fma.rn.f32 	%f4063, %f4059, %f4059, %f4062;
	fma.rn.f32 	%f4064, %f4057, %f4057, %f4063;
	rsqrt.approx.f32 	%f4065, %f4064;
	ld.shared.f32 	%f4066, [_ZZ22ForceCalculationKerneliE5masss+916];
	mul.f32 	%f4067, %f4065, %f4066;
	mul.f32 	%f4068, %f4065, %f4067;
	mul.f32 	%f4069, %f4065, %f4068;
	fma.rn.f32 	%f4070, %f4057, %f4069, %f4053;
	fma.rn.f32 	%f4071, %f4059, %f4069, %f4054;
	fma.rn.f32 	%f4072, %f4061, %f4069, %f4055;
	ld.shared.f32 	%f4073, [_ZZ22ForceCalculationKerneliE5posxs+920];
	sub.f32 	%f4074, %f4073, %f17583;
	ld.shared.f32 	%f4075, [_ZZ22ForceCalculationKerneliE5posys+920];
	sub.f32 	%f4076, %f4075, %f17582;
	ld.shared.f32 	%f4077, [_ZZ22ForceCalculationKerneliE5poszs+920];
	sub.f32 	%f4078, %f4077, %f17581;
	fma.rn.f32 	%f4079, %f4078, %f4078, %f7;
	fma.rn.f32 	%f4080, %f4076, %f4076, %f4079;
	fma.rn.f32 	%f4081, %f4074, %f4074, %f4080;
	rsqrt.approx.f32 	%f4082, %f4081;
	ld.shared.f32 	%f4083, [_ZZ22ForceCalculationKerneliE5masss+920];
	mul.f32 	%f4084, %f4082, %f4083;
	mul.f32 	%f4085, %f4082, %f4084;
	mul.f32 	%f4086, %f4082, %f4085;
	fma.rn.f32 	%f4087, %f4074, %f4086, %f4070;
	fma.rn.f32 	%f4088, %f4076, %f4086, %f4071;
	fma.rn.f32 	%f4089, %f4078, %f4086, %f4072;
	ld.shared.f32 	%f4090, [_ZZ22ForceCalculationKerneliE5posxs+924];
	sub.f32 	%f4091, %f4090, %f17583;
	ld.shared.f32 	%f4092, [_ZZ22ForceCalculationKerneliE5posys+924];
	sub.f32 	%f4093, %f4092, %f17582;
	ld.shared.f32 	%f4094, [_ZZ22ForceCalculationKerneliE5poszs+924];
	sub.f32 	%f4095, %f4094, %f17581;
	fma.rn.f32 	%f4096, %f4095, %f4095, %f7;
	fma.rn.f32 	%f4097, %f4093, %f4093, %f4096;
	fma.rn.f32 	%f4098, %f4091, %f4091, %f4097;
	rsqrt.approx.f32 	%f4099, %f4098;
	ld.shared.f32 	%f4100, [_ZZ22ForceCalculationKerneliE5masss+924];
	mul.f32 	%f4101, %f4099, %f4100;
	mul.f32 	%f4102, %f4099, %f4101;
	mul.f32 	%f4103, %f4099, %f4102;
	fma.rn.f32 	%f4104, %f4091, %f4103, %f4087;
	fma.rn.f32 	%f4105, %f4093, %f4103, %f4088;
	fma.rn.f32 	%f4106, %f4095, %f4103, %f4089;
	ld.shared.f32 	%f4107, [_ZZ22ForceCalculationKerneliE5posxs+928];
	sub.f32 	%f4108, %f4107, %f17583;
	ld.shared.f32 	%f4109, [_ZZ22ForceCalculationKerneliE5posys+928];
	sub.f32 	%f4110, %f4109, %f17582;
	ld.shared.f32 	%f4111, [_ZZ22ForceCalculationKerneliE5poszs+928];
	sub.f32 	%f4112, %f4111, %f17581;
	fma.rn.f32 	%f4113, %f4112, %f4112, %f7;
	fma.rn.f32 	%f4114, %f4110, %f4110, %f4113;
	fma.rn.f32 	%f4115, %f4108, %f4108, %f4114;
	rsqrt.approx.f32 	%f4116, %f4115;
	ld.shared.f32 	%f4117, [_ZZ22ForceCalculationKerneliE5masss+928];
	mul.f32 	%f4118, %f4116, %f4117;
	mul.f32 	%f4119, %f4116, %f4118;
	mul.f32 	%f4120, %f4116, %f4119;
	fma.rn.f32 	%f4121, %f4108, %f4120, %f4104;
	fma.rn.f32 	%f4122, %f4110, %f4120, %f4105;
	fma.rn.f32 	%f4123, %f4112, %f4120, %f4106;
	ld.shared.f32 	%f4124, [_ZZ22ForceCalculationKerneliE5posxs+932];
	sub.f32 	%f4125, %f4124, %f17583;
	ld.shared.f32 	%f4126, [_ZZ22ForceCalculationKerneliE5posys+932];
	sub.f32 	%f4127, %f4126, %f17582;
	ld.shared.f32 	%f4128, [_ZZ22ForceCalculationKerneliE5poszs+932];
	sub.f32 	%f4129, %f4128, %f17581;
	fma.rn.f32 	%f4130, %f4129, %f4129, %f7;
	fma.rn.f32 	%f4131, %f4127, %f4127, %f4130;
	fma.rn.f32 	%f4132, %f4125, %f4125, %f4131;
	rsqrt.approx.f32 	%f4133, %f4132;
	ld.shared.f32 	%f4134, [_ZZ22ForceCalculationKerneliE5masss+932];
	mul.f32 	%f4135, %f4133, %f4134;
	mul.f32 	%f4136, %f4133, %f4135;
	mul.f32 	%f4137, %f4133, %f4136;
	fma.rn.f32 	%f4138, %f4125, %f4137, %f4121;
	fma.rn.f32 	%f4139, %f4127, %f4137, %f4122;
	fma.rn.f32 	%f4140, %f4129, %f4137, %f4123;
	ld.shared.f32 	%f4141, [_ZZ22ForceCalculationKerneliE5posxs+936];
	sub.f32 	%f4142, %f4141, %f17583;
	ld.shared.f32 	%f4143, [_ZZ22ForceCalculationKerneliE5posys+936];
	sub.f32 	%f4144, %f4143, %f17582;
	ld.shared.f32 	%f4145, [_ZZ22ForceCalculationKerneliE5poszs+936];
	sub.f32 	%f4146, %f4145, %f17581;
	fma.rn.f32 	%f4147, %f4146, %f4146, %f7;
	fma.rn.f32 	%f4148, %f4144, %f4144, %f4147;
	fma.rn.f32 	%f4149, %f4142, %f4142, %f4148;
	rsqrt.approx.f32 	%f4150, %f4149;
	ld.shared.f32 	%f4151, [_ZZ22ForceCalculationKerneliE5masss+936];
	mul.f32 	%f4152, %f4150, %f4151;
	mul.f32 	%f4153, %f4150, %f4152;
	mul.f32 	%f4154, %f4150, %f4153;
	fma.rn.f32 	%f4155, %f4142, %f4154, %f4138;
	fma.rn.f32 	%f4156, %f4144, %f4154, %f4139;
	fma.rn.f32 	%f4157, %f4146, %f4154, %f4140;
	ld.shared.f32 	%f4158, [_ZZ22ForceCalculationKerneliE5posxs+940];
	sub.f32 	%f4159, %f4158, %f17583;
	ld.shared.f32 	%f4160, [_ZZ22ForceCalculationKerneliE5posys+940];
	sub.f32 	%f4161, %f4160, %f17582;
	ld.shared.f32 	%f4162, [_ZZ22ForceCalculationKerneliE5poszs+940];
	sub.f32 	%f4163, %f4162, %f17581;
	fma.rn.f32 	%f4164, %f4163, %f4163, %f7;
	fma.rn.f32 	%f4165, %f4161, %f4161, %f4164;
	fma.rn.f32 	%f4166, %f4159, %f4159, %f4165;
	rsqrt.approx.f32 	%f4167, %f4166;
	ld.shared.f32 	%f4168, [_ZZ22ForceCalculationKerneliE5masss+940];
	mul.f32 	%f4169, %f4167, %f4168;
	mul.f32 	%f4170, %f4167, %f4169;
	mul.f32 	%f4171, %f4167, %f4170;
	fma.rn.f32 	%f4172, %f4159, %f4171, %f4155;
	fma.rn.f32 	%f4173, %f4161, %f4171, %f4156;
	fma.rn.f32 	%f4174, %f4163, %f4171, %f4157;
	ld.shared.f32 	%f4175, [_ZZ22ForceCalculationKerneliE5posxs+944];
	sub.f32 	%f4176, %f4175, %f17583;
	ld.shared.f32 	%f4177, [_ZZ22ForceCalculationKerneliE5posys+944];
	sub.f32 	%f4178, %f4177, %f17582;
	ld.shared.f32 	%f4179, [_ZZ22ForceCalculationKerneliE5poszs+944];
	sub.f32 	%f4180, %f4179, %f17581;
	fma.rn.f32 	%f4181, %f4180, %f4180, %f7;
	fma.rn.f32 	%f4182, %f4178, %f4178, %f4181;
	fma.rn.f32 	%f4183, %f4176, %f4176, %f4182;
	rsqrt.approx.f32 	%f4184, %f4183;
	ld.shared.f32 	%f4185, [_ZZ22ForceCalculationKerneliE5masss+944];
	mul.f32 	%f4186, %f4184, %f4185;
	mul.f32 	%f4187, %f4184, %f4186;
	mul.f32 	%f4188, %f4184, %f4187;
	fma.rn.f32 	%f4189, %f4176, %f4188, %f4172;
	fma.rn.f32 	%f4190, %f4178, %f4188, %f4173;
	fma.rn.f32 	%f4191, %f4180, %f4188, %f4174;
	ld.shared.f32 	%f4192, [_ZZ22ForceCalculationKerneliE5posxs+948];
	sub.f32 	%f4193, %f4192, %f17583;
	ld.shared.f32 	%f4194, [_ZZ22ForceCalculationKerneliE5posys+948];
	sub.f32 	%f4195, %f4194, %f17582;
	ld.shared.f32 	%f4196, [_ZZ22ForceCalculationKerneliE5poszs+948];
	sub.f32 	%f4197, %f4196, %f17581;
	fma.rn.f32 	%f4198, %f4197, %f4197, %f7;
	fma.rn.f32 	%f4199, %f4195, %f4195, %f4198;
	fma.rn.f32 	%f4200, %f4193, %f4193, %f4199;
	rsqrt.approx.f32 	%f4201, %f4200;
	ld.shared.f32 	%f4202, [_ZZ22ForceCalculationKerneliE5masss+948];
	mul.f32 	%f4203, %f4201, %f4202;
	mul.f32 	%f4204, %f4201, %f4203;
	mul.f32 	%f4205, %f4201, %f4204;
	fma.rn.f32 	%f4206, %f4193, %f4205, %f4189;
	fma.rn.f32 	%f4207, %f4195, %f4205, %f4190;
	fma.rn.f32 	%f4208, %f4197, %f4205, %f4191;
	ld.shared.f32 	%f4209, [_ZZ22ForceCalculationKerneliE5posxs+952];
	sub.f32 	%f4210, %f4209, %f17583;
	ld.shared.f32 	%f4211, [_ZZ22ForceCalculationKerneliE5posys+952];
	sub.f32 	%f4212, %f4211, %f17582;
	ld.shared.f32 	%f4213, [_ZZ22ForceCalculationKerneliE5poszs+952];
	sub.f32 	%f4214, %f4213, %f17581;
	fma.rn.f32 	%f4215, %f4214, %f4214, %f7;
	fma.rn.f32 	%f4216, %f4212, %f4212, %f4215;
	fma.rn.f32 	%f4217, %f4210, %f4210, %f4216;
	rsqrt.approx.f32 	%f4218, %f4217;
	ld.shared.f32 	%f4219, [_ZZ22ForceCalculationKerneliE5masss+952];
	mul.f32 	%f4220, %f4218, %f4219;
	mul.f32 	%f4221, %f4218, %f4220;
	mul.f32 	%f4222, %f4218, %f4221;
	fma.rn.f32 	%f4223, %f4210, %f4222, %f4206;
	fma.rn.f32 	%f4224, %f4212, %f4222, %f4207;
	fma.rn.f32 	%f4225, %f4214, %f4222, %f4208;
	ld.shared.f32 	%f4226, [_ZZ22ForceCalculationKerneliE5posxs+956];
	sub.f32 	%f4227, %f4226, %f17583;
	ld.shared.f32 	%f4228, [_ZZ22ForceCalculationKerneliE5posys+956];
	sub.f32 	%f4229, %f4228, %f17582;
	ld.shared.f32 	%f4230, [_ZZ22ForceCalculationKerneliE5poszs+956];
	sub.f32 	%f4231, %f4230, %f17581;
	fma.rn.f32 	%f4232, %f4231, %f4231, %f7;
	fma.rn.f32 	%f4233, %f4229, %f4229, %f4232;
	fma.rn.f32 	%f4234, %f4227, %f4227, %f4233;
	rsqrt.approx.f32 	%f4235, %f4234;
	ld.shared.f32 	%f4236, [_ZZ22ForceCalculationKerneliE5masss+956];
	mul.f32 	%f4237, %f4235, %f4236;
	mul.f32 	%f4238, %f4235, %f4237;
	mul.f32 	%f4239, %f4235, %f4238;
	fma.rn.f32 	%f4240, %f4227, %f4239, %f4223;
	fma.rn.f32 	%f4241, %f4229, %f4239, %f4224;
	fma.rn.f32 	%f4242, %f4231, %f4239, %f4225;
	ld.shared.f32 	%f4243, [_ZZ22ForceCalculationKerneliE5posxs+960];
	sub.f32 	%f4244, %f4243, %f17583;
	ld.shared.f32 	%f4245, [_ZZ22ForceCalculationKerneliE5posys+960];
	sub.f32 	%f4246, %f4245, %f17582;
	ld.shared.f32 	%f4247, [_ZZ22ForceCalculationKerneliE5poszs+960];
	sub.f32 	%f4248, %f4247, %f17581;
	fma.rn.f32 	%f4249, %f4248, %f4248, %f7;
	fma.rn.f32 	%f4250, %f4246, %f4246, %f4249;
	fma.rn.f32 	%f4251, %f4244, %f4244, %f4250;
	rsqrt.approx.f32 	%f4252, %f4251;
	ld.shared.f32 	%f4253, [_ZZ22ForceCalculationKerneliE5masss+960];
	mul.f32 	%f4254, %f4252, %f4253;
	mul.f32 	%f4255, %f4252, %f4254;
	mul.f32 	%f4256, %f4252, %f4255;
	fma.rn.f32 	%f4257, %f4244, %f4256, %f4240;
	fma.rn.f32 	%f4258, %f4246, %f4256, %f4241;
	fma.rn.f32 	%f4259, %f4248, %f4256, %f4242;
	ld.shared.f32 	%f4260, [_ZZ22ForceCalculationKerneliE5posxs+964];
	sub.f32 	%f4261, %f4260, %f17583;
	ld.shared.f32 	%f4262, [_ZZ22ForceCalculationKerneliE5posys+964];
	sub.f32 	%f4263, %f4262, %f17582;
	ld.shared.f32 	%f4264, [_ZZ22ForceCalculationKerneliE5poszs+964];
	sub.f32 	%f4265, %f4264, %f17581;
	fma.rn.f32 	%f4266, %f4265, %f4265, %f7;
	fma.rn.f32 	%f4267, %f4263, %f4263, %f4266;
	fma.rn.f32 	%f4268, %f4261, %f4261, %f4267;
	rsqrt.approx.f32 	%f4269, %f4268;
	ld.shared.f32 	%f4270, [_ZZ22ForceCalculationKerneliE5masss+964];
	mul.f32 	%f4271, %f4269, %f4270;
	mul.f32 	%f4272, %f4269, %f4271;
	mul.f32 	%f4273, %f4269, %f4272;
	fma.rn.f32 	%f4274, %f4261, %f4273, %f4257;
	fma.rn.f32 	%f4275, %f4263, %f4273, %f4258;
	fma.rn.f32 	%f4276, %f4265, %f4273, %f4259;
	ld.shared.f32 	%f4277, [_ZZ22ForceCalculationKerneliE5posxs+968];
	sub.f32 	%f4278, %f4277, %f17583;
	ld.shared.f32 	%f4279, [_ZZ22ForceCalculationKerneliE5posys+968];
	sub.f32 	%f4280, %f4279, %f17582;
	ld.shared.f32 	%f4281, [_ZZ22ForceCalculationKerneliE5poszs+968];
	sub.f32 	%f4282, %f4281, %f17581;
	fma.rn.f32 	%f4283, %f4282, %f4282, %f7;
	fma.rn.f32 	%f4284, %f4280, %f4280, %f4283;
	fma.rn.f32 	%f4285, %f4278, %f4278, %f4284;
	rsqrt.approx.f32 	%f4286, %f4285;
	ld.shared.f32 	%f4287, [_ZZ22ForceCalculationKerneliE5masss+968];
	mul.f32 	%f4288, %f4286, %f4287;
	mul.f32 	%f4289, %f4286, %f4288;
	mul.f32 	%f4290, %f4286, %f4289;
	fma.rn.f32 	%f4291, %f4278, %f4290, %f4274;
	fma.rn.f32 	%f4292, %f4280, %f4290, %f4275;
	fma.rn.f32 	%f4293, %f4282, %f4290, %f4276;
	ld.shared.f32 	%f4294, [_ZZ22ForceCalculationKerneliE5posxs+972];
	sub.f32 	%f4295, %f4294, %f17583;
	ld.shared.f32 	%f4296, [_ZZ22ForceCalculationKerneliE5posys+972];
	sub.f32 	%f4297, %f4296, %f17582;
	ld.shared.f32 	%f4298, [_ZZ22ForceCalculationKerneliE5poszs+972];
	sub.f32 	%f4299, %f4298, %f17581;
	fma.rn.f32 	%f4300, %f4299, %f4299, %f7;
	fma.rn.f32 	%f4301, %f4297, %f4297, %f4300;
	fma.rn.f32 	%f4302, %f4295, %f4295, %f4301;
	rsqrt.approx.f32 	%f4303, %f4302;
	ld.shared.f32 	%f4304, [_ZZ22ForceCalculationKerneliE5masss+972];
	mul.f32 	%f4305, %f4303, %f4304;
	mul.f32 	%f4306, %f4303, %f4305;
	mul.f32 	%f4307, %f4303, %f4306;
	fma.rn.f32 	%f4308, %f4295, %f4307, %f4291;
	fma.rn.f32 	%f4309, %f4297, %f4307, %f4292;
	fma.rn.f32 	%f4310, %f4299, %f4307, %f4293;
	ld.shared.f32 	%f4311, [_ZZ22ForceCalculationKerneliE5posxs+976];
	sub.f32 	%f4312, %f4311, %f17583;
	ld.shared.f32 	%f4313, [_ZZ22ForceCalculationKerneliE5posys+976];
	sub.f32 	%f4314, %f4313, %f17582;
	ld.shared.f32 	%f4315, [_ZZ22ForceCalculationKerneliE5poszs+976];
	sub.f32 	%f4316, %f4315, %f17581;
	fma.rn.f32 	%f4317, %f4316, %f4316, %f7;
	fma.rn.f32 	%f4318, %f4314, %f4314, %f4317;
	fma.rn.f32 	%f4319, %f4312, %f4312, %f4318;
	rsqrt.approx.f32 	%f4320, %f4319;
	ld.shared.f32 	%f4321, [_ZZ22ForceCalculationKerneliE5masss+976];
	mul.f32 	%f4322, %f4320, %f4321;
	mul.f32 	%f4323, %f4320, %f4322;
	mul.f32 	%f4324, %f4320, %f4323;
	fma.rn.f32 	%f4325, %f4312, %f4324, %f4308;
	fma.rn.f32 	%f4326, %f4314, %f4324, %f4309;
	fma.rn.f32 	%f4327, %f4316, %f4324, %f4310;
	ld.shared.f32 	%f4328, [_ZZ22ForceCalculationKerneliE5posxs+980];
	sub.f32 	%f4329, %f4328, %f17583;
	ld.shared.f32 	%f4330, [_ZZ22ForceCalculationKerneliE5posys+980];
	sub.f32 	%f4331, %f4330, %f17582;
	ld.shared.f32 	%f4332, [_ZZ22ForceCalculationKerneliE5poszs+980];
	sub.f32 	%f4333, %f4332, %f17581;
	fma.rn.f32 	%f4334, %f4333, %f4333, %f7;
	fma.rn.f32 	%f4335, %f4331, %f4331, %f4334;
	fma.rn.f32 	%f4336, %f4329, %f4329, %f4335;
	rsqrt.approx.f32 	%f4337, %f4336;
	ld.shared.f32 	%f4338, [_ZZ22ForceCalculationKerneliE5masss+980];
	mul.f32 	%f4339, %f4337, %f4338;
	mul.f32 	%f4340, %f4337, %f4339;
	mul.f32 	%f4341, %f4337, %f4340;
	fma.rn.f32 	%f4342, %f4329, %f4341, %f4325;
	fma.rn.f32 	%f4343, %f4331, %f4341, %f4326;
	fma.rn.f32 	%f4344, %f4333, %f4341, %f4327;
	ld.shared.f32 	%f4345, [_ZZ22ForceCalculationKerneliE5posxs+984];
	sub.f32 	%f4346, %f4345, %f17583;
	ld.shared.f32 	%f4347, [_ZZ22ForceCalculationKerneliE5posys+984];
	sub.f32 	%f4348, %f4347, %f17582;
	ld.shared.f32 	%f4349, [_ZZ22ForceCalculationKerneliE5poszs+984];
	sub.f32 	%f4350, %f4349, %f17581;
	fma.rn.f32 	%f4351, %f4350, %f4350, %f7;
	fma.rn.f32 	%f4352, %f4348, %f4348, %f4351;
	fma.rn.f32 	%f4353, %f4346, %f4346, %f4352;
	rsqrt.approx.f32 	%f4354, %f4353;
	ld.shared.f32 	%f4355, [_ZZ22ForceCalculationKerneliE5masss+984];
	mul.f32 	%f4356, %f4354, %f4355;
	mul.f32 	%f4357, %f4354, %f4356;
	mul.f32 	%f4358, %f4354, %f4357;
	fma.rn.f32 	%f4359, %f4346, %f4358, %f4342;
	fma.rn.f32 	%f4360, %f4348, %f4358, %f4343;
	fma.rn.f32 	%f4361, %f4350, %f4358, %f4344;
	ld.shared.f32 	%f4362, [_ZZ22ForceCalculationKerneliE5posxs+988];
	sub.f32 	%f4363, %f4362, %f17583;
	ld.shared.f32 	%f4364, [_ZZ22ForceCalculationKerneliE5posys+988];
	sub.f32 	%f4365, %f4364, %f17582;
	ld.shared.f32 	%f4366, [_ZZ22ForceCalculationKerneliE5poszs+988];
	sub.f32 	%f4367, %f4366, %f17581;
	fma.rn.f32 	%f4368, %f4367, %f4367, %f7;
	fma.rn.f32 	%f4369, %f4365, %f4365, %f4368;
	fma.rn.f32 	%f4370, %f4363, %f4363, %f4369;
	rsqrt.approx.f32 	%f4371, %f4370;
	ld.shared.f32 	%f4372, [_ZZ22ForceCalculationKerneliE5masss+988];
	mul.f32 	%f4373, %f4371, %f4372;
	mul.f32 	%f4374, %f4371, %f4373;
	mul.f32 	%f4375, %f4371, %f4374;
	fma.rn.f32 	%f4376, %f4363, %f4375, %f4359;
	fma.rn.f32 	%f4377, %f4365, %f4375, %f4360;
	fma.rn.f32 	%f4378, %f4367, %f4375, %f4361;
	ld.shared.f32 	%f4379, [_ZZ22ForceCalculationKerneliE5posxs+992];
	sub.f32 	%f4380, %f4379, %f17583;
	ld.shared.f32 	%f4381, [_ZZ22ForceCalculationKerneliE5posys+992];
	sub.f32 	%f4382, %f4381, %f17582;
	ld.shared.f32 	%f4383, [_ZZ22ForceCalculationKerneliE5poszs+992];
	sub.f32 	%f4384, %f4383, %f17581;
	fma.rn.f32 	%f4385, %f4384, %f4384, %f7;
	fma.rn.f32 	%f4386, %f4382, %f4382, %f4385;
	fma.rn.f32 	%f4387, %f4380, %f4380, %f4386;
	rsqrt.approx.f32 	%f4388, %f4387;
	ld.shared.f32 	%f4389, [_ZZ22ForceCalculationKerneliE5masss+992];
	mul.f32 	%f4390, %f4388, %f4389;
	mul.f32 	%f4391, %f4388, %f4390;
	mul.f32 	%f4392, %f4388, %f4391;
	fma.rn.f32 	%f4393, %f4380, %f4392, %f4376;
	fma.rn.f32 	%f4394, %f4382, %f4392, %f4377;
	fma.rn.f32 	%f4395, %f4384, %f4392, %f4378;
	ld.shared.f32 	%f4396, [_ZZ22ForceCalculationKerneliE5posxs+996];
	sub.f32 	%f4397, %f4396, %f17583;
	ld.shared.f32 	%f4398, [_ZZ22ForceCalculationKerneliE5posys+996];
	sub.f32 	%f4399, %f4398, %f17582;
	ld.shared.f32 	%f4400, [_ZZ22ForceCalculationKerneliE5poszs+996];
	sub.f32 	%f4401, %f4400, %f17581;
	fma.rn.f32 	%f4402, %f4401, %f4401, %f7;
	fma.rn.f32 	%f4403, %f4399, %f4399, %f4402;
	fma.rn.f32 	%f4404, %f4397, %f4397, %f4403;
	rsqrt.approx.f32 	%f4405, %f4404;
	ld.shared.f32 	%f4406, [_ZZ22ForceCalculationKerneliE5masss+996];
	mul.f32 	%f4407, %f4405, %f4406;
	mul.f32 	%f4408, %f4405, %f4407;
	mul.f32 	%f4409, %f4405, %f4408;
	fma.rn.f32 	%f4410, %f4397, %f4409, %f4393;
	fma.rn.f32 	%f4411, %f4399, %f4409, %f4394;
	fma.rn.f32 	%f4412, %f4401, %f4409, %f4395;
	ld.shared.f32 	%f4413, [_ZZ22ForceCalculationKerneliE5posxs+1000];
	sub.f32 	%f4414, %f4413, %f17583;
	ld.shared.f32 	%f4415, [_ZZ22ForceCalculationKerneliE5posys+1000];
	sub.f32 	%f4416, %f4415, %f17582;
	ld.shared.f32 	%f4417, [_ZZ22ForceCalculationKerneliE5poszs+1000];
	sub.f32 	%f4418, %f4417, %f17581;
	fma.rn.f32 	%f4419, %f4418, %f4418, %f7;
	fma.rn.f32 	%f4420, %f4416, %f4416, %f4419;
	fma.rn.f32 	%f4421, %f4414, %f4414, %f4420;
	rsqrt.approx.f32 	%f4422, %f4421;
	ld.shared.f32 	%f4423, [_ZZ22ForceCalculationKerneliE5masss+1000];
	mul.f32 	%f4424, %f4422, %f4423;
	mul.f32 	%f4425, %f4422, %f4424;
	mul.f32 	%f4426, %f4422, %f4425;
	fma.rn.f32 	%f4427, %f4414, %f4426, %f4410;
	fma.rn.f32 	%f4428, %f4416, %f4426, %f4411;
	fma.rn.f32 	%f4429, %f4418, %f4426, %f4412;
	ld.shared.f32 	%f4430, [_ZZ22ForceCalculationKerneliE5posxs+1004];
	sub.f32 	%f4431, %f4430, %f17583;
	ld.shared.f32 	%f4432, [_ZZ22ForceCalculationKerneliE5posys+1004];
	sub.f32 	%f4433, %f4432, %f17582;
	ld.shared.f32 	%f4434, [_ZZ22ForceCalculationKerneliE5poszs+1004];
	sub.f32 	%f4435, %f4434, %f17581;
	fma.rn.f32 	%f4436, %f4435, %f4435, %f7;
	fma.rn.f32 	%f4437, %f4433, %f4433, %f4436;
	fma.rn.f32 	%f4438, %f4431, %f4431, %f4437;
	rsqrt.approx.f32 	%f4439, %f4438;
	ld.shared.f32 	%f4440, [_ZZ22ForceCalculationKerneliE5masss+1004];
	mul.f32 	%f4441, %f4439, %f4440;
	mul.f32 	%f4442, %f4439, %f4441;
	mul.f32 	%f4443, %f4439, %f4442;
	fma.rn.f32 	%f4444, %f4431, %f4443, %f4427;
	fma.rn.f32 	%f4445, %f4433, %f4443, %f4428;
	fma.rn.f32 	%f4446, %f4435, %f4443, %f4429;
	ld.shared.f32 	%f4447, [_ZZ22ForceCalculationKerneliE5posxs+1008];
	sub.f32 	%f4448, %f4447, %f17583;
	ld.shared.f32 	%f4449, [_ZZ22ForceCalculationKerneliE5posys+1008];
	sub.f32 	%f4450, %f4449, %f17582;
	ld.shared.f32 	%f4451, [_ZZ22ForceCalculationKerneliE5poszs+1008];
	sub.f32 	%f4452, %f4451, %f17581;
	fma.rn.f32 	%f4453, %f4452, %f4452, %f7;
	fma.rn.f32 	%f4454, %f4450, %f4450, %f4453;
	fma.rn.f32 	%f4455, %f4448, %f4448, %f4454;
	rsqrt.approx.f32 	%f4456, %f4455;
	ld.shared.f32 	%f4457, [_ZZ22ForceCalculationKerneliE5masss+1008];
	mul.f32 	%f4458, %f4456, %f4457;
	mul.f32 	%f4459, %f4456, %f4458;
	mul.f32 	%f4460, %f4456, %f4459;
	fma.rn.f32 	%f4461, %f4448, %f4460, %f4444;
	fma.rn.f32 	%f4462, %f4450, %f4460, %f4445;
	fma.rn.f32 	%f4463, %f4452, %f4460, %f4446;
	ld.shared.f32 	%f4464, [_ZZ22ForceCalculationKerneliE5posxs+1012];
	sub.f32 	%f4465, %f4464, %f17583;
	ld.shared.f32 	%f4466, [_ZZ22ForceCalculationKerneliE5posys+1012];
	sub.f32 	%f4467, %f4466, %f17582;
	ld.shared.f32 	%f4468, [_ZZ22ForceCalculationKerneliE5poszs+1012];
	sub.f32 	%f4469, %f4468, %f17581;
	fma.rn.f32 	%f4470, %f4469, %f4469, %f7;
	fma.rn.f32 	%f4471, %f4467, %f4467, %f4470;
	fma.rn.f32 	%f4472, %f4465, %f4465, %f4471;
	rsqrt.approx.f32 	%f4473, %f4472;
	ld.shared.f32 	%f4474, [_ZZ22ForceCalculationKerneliE5masss+1012];
	mul.f32 	%f4475, %f4473, %f4474;
	mul.f32 	%f4476, %f4473, %f4475;
	mul.f32 	%f4477, %f4473, %f4476;
	fma.rn.f32 	%f4478, %f4465, %f4477, %f4461;
	fma.rn.f32 	%f4479, %f4467, %f4477, %f4462;
	fma.rn.f32 	%f4480, %f4469, %f4477, %f4463;
	ld.shared.f32 	%f4481, [_ZZ22ForceCalculationKerneliE5posxs+1016];
	sub.f32 	%f4482, %f4481, %f17583;
	ld.shared.f32 	%f4483, [_ZZ22ForceCalculationKerneliE5posys+1016];
	sub.f32 	%f4484, %f4483, %f17582;
	ld.shared.f32 	%f4485, [_ZZ22ForceCalculationKerneliE5poszs+1016];
	sub.f32 	%f4486, %f4485, %f17581;
	fma.rn.f32 	%f4487, %f4486, %f4486, %f7;
	fma.rn.f32 	%f4488, %f4484, %f4484, %f4487;
	fma.rn.f32 	%f4489, %f4482, %f4482, %f4488;
	rsqrt.approx.f32 	%f4490, %f4489;
	ld.shared.f32 	%f4491, [_ZZ22ForceCalculationKerneliE5masss+1016];
	mul.f32 	%f4492, %f4490, %f4491;
	mul.f32 	%f4493, %f4490, %f4492;
	mul.f32 	%f4494, %f4490, %f4493;
	fma.rn.f32 	%f4495, %f4482, %f4494, %f4478;
	fma.rn.f32 	%f4496, %f4484, %f4494, %f4479;
	fma.rn.f32 	%f4497, %f4486, %f4494, %f4480;
	ld.shared.f32 	%f4498, [_ZZ22ForceCalculationKerneliE5posxs+1020];
	sub.f32 	%f4499, %f4498, %f17583;
	ld.shared.f32 	%f4500, [_ZZ22ForceCalculationKerneliE5posys+1020];
	sub.f32 	%f4501, %f4500, %f17582;
	ld.shared.f32 	%f4502, [_ZZ22ForceCalculationKerneliE5poszs+1020];
	sub.f32 	%f4503, %f4502, %f17581;
	fma.rn.f32 	%f4504, %f4503, %f4503, %f7;
	fma.rn.f32 	%f4505, %f4501, %f4501, %f4504;
	fma.rn.f32 	%f4506, %f4499, %f4499, %f4505;
	rsqrt.approx.f32 	%f4507, %f4506;
	ld.shared.f32 	%f4508, [_ZZ22ForceCalculationKerneliE5masss+1020];
	mul.f32 	%f4509, %f4507, %f4508;
	mul.f32 	%f4510, %f4507, %f4509;
	mul.f32 	%f4511, %f4507, %f4510;
	fma.rn.f32 	%f4512, %f4499, %f4511, %f4495;
	fma.rn.f32 	%f4513, %f4501, %f4511, %f4496;
	fma.rn.f32 	%f4514, %f4503, %f4511, %f4497;
	ld.shared.f32 	%f4515, [_ZZ22ForceCalculationKerneliE5posxs+1024];
	sub.f32 	%f4516, %f4515, %f17583;
	ld.shared.f32 	%f4517, [_ZZ22ForceCalculationKerneliE5posys+1024];
	sub.f32 	%f4518, %f4517, %f17582;
	ld.shared.f32 	%f4519, [_ZZ22ForceCalculationKerneliE5poszs+1024];
	sub.f32 	%f4520, %f4519, %f17581;
	fma.rn.f32 	%f4521, %f4520, %f4520, %f7;
	fma.rn.f32 	%f4522, %f4518, %f4518, %f4521;
	fma.rn.f32 	%f4523, %f4516, %f4516, %f4522;
	rsqrt.approx.f32 	%f4524, %f4523;
	ld.shared.f32 	%f4525, [_ZZ22ForceCalculationKerneliE5masss+1024];
	mul.f32 	%f4526, %f4524, %f4525;
	mul.f32 	%f4527, %f4524, %f4526;
	mul.f32 	%f4528, %f4524, %f4527;
	fma.rn.f32 	%f4529, %f4516, %f4528, %f4512;
	fma.rn.f32 	%f4530, %f4518, %f4528, %f4513;
	fma.rn.f32 	%f4531, %f4520, %f4528, %f4514;
	ld.shared.f32 	%f4532, [_ZZ22ForceCalculationKerneliE5posxs+1028];
	sub.f32 	%f4533, %f4532, %f17583;
	ld.shared.f32 	%f4534, [_ZZ22ForceCalculationKerneliE5posys+1028];
	sub.f32 	%f4535, %f4534, %f17582;
	ld.shared.f32 	%f4536, [_ZZ22ForceCalculationKerneliE5poszs+1028];
	sub.f32 	%f4537, %f4536, %f17581;
	fma.rn.f32 	%f4538, %f4537, %f4537, %f7;
	fma.rn.f32 	%f4539, %f4535, %f4535, %f4538;
	fma.rn.f32 	%f4540, %f4533, %f4533, %f4539;
	rsqrt.approx.f32 	%f4541, %f4540;
	ld.shared.f32 	%f4542, [_ZZ22ForceCalculationKerneliE5masss+1028];
	mul.f32 	%f4543, %f4541, %f4542;
	mul.f32 	%f4544, %f4541, %f4543;
	mul.f32 	%f4545, %f4541, %f4544;
	fma.rn.f32 	%f4546, %f4533, %f4545, %f4529;
	fma.rn.f32 	%f4547, %f4535, %f4545, %f4530;
	fma.rn.f32 	%f4548, %f4537, %f4545, %f4531;
	ld.shared.f32 	%f4549, [_ZZ22ForceCalculationKerneliE5posxs+1032];
	sub.f32 	%f4550, %f4549, %f17583;
	ld.shared.f32 	%f4551, [_ZZ22ForceCalculationKerneliE5posys+1032];
	sub.f32 	%f4552, %f4551, %f17582;
	ld.shared.f32 	%f4553, [_ZZ22ForceCalculationKerneliE5poszs+1032];
	sub.f32 	%f4554, %f4553, %f17581;
	fma.rn.f32 	%f4555, %f4554, %f4554, %f7;
	fma.rn.f32 	%f4556, %f4552, %f4552, %f4555;
	fma.rn.f32 	%f4557, %f4550, %f4550, %f4556;
	rsqrt.approx.f32 	%f4558, %f4557;
	ld.shared.f32 	%f4559, [_ZZ22ForceCalculationKerneliE5masss+1032];
	mul.f32 	%f4560, %f4558, %f4559;
	mul.f32 	%f4561, %f4558, %f4560;
	mul.f32 	%f4562, %f4558, %f4561;
	fma.rn.f32 	%f4563, %f4550, %f4562, %f4546;
	fma.rn.f32 	%f4564, %f4552, %f4562, %f4547;
	fma.rn.f32 	%f4565, %f4554, %f4562, %f4548;
	ld.shared.f32 	%f4566, [_ZZ22ForceCalculationKerneliE5posxs+1036];
	sub.f32 	%f4567, %f4566, %f17583;
	ld.shared.f32 	%f4568, [_ZZ22ForceCalculationKerneliE5posys+1036];
	sub.f32 	%f4569, %f4568, %f17582;
	ld.shared.f32 	%f4570, [_ZZ22ForceCalculationKerneliE5poszs+1036];
	sub.f32 	%f4571, %f4570, %f17581;
	fma.rn.f32 	%f4572, %f4571, %f4571, %f7;
	fma.rn.f32 	%f4573, %f4569, %f4569, %f4572;
	fma.rn.f32 	%f4574, %f4567, %f4567, %f4573;
	rsqrt.approx.f32 	%f4575, %f4574;
	ld.shared.f32 	%f4576, [_ZZ22ForceCalculationKerneliE5masss+1036];
	mul.f32 	%f4577, %f4575, %f4576;
	mul.f32 	%f4578, %f4575, %f4577;
	mul.f32 	%f4579, %f4575, %f4578;
	fma.rn.f32 	%f4580, %f4567, %f4579, %f4563;
	fma.rn.f32 	%f4581, %f4569, %f4579, %f4564;
	fma.rn.f32 	%f4582, %f4571, %f4579, %f4565;
	ld.shared.f32 	%f4583, [_ZZ22ForceCalculationKerneliE5posxs+1040];
	sub.f32 	%f4584, %f4583, %f17583;
	ld.shared.f32 	%f4585, [_ZZ22ForceCalculationKerneliE5posys+1040];
	sub.f32 	%f4586, %f4585, %f17582;
	ld.shared.f32 	%f4587, [_ZZ22ForceCalculationKerneliE5poszs+1040];
	sub.f32 	%f4588, %f4587, %f17581;
	fma.rn.f32 	%f4589, %f4588, %f4588, %f7;
	fma.rn.f32 	%f4590, %f4586, %f4586, %f4589;
	fma.rn.f32 	%f4591, %f4584, %f4584, %f4590;
	rsqrt.approx.f32 	%f4592, %f4591;
	ld.shared.f32 	%f4593, [_ZZ22ForceCalculationKerneliE5masss+1040];
	mul.f32 	%f4594, %f4592, %f4593;
	mul.f32 	%f4595, %f4592, %f4594;
	mul.f32 	%f4596, %f4592, %f4595;
	fma.rn.f32 	%f4597, %f4584, %f4596, %f4580;
	fma.rn.f32 	%f4598, %f4586, %f4596, %f4581;
	fma.rn.f32 	%f4599, %f4588, %f4596, %f4582;
	ld.shared.f32 	%f4600, [_ZZ22ForceCalculationKerneliE5posxs+1044];
	sub.f32 	%f4601, %f4600, %f17583;
	ld.shared.f32 	%f4602, [_ZZ22ForceCalculationKerneliE5posys+1044];
	sub.f32 	%f4603, %f4602, %f17582;
	ld.shared.f32 	%f4604, [_ZZ22ForceCalculationKerneliE5poszs+1044];
	sub.f32 	%f4605, %f4604, %f17581;
	fma.rn.f32 	%f4606, %f4605, %f4605, %f7;
	fma.rn.f32 	%f4607, %f4603, %f4603, %f4606;
	fma.rn.f32 	%f4608, %f4601, %f4601, %f4607;
	rsqrt.approx.f32 	%f4609, %f4608;
	ld.shared.f32 	%f4610, [_ZZ22ForceCalculationKerneliE5masss+1044];
	mul.f32 	%f4611, %f4609, %f4610;
	mul.f32 	%f4612, %f4609, %f4611;
	mul.f32 	%f4613, %f4609, %f4612;
	fma.rn.f32 	%f4614, %f4601, %f4613, %f4597;
	fma.rn.f32 	%f4615, %f4603, %f4613, %f4598;
	fma.rn.f32 	%f4616, %f4605, %f4613, %f4599;
	ld.shared.f32 	%f4617, [_ZZ22ForceCalculationKerneliE5posxs+1048];
	sub.f32 	%f4618, %f4617, %f17583;
	ld.shared.f32 	%f4619, [_ZZ22ForceCalculationKerneliE5posys+1048];
	sub.f32 	%f4620, %f4619, %f17582;
	ld.shared.f32 	%f4621, [_ZZ22ForceCalculationKerneliE5poszs+1048];
	sub.f32 	%f4622, %f4621, %f17581;
	fma.rn.f32 	%f4623, %f4622, %f4622, %f7;
	fma.rn.f32 	%f4624, %f4620, %f4620, %f4623;
	fma.rn.f32 	%f4625, %f4618, %f4618, %f4624;
	rsqrt.approx.f32 	%f4626, %f4625;
	ld.shared.f32 	%f4627, [_ZZ22ForceCalculationKerneliE5masss+1048];
	mul.f32 	%f4628, %f4626, %f4627;
	mul.f32 	%f4629, %f4626, %f4628;
	mul.f32 	%f4630, %f4626, %f4629;
	fma.rn.f32 	%f4631, %f4618, %f4630, %f4614;
	fma.rn.f32 	%f4632, %f4620, %f4630, %f4615;
	fma.rn.f32 	%f4633, %f4622, %f4630, %f4616;
	ld.shared.f32 	%f4634, [_ZZ22ForceCalculationKerneliE5posxs+1052];
	sub.f32 	%f4635, %f4634, %f17583;
	ld.shared.f32 	%f4636, [_ZZ22ForceCalculationKerneliE5posys+1052];
	sub.f32 	%f4637, %f4636, %f17582;
	ld.shared.f32 	%f4638, [_ZZ22ForceCalculationKerneliE5poszs+1052];
	sub.f32 	%f4639, %f4638, %f17581;
	fma.rn.f32 	%f4640, %f4639, %f4639, %f7;
	fma.rn.f32 	%f4641, %f4637, %f4637, %f4640;
	fma.rn.f32 	%f4642, %f4635, %f4635, %f4641;
	rsqrt.approx.f32 	%f4643, %f4642;
	ld.shared.f32 	%f4644, [_ZZ22ForceCalculationKerneliE5masss+1052];
	mul.f32 	%f4645, %f4643, %f4644;
	mul.f32 	%f4646, %f4643, %f4645;
	mul.f32 	%f4647, %f4643, %f4646;
	fma.rn.f32 	%f4648, %f4635, %f4647, %f4631;
	fma.rn.f32 	%f4649, %f4637, %f4647, %f4632;
	fma.rn.f32 	%f4650, %f4639, %f4647, %f4633;
	ld.shared.f32 	%f4651, [_ZZ22ForceCalculationKerneliE5posxs+1056];
	sub.f32 	%f4652, %f4651, %f17583;
	ld.shared.f32 	%f4653, [_ZZ22ForceCalculationKerneliE5posys+1056];
	sub.f32 	%f4654, %f4653, %f17582;
	ld.shared.f32 	%f4655, [_ZZ22ForceCalculationKerneliE5poszs+1056];
	sub.f32 	%f4656, %f4655, %f17581;
	fma.rn.f32 	%f4657, %f4656, %f4656, %f7;
	fma.rn.f32 	%f4658, %f4654, %f4654, %f4657;
	fma.rn.f32 	%f4659, %f4652, %f4652, %f4658;
	rsqrt.approx.f32 	%f4660, %f4659;
	ld.shared.f32 	%f4661, [_ZZ22ForceCalculationKerneliE5masss+1056];
	mul.f32 	%f4662, %f4660, %f4661;
	mul.f32 	%f4663, %f4660, %f4662;
	mul.f32 	%f4664, %f4660, %f4663;
	fma.rn.f32 	%f4665, %f4652, %f4664, %f4648;
	fma.rn.f32 	%f4666, %f4654, %f4664, %f4649;
	fma.rn.f32 	%f4667, %f4656, %f4664, %f4650;
	ld.shared.f32 	%f4668, [_ZZ22ForceCalculationKerneliE5posxs+1060];
	sub.f32 	%f4669, %f4668, %f17583;
	ld.shared.f32 	%f4670, [_ZZ22ForceCalculationKerneliE5posys+1060];
	sub.f32 	%f4671, %f4670, %f17582;
	ld.shared.f32 	%f4672, [_ZZ22ForceCalculationKerneliE5poszs+1060];
	sub.f32 	%f4673, %f4672, %f17581;
	fma.rn.f32 	%f4674, %f4673, %f4673, %f7;
	fma.rn.f32 	%f4675, %f4671, %f4671, %f4674;
	fma.rn.f32 	%f4676, %f4669, %f4669, %f4675;
	rsqrt.approx.f32 	%f4677, %f4676;
	ld.shared.f32 	%f4678, [_ZZ22ForceCalculationKerneliE5masss+1060];
	mul.f32 	%f4679, %f4677, %f4678;
	mul.f32 	%f4680, %f4677, %f4679;
	mul.f32 	%f4681, %f4677, %f4680;
	fma.rn.f32 	%f4682, %f4669, %f4681, %f4665;
	fma.rn.f32 	%f4683, %f4671, %f4681, %f4666;
	fma.rn.f32 	%f4684, %f4673, %f4681, %f4667;
	ld.shared.f32 	%f4685, [_ZZ22ForceCalculationKerneliE5posxs+1064];
	sub.f32 	%f4686, %f4685, %f17583;
	ld.shared.f32 	%f4687, [_ZZ22ForceCalculationKerneliE5posys+1064];
	sub.f32 	%f4688, %f4687, %f17582;
	ld.shared.f32 	%f4689, [_ZZ22ForceCalculationKerneliE5poszs+1064];
	sub.f32 	%f4690, %f4689, %f17581;
	fma.rn.f32 	%f4691, %f4690, %f4690, %f7;
	fma.rn.f32 	%f4692, %f4688, %f4688, %f4691;
	fma.rn.f32 	%f4693, %f4686, %f4686, %f4692;
	rsqrt.approx.f32 	%f4694, %f4693;
	ld.shared.f32 	%f4695, [_ZZ22ForceCalculationKerneliE5masss+1064];
	mul.f32 	%f4696, %f4694, %f4695;
	mul.f32 	%f4697, %f4694, %f4696;
	mul.f32 	%f4698, %f4694, %f4697;
	fma.rn.f32 	%f4699, %f4686, %f4698, %f4682;
	fma.rn.f32 	%f4700, %f4688, %f4698, %f4683;
	fma.rn.f32 	%f4701, %f4690, %f4698, %f4684;
	ld.shared.f32 	%f4702, [_ZZ22ForceCalculationKerneliE5posxs+1068];
	sub.f32 	%f4703, %f4702, %f17583;
	ld.shared.f32 	%f4704, [_ZZ22ForceCalculationKerneliE5posys+1068];
	sub.f32 	%f4705, %f4704, %f17582;
	ld.shared.f32 	%f4706, [_ZZ22ForceCalculationKerneliE5poszs+1068];
	sub.f32 	%f4707, %f4706, %f17581;
	fma.rn.f32 	%f4708, %f4707, %f4707, %f7;
	fma.rn.f32 	%f4709, %f4705, %f4705, %f4708;
	fma.rn.f32 	%f4710, %f4703, %f4703, %f4709;
	rsqrt.approx.f32 	%f4711, %f4710;
	ld.shared.f32 	%f4712, [_ZZ22ForceCalculationKerneliE5masss+1068];
	mul.f32 	%f4713, %f4711, %f4712;
	mul.f32 	%f4714, %f4711, %f4713;
	mul.f32 	%f4715, %f4711, %f4714;
	fma.rn.f32 	%f4716, %f4703, %f4715, %f4699;
	fma.rn.f32 	%f4717, %f4705, %f4715, %f4700;
	fma.rn.f32 	%f4718, %f4707, %f4715, %f4701;
	ld.shared.f32 	%f4719, [_ZZ22ForceCalculationKerneliE5posxs+1072];
	sub.f32 	%f4720, %f4719, %f17583;
	ld.shared.f32 	%f4721, [_ZZ22ForceCalculationKerneliE5posys+1072];
	sub.f32 	%f4722, %f4721, %f17582;
	ld.shared.f32 	%f4723, [_ZZ22ForceCalculationKerneliE5poszs+1072];
	sub.f32 	%f4724, %f4723, %f17581;
	fma.rn.f32 	%f4725, %f4724, %f4724, %f7;
	fma.rn.f32 	%f4726, %f4722, %f4722, %f4725;
	fma.rn.f32 	%f4727, %f4720, %f4720, %f4726;
	rsqrt.approx.f32 	%f4728, %f4727;
	ld.shared.f32 	%f4729, [_ZZ22ForceCalculationKerneliE5masss+1072];
	mul.f32 	%f4730, %f4728, %f4729;
	mul.f32 	%f4731, %f4728, %f4730;
	mul.f32 	%f4732, %f4728, %f4731;
	fma.rn.f32 	%f4733, %f4720, %f4732, %f4716;
	fma.rn.f32 	%f4734, %f4722, %f4732, %f4717;
	fma.rn.f32 	%f4735, %f4724, %f4732, %f4718;
	ld.shared.f32 	%f4736, [_ZZ22ForceCalculationKerneliE5posxs+1076];
	sub.f32 	%f4737, %f4736, %f17583;
	ld.shared.f32 	%f4738, [_ZZ22ForceCalculationKerneliE5posys+1076];
	sub.f32 	%f4739, %f4738, %f17582;
	ld.shared.f32 	%f4740, [_ZZ22ForceCalculationKerneliE5poszs+1076];
	sub.f32 	%f4741, %f4740, %f17581;
	fma.rn.f32 	%f4742, %f4741, %f4741, %f7;
	fma.rn.f32 	%f4743, %f4739, %f4739, %f4742;
	fma.rn.f32 	%f4744, %f4737, %f4737, %f4743;
	rsqrt.approx.f32 	%f4745, %f4744;
	ld.shared.f32 	%f4746, [_ZZ22ForceCalculationKerneliE5masss+1076];
	mul.f32 	%f4747, %f4745, %f4746;
	mul.f32 	%f4748, %f4745, %f4747;
	mul.f32 	%f4749, %f4745, %f4748;
	fma.rn.f32 	%f4750, %f4737, %f4749, %f4733;
	fma.rn.f32 	%f4751, %f4739, %f4749, %f4734;
	fma.rn.f32 	%f4752, %f4741, %f4749, %f4735;
	ld.shared.f32 	%f4753, [_ZZ22ForceCalculationKerneliE5posxs+1080];
	sub.f32 	%f4754, %f4753, %f17583;
	ld.shared.f32 	%f4755, [_ZZ22ForceCalculationKerneliE5posys+1080];
	sub.f32 	%f4756, %f4755, %f17582;
	ld.shared.f32 	%f4757, [_ZZ22ForceCalculationKerneliE5poszs+1080];
	sub.f32 	%f4758, %f4757, %f17581;
	fma.rn.f32 	%f4759, %f4758, %f4758, %f7;
	fma.rn.f32 	%f4760, %f4756, %f4756, %f4759;
	fma.rn.f32 	%f4761, %f4754, %f4754, %f4760;
	rsqrt.approx.f32 	%f4762, %f4761;
	ld.shared.f32 	%f4763, [_ZZ22ForceCalculationKerneliE5masss+1080];
	mul.f32 	%f4764, %f4762, %f4763;
	mul.f32 	%f4765, %f4762, %f4764;
	mul.f32 	%f4766, %f4762, %f4765;
	fma.rn.f32 	%f4767, %f4754, %f4766, %f4750;
	fma.rn.f32 	%f4768, %f4756, %f4766, %f4751;
	fma.rn.f32 	%f4769, %f4758, %f4766, %f4752;
	ld.shared.f32 	%f4770, [_ZZ22ForceCalculationKerneliE5posxs+1084];
	sub.f32 	%f4771, %f4770, %f17583;
	ld.shared.f32 	%f4772, [_ZZ22ForceCalculationKerneliE5posys+1084];
	sub.f32 	%f4773, %f4772, %f17582;
	ld.shared.f32 	%f4774, [_ZZ22ForceCalculationKerneliE5poszs+1084];
	sub.f32 	%f4775, %f4774, %f17581;
	fma.rn.f32 	%f4776, %f4775, %f4775, %f7;
	fma.rn.f32 	%f4777, %f4773, %f4773, %f4776;
	fma.rn.f32 	%f4778, %f4771, %f4771, %f4777;
	rsqrt.approx.f32 	%f4779, %f4778;
	ld.shared.f32 	%f4780, [_ZZ22ForceCalculationKerneliE5masss+1084];
	mul.f32 	%f4781, %f4779, %f4780;
	mul.f32 	%f4782, %f4779, %f4781;
	mul.f32 	%f4783, %f4779, %f4782;
	fma.rn.f32 	%f4784, %f4771, %f4783, %f4767;
	fma.rn.f32 	%f4785, %f4773, %f4783, %f4768;
	fma.rn.f32 	%f4786, %f4775, %f4783, %f4769;
	ld.shared.f32 	%f4787, [_ZZ22ForceCalculationKerneliE5posxs+1088];
	sub.f32 	%f4788, %f4787, %f17583;
	ld.shared.f32 	%f4789, [_ZZ22ForceCalculationKerneliE5posys+1088];
	sub.f32 	%f4790, %f4789, %f17582;
	ld.shared.f32 	%f4791, [_ZZ22ForceCalculationKerneliE5poszs+1088];
	sub.f32 	%f4792, %f4791, %f17581;
	fma.rn.f32 	%f4793, %f4792, %f4792, %f7;
	fma.rn.f32 	%f4794, %f4790, %f4790, %f4793;
	fma.rn.f32 	%f4795, %f4788, %f4788, %f4794;
	rsqrt.approx.f32 	%f4796, %f4795;
	ld.shared.f32 	%f4797, [_ZZ22ForceCalculationKerneliE5masss+1088];
	mul.f32 	%f4798, %f4796, %f4797;
	mul.f32 	%f4799, %f4796, %f4798;
	mul.f32 	%f4800, %f4796, %f4799;
	fma.rn.f32 	%f4801, %f4788, %f4800, %f4784;
	fma.rn.f32 	%f4802, %f4790, %f4800, %f4785;
	fma.rn.f32 	%f4803, %f4792, %f4800, %f4786;
	ld.shared.f32 	%f4804, [_ZZ22ForceCalculationKerneliE5posxs+1092];
	sub.f32 	%f4805, %f4804, %f17583;
	ld.shared.f32 	%f4806, [_ZZ22ForceCalculationKerneliE5posys+1092];
	sub.f32 	%f4807, %f4806, %f17582;
	ld.shared.f32 	%f4808, [_ZZ22ForceCalculationKerneliE5poszs+1092];
	sub.f32 	%f4809, %f4808, %f17581;
	fma.rn.f32 	%f4810, %f4809, %f4809, %f7;
	fma.rn.f32 	%f4811, %f4807, %f4807, %f4810;
	fma.rn.f32 	%f4812, %f4805, %f4805, %f4811;
	rsqrt.approx.f32 	%f4813, %f4812;
	ld.shared.f32 	%f4814, [_ZZ22ForceCalculationKerneliE5masss+1092];
	mul.f32 	%f4815, %f4813, %f4814;
	mul.f32 	%f4816, %f4813, %f4815;
	mul.f32 	%f4817, %f4813, %f4816;
	fma.rn.f32 	%f4818, %f4805, %f4817, %f4801;
	fma.rn.f32 	%f4819, %f4807, %f4817, %f4802;
	fma.rn.f32 	%f4820, %f4809, %f4817, %f4803;
	ld.shared.f32 	%f4821, [_ZZ22ForceCalculationKerneliE5posxs+1096];
	sub.f32 	%f4822, %f4821, %f17583;
	ld.shared.f32 	%f4823, [_ZZ22ForceCalculationKerneliE5posys+1096];
	sub.f32 	%f4824, %f4823, %f17582;
	ld.shared.f32 	%f4825, [_ZZ22ForceCalculationKerneliE5poszs+1096];
	sub.f32 	%f4826, %f4825, %f17581;
	fma.rn.f32 	%f4827, %f4826, %f4826, %f7;
	fma.rn.f32 	%f4828, %f4824, %f4824, %f4827;
	fma.rn.f32 	%f4829, %f4822, %f4822, %f4828;
	rsqrt.approx.f32 	%f4830, %f4829;
	ld.shared.f32 	%f4831, [_ZZ22ForceCalculationKerneliE5masss+1096];
	mul.f32 	%f4832, %f4830, %f4831;
	mul.f32 	%f4833, %f4830, %f4832;
	mul.f32 	%f4834, %f4830, %f4833;
	fma.rn.f32 	%f4835, %f4822, %f4834, %f4818;
	fma.rn.f32 	%f4836, %f4824, %f4834, %f4819;
	fma.rn.f32 	%f4837, %f4826, %f4834, %f4820;
	ld.shared.f32 	%f4838, [_ZZ22ForceCalculationKerneliE5posxs+1100];
	sub.f32 	%f4839, %f4838, %f17583;
	ld.shared.f32 	%f4840, [_ZZ22ForceCalculationKerneliE5posys+1100];
	sub.f32 	%f4841, %f4840, %f17582;
	ld.shared.f32 	%f4842, [_ZZ22ForceCalculationKerneliE5poszs+1100];
	sub.f32 	%f4843, %f4842, %f17581;
	fma.rn.f32 	%f4844, %f4843, %f4843, %f7;
	fma.rn.f32 	%f4845, %f4841, %f4841, %f4844;
	fma.rn.f32 	%f4846, %f4839, %f4839, %f4845;
	rsqrt.approx.f32 	%f4847, %f4846;
	ld.shared.f32 	%f4848, [_ZZ22ForceCalculationKerneliE5masss+1100];
	mul.f32 	%f4849, %f4847, %f4848;
	mul.f32 	%f4850, %f4847, %f4849;
	mul.f32 	%f4851, %f4847, %f4850;
	fma.rn.f32 	%f4852, %f4839, %f4851, %f4835;
	fma.rn.f32 	%f4853, %f4841, %f4851, %f4836;
	fma.rn.f32 	%f4854, %f4843, %f4851, %f4837;
	ld.shared.f32 	%f4855, [_ZZ22ForceCalculationKerneliE5posxs+1104];
	sub.f32 	%f4856, %f4855, %f17583;
	ld.shared.f32 	%f4857, [_ZZ22ForceCalculationKerneliE5posys+1104];
	sub.f32 	%f4858, %f4857, %f17582;
	ld.shared.f32 	%f4859, [_ZZ22ForceCalculationKerneliE5poszs+1104];
	sub.f32 	%f4860, %f4859, %f17581;
	fma.rn.f32 	%f4861, %f4860, %f4860, %f7;
	fma.rn.f32 	%f4862, %f4858, %f4858, %f4861;
	fma.rn.f32 	%f4863, %f4856, %f4856, %f4862;
	rsqrt.approx.f32 	%f4864, %f4863;
	ld.shared.f32 	%f4865, [_ZZ22ForceCalculationKerneliE5masss+1104];
	mul.f32 	%f4866, %f4864, %f4865;
	mul.f32 	%f4867, %f4864, %f4866;
	mul.f32 	%f4868, %f4864, %f4867;
	fma.rn.f32 	%f4869, %f4856, %f4868, %f4852;
	fma.rn.f32 	%f4870, %f4858, %f4868, %f4853;
	fma.rn.f32 	%f4871, %f4860, %f4868, %f4854;
	ld.shared.f32 	%f4872, [_ZZ22ForceCalculationKerneliE5posxs+1108];
	sub.f32 	%f4873, %f4872, %f17583;
	ld.shared.f32 	%f4874, [_ZZ22ForceCalculationKerneliE5posys+1108];
	sub.f32 	%f4875, %f4874, %f17582;
	ld.shared.f32 	%f4876, [_ZZ22ForceCalculationKerneliE5poszs+1108];
	sub.f32 	%f4877, %f4876, %f17581;
	fma.rn.f32 	%f4878, %f4877, %f4877, %f7;
	fma.rn.f32 	%f4879, %f4875, %f4875, %f4878;
	fma.rn.f32 	%f4880, %f4873, %f4873, %f4879;
	rsqrt.approx.f32 	%f4881, %f4880;
	ld.shared.f32 	%f4882, [_ZZ22ForceCalculationKerneliE5masss+1108];
	mul.f32 	%f4883, %f4881, %f4882;
	mul.f32 	%f4884, %f4881, %f4883;
	mul.f32 	%f4885, %f4881, %f4884;
	fma.rn.f32 	%f4886, %f4873, %f4885, %f4869;
	fma.rn.f32 	%f4887, %f4875, %f4885, %f4870;
	fma.rn.f32 	%f4888, %f4877, %f4885, %f4871;
	ld.shared.f32 	%f4889, [_ZZ22ForceCalculationKerneliE5posxs+1112];
	sub.f32 	%f4890, %f4889, %f17583;
	ld.shared.f32 	%f4891, [_ZZ22ForceCalculationKerneliE5posys+1112];
	sub.f32 	%f4892, %f4891, %f17582;
	ld.shared.f32 	%f4893, [_ZZ22ForceCalculationKerneliE5poszs+1112];
	sub.f32 	%f4894, %f4893, %f17581;
	fma.rn.f32 	%f4895, %f4894, %f4894, %f7;
	fma.rn.f32 	%f4896, %f4892, %f4892, %f4895;
	fma.rn.f32 	%f4897, %f4890, %f4890, %f4896;
	rsqrt.approx.f32 	%f4898, %f4897;
	ld.shared.f32 	%f4899, [_ZZ22ForceCalculationKerneliE5masss+1112];
	mul.f32 	%f4900, %f4898, %f4899;
	mul.f32 	%f4901, %f4898, %f4900;
	mul.f32 	%f4902, %f4898, %f4901;
	fma.rn.f32 	%f4903, %f4890, %f4902, %f4886;
	fma.rn.f32 	%f4904, %f4892, %f4902, %f4887;
	fma.rn.f32 	%f4905, %f4894, %f4902, %f4888;
	ld.shared.f32 	%f4906, [_ZZ22ForceCalculationKerneliE5posxs+1116];
	sub.f32 	%f4907, %f4906, %f17583;
	ld.shared.f32 	%f4908, [_ZZ22ForceCalculationKerneliE5posys+1116];
	sub.f32 	%f4909, %f4908, %f17582;
	ld.shared.f32 	%f4910, [_ZZ22ForceCalculationKerneliE5poszs+1116];
	sub.f32 	%f4911, %f4910, %f17581;
	fma.rn.f32 	%f4912, %f4911, %f4911, %f7;
	fma.rn.f32 	%f4913, %f4909, %f4909, %f4912;
	fma.rn.f32 	%f4914, %f4907, %f4907, %f4913;
	rsqrt.approx.f32 	%f4915, %f4914;
	ld.shared.f32 	%f4916, [_ZZ22ForceCalculationKerneliE5masss+1116];
	mul.f32 	%f4917, %f4915, %f4916;
	mul.f32 	%f4918, %f4915, %f4917;
	mul.f32 	%f4919, %f4915, %f4918;
	fma.rn.f32 	%f4920, %f4907, %f4919, %f4903;
	fma.rn.f32 	%f4921, %f4909, %f4919, %f4904;
	fma.rn.f32 	%f4922, %f4911, %f4919, %f4905;
	ld.shared.f32 	%f4923, [_ZZ22ForceCalculationKerneliE5posxs+1120];
	sub.f32 	%f4924, %f4923, %f17583;
	ld.shared.f32 	%f4925, [_ZZ22ForceCalculationKerneliE5posys+1120];
	sub.f32 	%f4926, %f4925, %f17582;
	ld.shared.f32 	%f4927, [_ZZ22ForceCalculationKerneliE5poszs+1120];
	sub.f32 	%f4928, %f4927, %f17581;
	fma.rn.f32 	%f4929, %f4928, %f4928, %f7;
	fma.rn.f32 	%f4930, %f4926, %f4926, %f4929;
	fma.rn.f32 	%f4931, %f4924, %f4924, %f4930;
	rsqrt.approx.f32 	%f4932, %f4931;
	ld.shared.f32 	%f4933, [_ZZ22ForceCalculationKerneliE5masss+1120];
	mul.f32 	%f4934, %f4932, %f4933;
	mul.f32 	%f4935, %f4932, %f4934;
	mul.f32 	%f4936, %f4932, %f4935;
	fma.rn.f32 	%f4937, %f4924, %f4936, %f4920;
	fma.rn.f32 	%f4938, %f4926, %f4936, %f4921;
	fma.rn.f32 	%f4939, %f4928, %f4936, %f4922;
	ld.shared.f32 	%f4940, [_ZZ22ForceCalculationKerneliE5posxs+1124];
	sub.f32 	%f4941, %f4940, %f17583;
	ld.shared.f32 	%f4942, [_ZZ22ForceCalculationKerneliE5posys+1124];
	sub.f32 	%f4943, %f4942, %f17582;
	ld.shared.f32 	%f4944, [_ZZ22ForceCalculationKerneliE5poszs+1124];
	sub.f32 	%f4945, %f4944, %f17581;
	fma.rn.f32 	%f4946, %f4945, %f4945, %f7;
	fma.rn.f32 	%f4947, %f4943, %f4943, %f4946;
	fma.rn.f32 	%f4948, %f4941, %f4941, %f4947;
	rsqrt.approx.f32 	%f4949, %f4948;
	ld.shared.f32 	%f4950, [_ZZ22ForceCalculationKerneliE5masss+1124];
	mul.f32 	%f4951, %f4949, %f4950;
	mul.f32 	%f4952, %f4949, %f4951;
	mul.f32 	%f4953, %f4949, %f4952;
	fma.rn.f32 	%f4954, %f4941, %f4953, %f4937;
	fma.rn.f32 	%f4955, %f4943, %f4953, %f4938;
	fma.rn.f32 	%f4956, %f4945, %f4953, %f4939;
	ld.shared.f32 	%f4957, [_ZZ22ForceCalculationKerneliE5posxs+1128];
	sub.f32 	%f4958, %f4957, %f17583;
	ld.shared.f32 	%f4959, [_ZZ22ForceCalculationKerneliE5posys+1128];
	sub.f32 	%f4960, %f4959, %f17582;
	ld.shared.f32 	%f4961, [_ZZ22ForceCalculationKerneliE5poszs+1128];
	sub.f32 	%f4962, %f4961, %f17581;
	fma.rn.f32 	%f4963, %f4962, %f4962, %f7;
	fma.rn.f32 	%f4964, %f4960, %f4960, %f4963;
	fma.rn.f32 	%f4965, %f4958, %f4958, %f4964;
	rsqrt.approx.f32 	%f4966, %f4965;
	ld.shared.f32 	%f4967, [_ZZ22ForceCalculationKerneliE5masss+1128];
	mul.f32 	%f4968, %f4966, %f4967;
	mul.f32 	%f4969, %f4966, %f4968;
	mul.f32 	%f4970, %f4966, %f4969;
	fma.rn.f32 	%f4971, %f4958, %f4970, %f4954;
	fma.rn.f32 	%f4972, %f4960, %f4970, %f4955;
	fma.rn.f32 	%f4973, %f4962, %f4970, %f4956;
	ld.shared.f32 	%f4974, [_ZZ22ForceCalculationKerneliE5posxs+1132];
	sub.f32 	%f4975, %f4974, %f17583;
	ld.shared.f32 	%f4976, [_ZZ22ForceCalculationKerneliE5posys+1132];
	sub.f32 	%f4977, %f4976, %f17582;
	ld.shared.f32 	%f4978, [_ZZ22ForceCalculationKerneliE5poszs+1132];
	sub.f32 	%f4979, %f4978, %f17581;
	fma.rn.f32 	%f4980, %f4979, %f4979, %f7;
	fma.rn.f32 	%f4981, %f4977, %f4977, %f4980;
	fma.rn.f32 	%f4982, %f4975, %f4975, %f4981;
	rsqrt.approx.f32 	%f4983, %f4982;
	ld.shared.f32 	%f4984, [_ZZ22ForceCalculationKerneliE5masss+1132];
	mul.f32 	%f4985, %f4983, %f4984;
	mul.f32 	%f4986, %f4983, %f4985;
	mul.f32 	%f4987, %f4983, %f4986;
	fma.rn.f32 	%f4988, %f4975, %f4987, %f4971;
	fma.rn.f32 	%f4989, %f4977, %f4987, %f4972;
	fma.rn.f32 	%f4990, %f4979, %f4987, %f4973;
	ld.shared.f32 	%f4991, [_ZZ22ForceCalculationKerneliE5posxs+1136];
	sub.f32 	%f4992, %f4991, %f17583;
	ld.shared.f32 	%f4993, [_ZZ22ForceCalculationKerneliE5posys+1136];
	sub.f32 	%f4994, %f4993, %f17582;
	ld.shared.f32 	%f4995, [_ZZ22ForceCalculationKerneliE5poszs+1136];
	sub.f32 	%f4996, %f4995, %f17581;
	fma.rn.f32 	%f4997, %f4996, %f4996, %f7;
	fma.rn.f32 	%f4998, %f4994, %f4994, %f4997;
	fma.rn.f32 	%f4999, %f4992, %f4992, %f4998;
	rsqrt.approx.f32 	%f5000, %f4999;
	ld.shared.f32 	%f5001, [_ZZ22ForceCalculationKerneliE5masss+1136];
	mul.f32 	%f5002, %f5000, %f5001;
	mul.f32 	%f5003, %f5000, %f5002;
	mul.f32 	%f5004, %f5000, %f5003;
	fma.rn.f32 	%f5005, %f4992, %f5004, %f4988;
	fma.rn.f32 	%f5006, %f4994, %f5004, %f4989;
	fma.rn.f32 	%f5007, %f4996, %f5004, %f4990;
	ld.shared.f32 	%f5008, [_ZZ22ForceCalculationKerneliE5posxs+1140];
	sub.f32 	%f5009, %f5008, %f17583;
	ld.shared.f32 	%f5010, [_ZZ22ForceCalculationKerneliE5posys+1140];
	sub.f32 	%f5011, %f5010, %f17582;
	ld.shared.f32 	%f5012, [_ZZ22ForceCalculationKerneliE5poszs+1140];
	sub.f32 	%f5013, %f5012, %f17581;
	fma.rn.f32 	%f5014, %f5013, %f5013, %f7;
	fma.rn.f32 	%f5015, %f5011, %f5011, %f5014;
	fma.rn.f32 	%f5016, %f5009, %f5009, %f5015;
	rsqrt.approx.f32 	%f5017, %f5016;
	ld.shared.f32 	%f5018, [_ZZ22ForceCalculationKerneliE5masss+1140];
	mul.f32 	%f5019, %f5017, %f5018;
	mul.f32 	%f5020, %f5017, %f5019;
	mul.f32 	%f5021, %f5017, %f5020;
	fma.rn.f32 	%f5022, %f5009, %f5021, %f5005;
	fma.rn.f32 	%f5023, %f5011, %f5021, %f5006;
	fma.rn.f32 	%f5024, %f5013, %f5021, %f5007;
	ld.shared.f32 	%f5025, [_ZZ22ForceCalculationKerneliE5posxs+1144];
	sub.f32 	%f5026, %f5025, %f17583;
	ld.shared.f32 	%f5027, [_ZZ22ForceCalculationKerneliE5posys+1144];
	sub.f32 	%f5028, %f5027, %f17582;
	ld.shared.f32 	%f5029, [_ZZ22ForceCalculationKerneliE5poszs+1144];
	sub.f32 	%f5030, %f5029, %f17581;
	fma.rn.f32 	%f5031, %f5030, %f5030, %f7;
	fma.rn.f32 	%f5032, %f5028, %f5028, %f5031;
	fma.rn.f32 	%f5033, %f5026, %f5026, %f5032;
	rsqrt.approx.f32 	%f5034, %f5033;
	ld.shared.f32 	%f5035, [_ZZ22ForceCalculationKerneliE5masss+1144];
	mul.f32 	%f5036, %f5034, %f5035;
	mul.f32 	%f5037, %f5034, %f5036;
	mul.f32 	%f5038, %f5034, %f5037;
	fma.rn.f32 	%f5039, %f5026, %f5038, %f5022;
	fma.rn.f32 	%f5040, %f5028, %f5038, %f5023;
	fma.rn.f32 	%f5041, %f5030, %f5038, %f5024;
	ld.shared.f32 	%f5042, [_ZZ22ForceCalculationKerneliE5posxs+1148];
	sub.f32 	%f5043, %f5042, %f17583;
	ld.shared.f32 	%f5044, [_ZZ22ForceCalculationKerneliE5posys+1148];
	sub.f32 	%f5045, %f5044, %f17582;
	ld.shared.f32 	%f5046, [_ZZ22ForceCalculationKerneliE5poszs+1148];
	sub.f32 	%f5047, %f5046, %f17581;
	fma.rn.f32 	%f5048, %f5047, %f5047, %f7;
	fma.rn.f32 	%f5049, %f5045, %f5045, %f5048;
	fma.rn.f32 	%f5050, %f5043, %f5043, %f5049;
	rsqrt.approx.f32 	%f5051, %f5050;
	ld.shared.f32 	%f5052, [_ZZ22ForceCalculationKerneliE5masss+1148];
	mul.f32 	%f5053, %f5051, %f5052;
	mul.f32 	%f5054, %f5051, %f5053;
	mul.f32 	%f5055, %f5051, %f5054;
	fma.rn.f32 	%f5056, %f5043, %f5055, %f5039;
	fma.rn.f32 	%f5057, %f5045, %f5055, %f5040;
	fma.rn.f32 	%f5058, %f5047, %f5055, %f5041;
	ld.shared.f32 	%f5059, [_ZZ22ForceCalculationKerneliE5posxs+1152];
	sub.f32 	%f5060, %f5059, %f17583;
	ld.shared.f32 	%f5061, [_ZZ22ForceCalculationKerneliE5posys+1152];
	sub.f32 	%f5062, %f5061, %f17582;
	ld.shared.f32 	%f5063, [_ZZ22ForceCalculationKerneliE5poszs+1152];
	sub.f32 	%f5064, %f5063, %f17581;
	fma.rn.f32 	%f5065, %f5064, %f5064, %f7;
	fma.rn.f32 	%f5066, %f5062, %f5062, %f5065;
	fma.rn.f32 	%f5067, %f5060, %f5060, %f5066;
	rsqrt.approx.f32 	%f5068, %f5067;
	ld.shared.f32 	%f5069, [_ZZ22ForceCalculationKerneliE5masss+1152];
	mul.f32 	%f5070, %f5068, %f5069;
	mul.f32 	%f5071, %f5068, %f5070;
	mul.f32 	%f5072, %f5068, %f5071;
	fma.rn.f32 	%f5073, %f5060, %f5072, %f5056;
	fma.rn.f32 	%f5074, %f5062, %f5072, %f5057;
	fma.rn.f32 	%f5075, %f5064, %f5072, %f5058;
	ld.shared.f32 	%f5076, [_ZZ22ForceCalculationKerneliE5posxs+1156];
	sub.f32 	%f5077, %f5076, %f17583;
	ld.shared.f32 	%f5078, [_ZZ22ForceCalculationKerneliE5posys+1156];
	sub.f32 	%f5079, %f5078, %f17582;
	ld.shared.f32 	%f5080, [_ZZ22ForceCalculationKerneliE5poszs+1156];
	sub.f32 	%f5081, %f5080, %f17581;
	fma.rn.f32 	%f5082, %f5081, %f5081, %f7;
	fma.rn.f32 	%f5083, %f5079, %f5079, %f5082;
	fma.rn.f32 	%f5084, %f5077, %f5077, %f5083;
	rsqrt.approx.f32 	%f5085, %f5084;
	ld.shared.f32 	%f5086, [_ZZ22ForceCalculationKerneliE5masss+1156];
	mul.f32 	%f5087, %f5085, %f5086;
	mul.f32 	%f5088, %f5085, %f5087;
	mul.f32 	%f5089, %f5085, %f5088;
	fma.rn.f32 	%f5090, %f5077, %f5089, %f5073;
	fma.rn.f32 	%f5091, %f5079, %f5089, %f5074;
	fma.rn.f32 	%f5092, %f5081, %f5089, %f5075;
	ld.shared.f32 	%f5093, [_ZZ22ForceCalculationKerneliE5posxs+1160];
	sub.f32 	%f5094, %f5093, %f17583;
	ld.shared.f32 	%f5095, [_ZZ22ForceCalculationKerneliE5posys+1160];
	sub.f32 	%f5096, %f5095, %f17582;
	ld.shared.f32 	%f5097, [_ZZ22ForceCalculationKerneliE5poszs+1160];
	sub.f32 	%f5098, %f5097, %f17581;
	fma.rn.f32 	%f5099, %f5098, %f5098, %f7;
	fma.rn.f32 	%f5100, %f5096, %f5096, %f5099;
	fma.rn.f32 	%f5101, %f5094, %f5094, %f5100;
	rsqrt.approx.f32 	%f5102, %f5101;
	ld.shared.f32 	%f5103, [_ZZ22ForceCalculationKerneliE5masss+1160];
	mul.f32 	%f5104, %f5102, %f5103;
	mul.f32 	%f5105, %f5102, %f5104;
	mul.f32 	%f5106, %f5102, %f5105;
	fma.rn.f32 	%f5107, %f5094, %f5106, %f5090;
	fma.rn.f32 	%f5108, %f5096, %f5106, %f5091;
	fma.rn.f32 	%f5109, %f5098, %f5106, %f5092;
	ld.shared.f32 	%f5110, [_ZZ22ForceCalculationKerneliE5posxs+1164];
	sub.f32 	%f5111, %f5110, %f17583;
	ld.shared.f32 	%f5112, [_ZZ22ForceCalculationKerneliE5posys+1164];
	sub.f32 	%f5113, %f5112, %f17582;
	ld.shared.f32 	%f5114, [_ZZ22ForceCalculationKerneliE5poszs+1164];
	sub.f32 	%f5115, %f5114, %f17581;
	fma.rn.f32 	%f5116, %f5115, %f5115, %f7;
	fma.rn.f32 	%f5117, %f5113, %f5113, %f5116;
	fma.rn.f32 	%f5118, %f5111, %f5111, %f5117;
	rsqrt.approx.f32 	%f5119, %f5118;
	ld.shared.f32 	%f5120, [_ZZ22ForceCalculationKerneliE5masss+1164];
	mul.f32 	%f5121, %f5119, %f5120;
	mul.f32 	%f5122, %f5119, %f5121;
	mul.f32 	%f5123, %f5119, %f5122;
	fma.rn.f32 	%f5124, %f5111, %f5123, %f5107;
	fma.rn.f32 	%f5125, %f5113, %f5123, %f5108;
	fma.rn.f32 	%f5126, %f5115, %f5123, %f5109;
	ld.shared.f32 	%f5127, [_ZZ22ForceCalculationKerneliE5posxs+1168];
	sub.f32 	%f5128, %f5127, %f17583;
	ld.shared.f32 	%f5129, [_ZZ22ForceCalculationKerneliE5posys+1168];
	sub.f32 	%f5130, %f5129, %f17582;
	ld.shared.f32 	%f5131, [_ZZ22ForceCalculationKerneliE5poszs+1168];
	sub.f32 	%f5132, %f5131, %f17581;
	fma.rn.f32 	%f5133, %f5132, %f5132, %f7;
	fma.rn.f32 	%f5134, %f5130, %f5130, %f5133;
	fma.rn.f32 	%f5135, %f5128, %f5128, %f5134;
	rsqrt.approx.f32 	%f5136, %f5135;
	ld.shared.f32 	%f5137, [_ZZ22ForceCalculationKerneliE5masss+1168];
	mul.f32 	%f5138, %f5136, %f5137;
	mul.f32 	%f5139, %f5136, %f5138;
	mul.f32 	%f5140, %f5136, %f5139;
	fma.rn.f32 	%f5141, %f5128, %f5140, %f5124;
	fma.rn.f32 	%f5142, %f5130, %f5140, %f5125;
	fma.rn.f32 	%f5143, %f5132, %f5140, %f5126;
	ld.shared.f32 	%f5144, [_ZZ22ForceCalculationKerneliE5posxs+1172];
	sub.f32 	%f5145, %f5144, %f17583;
	ld.shared.f32 	%f5146, [_ZZ22ForceCalculationKerneliE5posys+1172];
	sub.f32 	%f5147, %f5146, %f17582;
	ld.shared.f32 	%f5148, [_ZZ22ForceCalculationKerneliE5poszs+1172];
	sub.f32 	%f5149, %f5148, %f17581;
	fma.rn.f32 	%f5150, %f5149, %f5149, %f7;
	fma.rn.f32 	%f5151, %f5147, %f5147, %f5150;
	fma.rn.f32 	%f5152, %f5145, %f5145, %f5151;
	rsqrt.approx.f32 	%f5153, %f5152;
	ld.shared.f32 	%f5154, [_ZZ22ForceCalculationKerneliE5masss+1172];
	mul.f32 	%f5155, %f5153, %f5154;
	mul.f32 	%f5156, %f5153, %f5155;
	mul.f32 	%f5157, %f5153, %f5156;
	fma.rn.f32 	%f5158, %f5145, %f5157, %f5141;
	fma.rn.f32 	%f5159, %f5147, %f5157, %f5142;
	fma.rn.f32 	%f5160, %f5149, %f5157, %f5143;
	ld.shared.f32 	%f5161, [_ZZ22ForceCalculationKerneliE5posxs+1176];
	sub.f32 	%f5162, %f5161, %f17583;
	ld.shared.f32 	%f5163, [_ZZ22ForceCalculationKerneliE5posys+1176];
	sub.f32 	%f5164, %f5163, %f17582;
	ld.shared.f32 	%f5165, [_ZZ22ForceCalculationKerneliE5poszs+1176];
	sub.f32 	%f5166, %f5165, %f17581;
	fma.rn.f32 	%f5167, %f5166, %f5166, %f7;
	fma.rn.f32 	%f5168, %f5164, %f5164, %f5167;
	fma.rn.f32 	%f5169, %f5162, %f5162, %f5168;
	rsqrt.approx.f32 	%f5170, %f5169;
	ld.shared.f32 	%f5171, [_ZZ22ForceCalculationKerneliE5masss+1176];
	mul.f32 	%f5172, %f5170, %f5171;
	mul.f32 	%f5173, %f5170, %f5172;
	mul.f32 	%f5174, %f5170, %f5173;
	fma.rn.f32 	%f5175, %f5162, %f5174, %f5158;
	fma.rn.f32 	%f5176, %f5164, %f5174, %f5159;
	fma.rn.f32 	%f5177, %f5166, %f5174, %f5160;
	ld.shared.f32 	%f5178, [_ZZ22ForceCalculationKerneliE5posxs+1180];
	sub.f32 	%f5179, %f5178, %f17583;
	ld.shared.f32 	%f5180, [_ZZ22ForceCalculationKerneliE5posys+1180];
	sub.f32 	%f5181, %f5180, %f17582;
	ld.shared.f32 	%f5182, [_ZZ22ForceCalculationKerneliE5poszs+1180];
	sub.f32 	%f5183, %f5182, %f17581;
	fma.rn.f32 	%f5184, %f5183, %f5183, %f7;
	fma.rn.f32 	%f5185, %f5181, %f5181, %f5184;
	fma.rn.f32 	%f5186, %f5179, %f5179, %f5185;
	rsqrt.approx.f32 	%f5187, %f5186;
	ld.shared.f32 	%f5188, [_ZZ22ForceCalculationKerneliE5masss+1180];
	mul.f32 	%f5189, %f5187, %f5188;
	mul.f32 	%f5190, %f5187, %f5189;
	mul.f32 	%f5191, %f5187, %f5190;
	fma.rn.f32 	%f5192, %f5179, %f5191, %f5175;
	fma.rn.f32 	%f5193, %f5181, %f5191, %f5176;
	fma.rn.f32 	%f5194, %f5183, %f5191, %f5177;
	ld.shared.f32 	%f5195, [_ZZ22ForceCalculationKerneliE5posxs+1184];
	sub.f32 	%f5196, %f5195, %f17583;
	ld.shared.f32 	%f5197, [_ZZ22ForceCalculationKerneliE5posys+1184];
	sub.f32 	%f5198, %f5197, %f17582;
	ld.shared.f32 	%f5199, [_ZZ22ForceCalculationKerneliE5poszs+1184];
	sub.f32 	%f5200, %f5199, %f17581;
	fma.rn.f32 	%f5201, %f5200, %f5200, %f7;
	fma.rn.f32 	%f5202, %f5198, %f5198, %f5201;
	fma.rn.f32 	%f5203, %f5196, %f5196, %f5202;
	rsqrt.approx.f32 	%f5204, %f5203;
	ld.shared.f32 	%f5205, [_ZZ22ForceCalculationKerneliE5masss+1184];
	mul.f32 	%f5206, %f5204, %f5205;
	mul.f32 	%f5207, %f5204, %f5206;
	mul.f32 	%f5208, %f5204, %f5207;
	fma.rn.f32 	%f5209, %f5196, %f5208, %f5192;
	fma.rn.f32 	%f5210, %f5198, %f5208, %f5193;
	fma.rn.f32 	%f5211, %f5200, %f5208, %f5194;
	ld.shared.f32 	%f5212, [_ZZ22ForceCalculationKerneliE5posxs+1188];
	sub.f32 	%f5213, %f5212, %f17583;
	ld.shared.f32 	%f5214, [_ZZ22ForceCalculationKerneliE5posys+1188];
	sub.f32 	%f5215, %f5214, %f17582;
	ld.shared.f32 	%f5216, [_ZZ22ForceCalculationKerneliE5poszs+1188];
	sub.f32 	%f5217, %f5216, %f17581;
	fma.rn.f32 	%f5218, %f5217, %f5217, %f7;
	fma.rn.f32 	%f5219, %f5215, %f5215, %f5218;
	fma.rn.f32 	%f5220, %f5213, %f5213, %f5219;
	rsqrt.approx.f32 	%f5221, %f5220;
	ld.shared.f32 	%f5222, [_ZZ22ForceCalculationKerneliE5masss+1188];
	mul.f32 	%f5223, %f5221, %f5222;
	mul.f32 	%f5224, %f5221, %f5223;
	mul.f32 	%f5225, %f5221, %f5224;
	fma.rn.f32 	%f5226, %f5213, %f5225, %f5209;
	fma.rn.f32 	%f5227, %f5215, %f5225, %f5210;
	fma.rn.f32 	%f5228, %f5217, %f5225, %f5211;
	ld.shared.f32 	%f5229, [_ZZ22ForceCalculationKerneliE5posxs+1192];
	sub.f32 	%f5230, %f5229, %f17583;
	ld.shared.f32 	%f5231, [_ZZ22ForceCalculationKerneliE5posys+1192];
	sub.f32 	%f5232, %f5231, %f17582;
	ld.shared.f32 	%f5233, [_ZZ22ForceCalculationKerneliE5poszs+1192];
	sub.f32 	%f5234, %f5233, %f17581;
	fma.rn.f32 	%f5235, %f5234, %f5234, %f7;
	fma.rn.f32 	%f5236, %f5232, %f5232, %f5235;
	fma.rn.f32 	%f5237, %f5230, %f5230, %f5236;
	rsqrt.approx.f32 	%f5238, %f5237;
	ld.shared.f32 	%f5239, [_ZZ22ForceCalculationKerneliE5masss+1192];
	mul.f32 	%f5240, %f5238, %f5239;
	mul.f32 	%f5241, %f5238, %f5240;
	mul.f32 	%f5242, %f5238, %f5241;
	fma.rn.f32 	%f5243, %f5230, %f5242, %f5226;
	fma.rn.f32 	%f5244, %f5232, %f5242, %f5227;
	fma.rn.f32 	%f5245, %f5234, %f5242, %f5228;
	ld.shared.f32 	%f5246, [_ZZ22ForceCalculationKerneliE5posxs+1196];
	sub.f32 	%f5247, %f5246, %f17583;
	ld.shared.f32 	%f5248, [_ZZ22ForceCalculationKerneliE5posys+1196];
	sub.f32 	%f5249, %f5248, %f17582;
	ld.shared.f32 	%f5250, [_ZZ22ForceCalculationKerneliE5poszs+1196];
	sub.f32 	%f5251, %f5250, %f17581;
	fma.rn.f32 	%f5252, %f5251, %f5251, %f7;
	fma.rn.f32 	%f5253, %f5249, %f5249, %f5252;
	fma.rn.f32 	%f5254, %f5247, %f5247, %f5253;
	rsqrt.approx.f32 	%f5255, %f5254;
	ld.shared.f32 	%f5256, [_ZZ22ForceCalculationKerneliE5masss+1196];
	mul.f32 	%f5257, %f5255, %f5256;
	mul.f32 	%f5258, %f5255, %f5257;
	mul.f32 	%f5259, %f5255, %f5258;
	fma.rn.f32 	%f5260, %f5247, %f5259, %f5243;
	fma.rn.f32 	%f5261, %f5249, %f5259, %f5244;
	fma.rn.f32 	%f5262, %f5251, %f5259, %f5245;
	ld.shared.f32 	%f5263, [_ZZ22ForceCalculationKerneliE5posxs+1200];
	sub.f32 	%f5264, %f5263, %f17583;
	ld.shared.f32 	%f5265, [_ZZ22ForceCalculationKerneliE5posys+1200];
	sub.f32 	%f5266, %f5265, %f17582;
	ld.shared.f32 	%f5267, [_ZZ22ForceCalculationKerneliE5poszs+1200];
	sub.f32 	%f5268, %f5267, %f17581;
	fma.rn.f32 	%f5269, %f5268, %f5268, %f7;
	fma.rn.f32 	%f5270, %f5266, %f5266, %f5269;
	fma.rn.f32 	%f5271, %f5264, %f5264, %f5270;
	rsqrt.approx.f32 	%f5272, %f5271;
	ld.shared.f32 	%f5273, [_ZZ22ForceCalculationKerneliE5masss+1200];
	mul.f32 	%f5274, %f5272, %f5273;
	mul.f32 	%f5275, %f5272, %f5274;
	mul.f32 	%f5276, %f5272, %f5275;
	fma.rn.f32 	%f5277, %f5264, %f5276, %f5260;
	fma.rn.f32 	%f5278, %f5266, %f5276, %f5261;
	fma.rn.f32 	%f5279, %f5268, %f5276, %f5262;
	ld.shared.f32 	%f5280, [_ZZ22ForceCalculationKerneliE5posxs+1204];
	sub.f32 	%f5281, %f5280, %f17583;
	ld.shared.f32 	%f5282, [_ZZ22ForceCalculationKerneliE5posys+1204];
	sub.f32 	%f5283, %f5282, %f17582;
	ld.shared.f32 	%f5284, [_ZZ22ForceCalculationKerneliE5poszs+1204];
	sub.f32 	%f5285, %f5284, %f17581;
	fma.rn.f32 	%f5286, %f5285, %f5285, %f7;
	fma.rn.f32 	%f5287, %f5283, %f5283, %f5286;
	fma.rn.f32 	%f5288, %f5281, %f5281, %f5287;
	rsqrt.approx.f32 	%f5289, %f5288;
	ld.shared.f32 	%f5290, [_ZZ22ForceCalculationKerneliE5masss+1204];
	mul.f32 	%f5291, %f5289, %f5290;
	mul.f32 	%f5292, %f5289, %f5291;
	mul.f32 	%f5293, %f5289, %f5292;
	fma.rn.f32 	%f5294, %f5281, %f5293, %f5277;
	fma.rn.f32 	%f5295, %f5283, %f5293, %f5278;
	fma.rn.f32 	%f5296, %f5285, %f5293, %f5279;
	ld.shared.f32 	%f5297, [_ZZ22ForceCalculationKerneliE5posxs+1208];
	sub.f32 	%f5298, %f5297, %f17583;
	ld.shared.f32 	%f5299, [_ZZ22ForceCalculationKerneliE5posys+1208];
	sub.f32 	%f5300, %f5299, %f17582;
	ld.shared.f32 	%f5301, [_ZZ22ForceCalculationKerneliE5poszs+1208];
	sub.f32 	%f5302, %f5301, %f17581;
	fma.rn.f32 	%f5303, %f5302, %f5302, %f7;
	fma.rn.f32 	%f5304, %f5300, %f5300, %f5303;
	fma.rn.f32 	%f5305, %f5298, %f5298, %f5304;
	rsqrt.approx.f32 	%f5306, %f5305;
	ld.shared.f32 	%f5307, [_ZZ22ForceCalculationKerneliE5masss+1208];
	mul.f32 	%f5308, %f5306, %f5307;
	mul.f32 	%f5309, %f5306, %f5308;
	mul.f32 	%f5310, %f5306, %f5309;
	fma.rn.f32 	%f5311, %f5298, %f5310, %f5294;
	fma.rn.f32 	%f5312, %f5300, %f5310, %f5295;
	fma.rn.f32 	%f5313, %f5302, %f5310, %f5296;
	ld.shared.f32 	%f5314, [_ZZ22ForceCalculationKerneliE5posxs+1212];
	sub.f32 	%f5315, %f5314, %f17583;
	ld.shared.f32 	%f5316, [_ZZ22ForceCalculationKerneliE5posys+1212];
	sub.f32 	%f5317, %f5316, %f17582;
	ld.shared.f32 	%f5318, [_ZZ22ForceCalculationKerneliE5poszs+1212];
	sub.f32 	%f5319, %f5318, %f17581;
	fma.rn.f32 	%f5320, %f5319, %f5319, %f7;
	fma.rn.f32 	%f5321, %f5317, %f5317, %f5320;
	fma.rn.f32 	%f5322, %f5315, %f5315, %f5321;
	rsqrt.approx.f32 	%f5323, %f5322;
	ld.shared.f32 	%f5324, [_ZZ22ForceCalculationKerneliE5masss+1212];
	mul.f32 	%f5325, %f5323, %f5324;
	mul.f32 	%f5326, %f5323, %f5325;
	mul.f32 	%f5327, %f5323, %f5326;
	fma.rn.f32 	%f5328, %f5315, %f5327, %f5311;
	fma.rn.f32 	%f5329, %f5317, %f5327, %f5312;
	fma.rn.f32 	%f5330, %f5319, %f5327, %f5313;
	ld.shared.f32 	%f5331, [_ZZ22ForceCalculationKerneliE5posxs+1216];
	sub.f32 	%f5332, %f5331, %f17583;
	ld.shared.f32 	%f5333, [_ZZ22ForceCalculationKerneliE5posys+1216];
	sub.f32 	%f5334, %f5333, %f17582;
	ld.shared.f32 	%f5335, [_ZZ22ForceCalculationKerneliE5poszs+1216];
	sub.f32 	%f5336, %f5335, %f17581;
	fma.rn.f32 	%f5337, %f5336, %f5336, %f7;
	fma.rn.f32 	%f5338, %f5334, %f5334, %f5337;
	fma.rn.f32 	%f5339, %f5332, %f5332, %f5338;
	rsqrt.approx.f32 	%f5340, %f5339;
	ld.shared.f32 	%f5341, [_ZZ22ForceCalculationKerneliE5masss+1216];
	mul.f32 	%f5342, %f5340, %f5341;
	mul.f32 	%f5343, %f5340, %f5342;
	mul.f32 	%f5344, %f5340, %f5343;
	fma.rn.f32 	%f5345, %f5332, %f5344, %f5328;
	fma.rn.f32 	%f5346, %f5334, %f5344, %f5329;
	fma.rn.f32 	%f5347, %f5336, %f5344, %f5330;
	ld.shared.f32 	%f5348, [_ZZ22ForceCalculationKerneliE5posxs+1220];
	sub.f32 	%f5349, %f5348, %f17583;
	ld.shared.f32 	%f5350, [_ZZ22ForceCalculationKerneliE5posys+1220];
	sub.f32 	%f5351, %f5350, %f17582;
	ld.shared.f32 	%f5352, [_ZZ22ForceCalculationKerneliE5poszs+1220];
	sub.f32 	%f5353, %f5352, %f17581;
	fma.rn.f32 	%f5354, %f5353, %f5353, %f7;
	fma.rn.f32 	%f5355, %f5351, %f5351, %f5354;
	fma.rn.f32 	%f5356, %f5349, %f5349, %f5355;
	rsqrt.approx.f32 	%f5357, %f5356;
	ld.shared.f32 	%f5358, [_ZZ22ForceCalculationKerneliE5masss+1220];
	mul.f32 	%f5359, %f5357, %f5358;
	mul.f32 	%f5360, %f5357, %f5359;
	mul.f32 	%f5361, %f5357, %f5360;
	fma.rn.f32 	%f5362, %f5349, %f5361, %f5345;
	fma.rn.f32 	%f5363, %f5351, %f5361, %f5346;
	fma.rn.f32 	%f5364, %f5353, %f5361, %f5347;
	ld.shared.f32 	%f5365, [_ZZ22ForceCalculationKerneliE5posxs+1224];
	sub.f32 	%f5366, %f5365, %f17583;
	ld.shared.f32 	%f5367, [_ZZ22ForceCalculationKerneliE5posys+1224];
	sub.f32 	%f5368, %f5367, %f17582;
	ld.shared.f32 	%f5369, [_ZZ22ForceCalculationKerneliE5poszs+1224];
	sub.f32 	%f5370, %f5369, %f17581;
	fma.rn.f32 	%f5371, %f5370, %f5370, %f7;
	fma.rn.f32 	%f5372, %f5368, %f5368, %f5371;
	fma.rn.f32 	%f5373, %f5366, %f5366, %f5372;
	rsqrt.approx.f32 	%f5374, %f5373;
	ld.shared.f32 	%f5375, [_ZZ22ForceCalculationKerneliE5masss+1224];
	mul.f32 	%f5376, %f5374, %f5375;
	mul.f32 	%f5377, %f5374, %f5376;
	mul.f32 	%f5378, %f5374, %f5377;
	fma.rn.f32 	%f5379, %f5366, %f5378, %f5362;
	fma.rn.f32 	%f5380, %f5368, %f5378, %f5363;
	fma.rn.f32 	%f5381, %f5370, %f5378, %f5364;
	ld.shared.f32 	%f5382, [_ZZ22ForceCalculationKerneliE5posxs+1228];
	sub.f32 	%f5383, %f5382, %f17583;
	ld.shared.f32 	%f5384, [_ZZ22ForceCalculationKerneliE5posys+1228];
	sub.f32 	%f5385, %f5384, %f17582;
	ld.shared.f32 	%f5386, [_ZZ22ForceCalculationKerneliE5poszs+1228];
	sub.f32 	%f5387, %f5386, %f17581;
	fma.rn.f32 	%f5388, %f5387, %f5387, %f7;
	fma.rn.f32 	%f5389, %f5385, %f5385, %f5388;
	fma.rn.f32 	%f5390, %f5383, %f5383, %f5389;
	rsqrt.approx.f32 	%f5391, %f5390;
	ld.shared.f32 	%f5392, [_ZZ22ForceCalculationKerneliE5masss+1228];
	mul.f32 	%f5393, %f5391, %f5392;
	mul.f32 	%f5394, %f5391, %f5393;
	mul.f32 	%f5395, %f5391, %f5394;
	fma.rn.f32 	%f5396, %f5383, %f5395, %f5379;
	fma.rn.f32 	%f5397, %f5385, %f5395, %f5380;
	fma.rn.f32 	%f5398, %f5387, %f5395, %f5381;
	ld.shared.f32 	%f5399, [_ZZ22ForceCalculationKerneliE5posxs+1232];
	sub.f32 	%f5400, %f5399, %f17583;
	ld.shared.f32 	%f5401, [_ZZ22ForceCalculationKerneliE5posys+1232];
	sub.f32 	%f5402, %f5401, %f17582;
	ld.shared.f32 	%f5403, [_ZZ22ForceCalculationKerneliE5poszs+1232];
	sub.f32 	%f5404, %f5403, %f17581;
	fma.rn.f32 	%f5405, %f5404, %f5404, %f7;
	fma.rn.f32 	%f5406, %f5402, %f5402, %f5405;
	fma.rn.f32 	%f5407, %f5400, %f5400, %f5406;
	rsqrt.approx.f32 	%f5408, %f5407;
	ld.shared.f32 	%f5409, [_ZZ22ForceCalculationKerneliE5masss+1232];
	mul.f32 	%f5410, %f5408, %f5409;
	mul.f32 	%f5411, %f5408, %f5410;
	mul.f32 	%f5412, %f5408, %f5411;
	fma.rn.f32 	%f5413, %f5400, %f5412, %f5396;
	fma.rn.f32 	%f5414, %f5402, %f5412, %f5397;
	fma.rn.f32 	%f5415, %f5404, %f5412, %f5398;
	ld.shared.f32 	%f5416, [_ZZ22ForceCalculationKerneliE5posxs+1236];
	sub.f32 	%f5417, %f5416, %f17583;
	ld.shared.f32 	%f5418, [_ZZ22ForceCalculationKerneliE5posys+1236];
	sub.f32 	%f5419, %f5418, %f17582;
	ld.shared.f32 	%f5420, [_ZZ22ForceCalculationKerneliE5poszs+1236];
	sub.f32 	%f5421, %f5420, %f17581;
	fma.rn.f32 	%f5422, %f5421, %f5421, %f7;
	fma.rn.f32 	%f5423, %f5419, %f5419, %f5422;
	fma.rn.f32 	%f5424, %f5417, %f5417, %f5423;
	rsqrt.approx.f32 	%f5425, %f5424;
	ld.shared.f32 	%f5426, [_ZZ22ForceCalculationKerneliE5masss+1236];
	mul.f32 	%f5427, %f5425, %f5426;
	mul.f32 	%f5428, %f5425, %f5427;
	mul.f32 	%f5429, %f5425, %f5428;
	fma.rn.f32 	%f5430, %f5417, %f5429, %f5413;
	fma.rn.f32 	%f5431, %f5419, %f5429, %f5414;
	fma.rn.f32 	%f5432, %f5421, %f5429, %f5415;
	ld.shared.f32 	%f5433, [_ZZ22ForceCalculationKerneliE5posxs+1240];
	sub.f32 	%f5434, %f5433, %f17583;
	ld.shared.f32 	%f5435, [_ZZ22ForceCalculationKerneliE5posys+1240];
	sub.f32 	%f5436, %f5435, %f17582;
	ld.shared.f32 	%f5437, [_ZZ22ForceCalculationKerneliE5poszs+1240];
	sub.f32 	%f5438, %f5437, %f17581;
	fma.rn.f32 	%f5439, %f5438, %f5438, %f7;
	fma.rn.f32 	%f5440, %f5436, %f5436, %f5439;
	fma.rn.f32 	%f5441, %f5434, %f5434, %f5440;
	rsqrt.approx.f32 	%f5442, %f5441;
	ld.shared.f32 	%f5443, [_ZZ22ForceCalculationKerneliE5masss+1240];
	mul.f32 	%f5444, %f5442, %f5443;
	mul.f32 	%f5445, %f5442, %f5444;
	mul.f32 	%f5446, %f5442, %f5445;
	fma.rn.f32 	%f5447, %f5434, %f5446, %f5430;
	fma.rn.f32 	%f5448, %f5436, %f5446, %f5431;
	fma.rn.f32 	%f5449, %f5438, %f5446, %f5432;
	ld.shared.f32 	%f5450, [_ZZ22ForceCalculationKerneliE5posxs+1244];
	sub.f32 	%f5451, %f5450, %f17583;
	ld.shared.f32 	%f5452, [_ZZ22ForceCalculationKerneliE5posys+1244];
	sub.f32 	%f5453, %f5452, %f17582;
	ld.shared.f32 	%f5454, [_ZZ22ForceCalculationKerneliE5poszs+1244];
	sub.f32 	%f5455, %f5454, %f17581;
	fma.rn.f32 	%f5456, %f5455, %f5455, %f7;
	fma.rn.f32 	%f5457, %f5453, %f5453, %f5456;
	fma.rn.f32 	%f5458, %f5451, %f5451, %f5457;
	rsqrt.approx.f32 	%f5459, %f5458;
	ld.shared.f32 	%f5460, [_ZZ22ForceCalculationKerneliE5masss+1244];
	mul.f32 	%f5461, %f5459, %f5460;
	mul.f32 	%f5462, %f5459, %f5461;
	mul.f32 	%f5463, %f5459, %f5462;
	fma.rn.f32 	%f5464, %f5451, %f5463, %f5447;
	fma.rn.f32 	%f5465, %f5453, %f5463, %f5448;
	fma.rn.f32 	%f5466, %f5455, %f5463, %f5449;
	ld.shared.f32 	%f5467, [_ZZ22ForceCalculationKerneliE5posxs+1248];
	sub.f32 	%f5468, %f5467, %f17583;
	ld.shared.f32 	%f5469, [_ZZ22ForceCalculationKerneliE5posys+1248];
	sub.f32 	%f5470, %f5469, %f17582;
	ld.shared.f32 	%f5471, [_ZZ22ForceCalculationKerneliE5poszs+1248];
	sub.f32 	%f5472, %f5471, %f17581;
	fma.rn.f32 	%f5473, %f5472, %f5472, %f7;
	fma.rn.f32 	%f5474, %f5470, %f5470, %f5473;
	fma.rn.f32 	%f5475, %f5468, %f5468, %f5474;
	rsqrt.approx.f32 	%f5476, %f5475;
	ld.shared.f32 	%f5477, [_ZZ22ForceCalculationKerneliE5masss+1248];
	mul.f32 	%f5478, %f5476, %f5477;
	mul.f32 	%f5479, %f5476, %f5478;
	mul.f32 	%f5480, %f5476, %f5479;
	fma.rn.f32 	%f5481, %f5468, %f5480, %f5464;
	fma.rn.f32 	%f5482, %f5470, %f5480, %f5465;
	fma.rn.f32 	%f5483, %f5472, %f5480, %f5466;
	ld.shared.f32 	%f5484, [_ZZ22ForceCalculationKerneliE5posxs+1252];
	sub.f32 	%f5485, %f5484, %f17583;
	ld.shared.f32 	%f5486, [_ZZ22ForceCalculationKerneliE5posys+1252];
	sub.f32 	%f5487, %f5486, %f17582;
	ld.shared.f32 	%f5488, [_ZZ22ForceCalculationKerneliE5poszs+1252];
	sub.f32 	%f5489, %f5488, %f17581;
	fma.rn.f32 	%f5490, %f5489, %f5489, %f7;
	fma.rn.f32 	%f5491, %f5487, %f5487, %f5490;
	fma.rn.f32 	%f5492, %f5485, %f5485, %f5491;
	rsqrt.approx.f32 	%f5493, %f5492;
	ld.shared.f32 	%f5494, [_ZZ22ForceCalculationKerneliE5masss+1252];
	mul.f32 	%f5495, %f5493, %f5494;
	mul.f32 	%f5496, %f5493, %f5495;
	mul.f32 	%f5497, %f5493, %f5496;
	fma.rn.f32 	%f5498, %f5485, %f5497, %f5481;
	fma.rn.f32 	%f5499, %f5487, %f5497, %f5482;
	fma.rn.f32 	%f5500, %f5489, %f5497, %f5483;
	ld.shared.f32 	%f5501, [_ZZ22ForceCalculationKerneliE5posxs+1256];
	sub.f32 	%f5502, %f5501, %f17583;
	ld.shared.f32 	%f5503, [_ZZ22ForceCalculationKerneliE5posys+1256];
	sub.f32 	%f5504, %f5503, %f17582;
	ld.shared.f32 	%f5505, [_ZZ22ForceCalculationKerneliE5poszs+1256];
	sub.f32 	%f5506, %f5505, %f17581;
	fma.rn.f32 	%f5507, %f5506, %f5506, %f7;
	fma.rn.f32 	%f5508, %f5504, %f5504, %f5507;
	fma.rn.f32 	%f5509, %f5502, %f5502, %f5508;
	rsqrt.approx.f32 	%f5510, %f5509;
	ld.shared.f32 	%f5511, [_ZZ22ForceCalculationKerneliE5masss+1256];
	mul.f32 	%f5512, %f5510, %f5511;
	mul.f32 	%f5513, %f5510, %f5512;
	mul.f32 	%f5514, %f5510, %f5513;
	fma.rn.f32 	%f5515, %f5502, %f5514, %f5498;
	fma.rn.f32 	%f5516, %f5504, %f5514, %f5499;
	fma.rn.f32 	%f5517, %f5506, %f5514, %f5500;
	ld.shared.f32 	%f5518, [_ZZ22ForceCalculationKerneliE5posxs+1260];
	sub.f32 	%f5519, %f5518, %f17583;
	ld.shared.f32 	%f5520, [_ZZ22ForceCalculationKerneliE5posys+1260];
	sub.f32 	%f5521, %f5520, %f17582;
	ld.shared.f32 	%f5522, [_ZZ22ForceCalculationKerneliE5poszs+1260];
	sub.f32 	%f5523, %f5522, %f17581;
	fma.rn.f32 	%f5524, %f5523, %f5523, %f7;
	fma.rn.f32 	%f5525, %f5521, %f5521, %f5524;
	fma.rn.f32 	%f5526, %f5519, %f5519, %f5525;
	rsqrt.approx.f32 	%f5527, %f5526;
	ld.shared.f32 	%f5528, [_ZZ22ForceCalculationKerneliE5masss+1260];
	mul.f32 	%f5529, %f5527, %f5528;
	mul.f32 	%f5530, %f5527, %f5529;
	mul.f32 	%f5531, %f5527, %f5530;
	fma.rn.f32 	%f5532, %f5519, %f5531, %f5515;
	fma.rn.f32 	%f5533, %f5521, %f5531, %f5516;
	fma.rn.f32 	%f5534, %f5523, %f5531, %f5517;
	ld.shared.f32 	%f5535, [_ZZ22ForceCalculationKerneliE5posxs+1264];
	sub.f32 	%f5536, %f5535, %f17583;
	ld.shared.f32 	%f5537, [_ZZ22ForceCalculationKerneliE5posys+1264];
	sub.f32 	%f5538, %f5537, %f17582;
	ld.shared.f32 	%f5539, [_ZZ22ForceCalculationKerneliE5poszs+1264];
	sub.f32 	%f5540, %f5539, %f17581;
	fma.rn.f32 	%f5541, %f5540, %f5540, %f7;
	fma.rn.f32 	%f5542, %f5538, %f5538, %f5541;
	fma.rn.f32 	%f5543, %f5536, %f5536, %f5542;
	rsqrt.approx.f32 	%f5544, %f5543;
	ld.shared.f32 	%f5545, [_ZZ22ForceCalculationKerneliE5masss+1264];
	mul.f32 	%f5546, %f5544, %f5545;
	mul.f32 	%f5547, %f5544, %f5546;
	mul.f32 	%f5548, %f5544, %f5547;
	fma.rn.f32 	%f5549, %f5536, %f5548, %f5532;
	fma.rn.f32 	%f5550, %f5538, %f5548, %f5533;
	fma.rn.f32 	%f5551, %f5540, %f5548, %f5534;
	ld.shared.f32 	%f5552, [_ZZ22ForceCalculationKerneliE5posxs+1268];
	sub.f32 	%f5553, %f5552, %f17583;
	ld.shared.f32 	%f5554, [_ZZ22ForceCalculationKerneliE5posys+1268];
	sub.f32 	%f5555, %f5554, %f17582;
	ld.shared.f32 	%f5556, [_ZZ22ForceCalculationKerneliE5poszs+1268];
	sub.f32 	%f5557, %f5556, %f17581;
	fma.rn.f32 	%f5558, %f5557, %f5557, %f7;
	fma.rn.f32 	%f5559, %f5555, %f5555, %f5558;
	fma.rn.f32 	%f5560, %f5553, %f5553, %f5559;
	rsqrt.approx.f32 	%f5561, %f5560;
	ld.shared.f32 	%f5562, [_ZZ22ForceCalculationKerneliE5masss+1268];
	mul.f32 	%f5563, %f5561, %f5562;
	mul.f32 	%f5564, %f5561, %f5563;
	mul.f32 	%f5565, %f5561, %f5564;
	fma.rn.f32 	%f5566, %f5553, %f5565, %f5549;
	fma.rn.f32 	%f5567, %f5555, %f5565, %f5550;
	fma.rn.f32 	%f5568, %f5557, %f5565, %f5551;
	ld.shared.f32 	%f5569, [_ZZ22ForceCalculationKerneliE5posxs+1272];
	sub.f32 	%f5570, %f5569, %f17583;
	ld.shared.f32 	%f5571, [_ZZ22ForceCalculationKerneliE5posys+1272];
	sub.f32 	%f5572, %f5571, %f17582;
	ld.shared.f32 	%f5573, [_ZZ22ForceCalculationKerneliE5poszs+1272];
	sub.f32 	%f5574, %f5573, %f17581;
	fma.rn.f32 	%f5575, %f5574, %f5574, %f7;
	fma.rn.f32 	%f5576, %f5572, %f5572, %f5575;
	fma.rn.f32 	%f5577, %f5570, %f5570, %f5576;
	rsqrt.approx.f32 	%f5578, %f5577;
	ld.shared.f32 	%f5579, [_ZZ22ForceCalculationKerneliE5masss+1272];
	mul.f32 	%f5580, %f5578, %f5579;
	mul.f32 	%f5581, %f5578, %f5580;
	mul.f32 	%f5582, %f5578, %f5581;
	fma.rn.f32 	%f5583, %f5570, %f5582, %f5566;
	fma.rn.f32 	%f5584, %f5572, %f5582, %f5567;
	fma.rn.f32 	%f5585, %f5574, %f5582, %f5568;
	ld.shared.f32 	%f5586, [_ZZ22ForceCalculationKerneliE5posxs+1276];
	sub.f32 	%f5587, %f5586, %f17583;
	ld.shared.f32 	%f5588, [_ZZ22ForceCalculationKerneliE5posys+1276];
	sub.f32 	%f5589, %f5588, %f17582;
	ld.shared.f32 	%f5590, [_ZZ22ForceCalculationKerneliE5poszs+1276];
	sub.f32 	%f5591, %f5590, %f17581;
	fma.rn.f32 	%f5592, %f5591, %f5591, %f7;
	fma.rn.f32 	%f5593, %f5589, %f5589, %f5592;
	fma.rn.f32 	%f5594, %f5587, %f5587, %f5593;
	rsqrt.approx.f32 	%f5595, %f5594;
	ld.shared.f32 	%f5596, [_ZZ22ForceCalculationKerneliE5masss+1276];
	mul.f32 	%f5597, %f5595, %f5596;
	mul.f32 	%f5598, %f5595, %f5597;
	mul.f32 	%f5599, %f5595, %f5598;
	fma.rn.f32 	%f5600, %f5587, %f5599, %f5583;
	fma.rn.f32 	%f5601, %f5589, %f5599, %f5584;
	fma.rn.f32 	%f5602, %f5591, %f5599, %f5585;
	ld.shared.f32 	%f5603, [_ZZ22ForceCalculationKerneliE5posxs+1280];
	sub.f32 	%f5604, %f5603, %f17583;
	ld.shared.f32 	%f5605, [_ZZ22ForceCalculationKerneliE5posys+1280];
	sub.f32 	%f5606, %f5605, %f17582;
	ld.shared.f32 	%f5607, [_ZZ22ForceCalculationKerneliE5poszs+1280];
	sub.f32 	%f5608, %f5607, %f17581;
	fma.rn.f32 	%f5609, %f5608, %f5608, %f7;
	fma.rn.f32 	%f5610, %f5606, %f5606, %f5609;
	fma.rn.f32 	%f5611, %f5604, %f5604, %f5610;
	rsqrt.approx.f32 	%f5612, %f5611;
	ld.shared.f32 	%f5613, [_ZZ22ForceCalculationKerneliE5masss+1280];
	mul.f32 	%f5614, %f5612, %f5613;
	mul.f32 	%f5615, %f5612, %f5614;
	mul.f32 	%f5616, %f5612, %f5615;
	fma.rn.f32 	%f5617, %f5604, %f5616, %f5600;
	fma.rn.f32 	%f5618, %f5606, %f5616, %f5601;
	fma.rn.f32 	%f5619, %f5608, %f5616, %f5602;
	ld.shared.f32 	%f5620, [_ZZ22ForceCalculationKerneliE5posxs+1284];
	sub.f32 	%f5621, %f5620, %f17583;
	ld.shared.f32 	%f5622, [_ZZ22ForceCalculationKerneliE5posys+1284];
	sub.f32 	%f5623, %f5622, %f17582;
	ld.shared.f32 	%f5624, [_ZZ22ForceCalculationKerneliE5poszs+1284];
	sub.f32 	%f5625, %f5624, %f17581;
	fma.rn.f32 	%f5626, %f5625, %f5625, %f7;
	fma.rn.f32 	%f5627, %f5623, %f5623, %f5626;
	fma.rn.f32 	%f5628, %f5621, %f5621, %f5627;
	rsqrt.approx.f32 	%f5629, %f5628;
	ld.shared.f32 	%f5630, [_ZZ22ForceCalculationKerneliE5masss+1284];
	mul.f32 	%f5631, %f5629, %f5630;
	mul.f32 	%f5632, %f5629, %f5631;
	mul.f32 	%f5633, %f5629, %f5632;
	fma.rn.f32 	%f5634, %f5621, %f5633, %f5617;
	fma.rn.f32 	%f5635, %f5623, %f5633, %f5618;
	fma.rn.f32 	%f5636, %f5625, %f5633, %f5619;
	ld.shared.f32 	%f5637, [_ZZ22ForceCalculationKerneliE5posxs+1288];
	sub.f32 	%f5638, %f5637, %f17583;
	ld.shared.f32 	%f5639, [_ZZ22ForceCalculationKerneliE5posys+1288];
	sub.f32 	%f5640, %f5639, %f17582;
	ld.shared.f32 	%f5641, [_ZZ22ForceCalculationKerneliE5poszs+1288];
	sub.f32 	%f5642, %f5641, %f17581;
	fma.rn.f32 	%f5643, %f5642, %f5642, %f7;
	fma.rn.f32 	%f5644, %f5640, %f5640, %f5643;
	fma.rn.f32 	%f5645, %f5638, %f5638, %f5644;
	rsqrt.approx.f32 	%f5646, %f5645;
	ld.shared.f32 	%f5647, [_ZZ22ForceCalculationKerneliE5masss+1288];
	mul.f32 	%f5648, %f5646, %f5647;
	mul.f32 	%f5649, %f5646, %f5648;
	mul.f32 	%f5650, %f5646, %f5649;
	fma.rn.f32 	%f5651, %f5638, %f5650, %f5634;
	fma.rn.f32 	%f5652, %f5640, %f5650, %f5635;
	fma.rn.f32 	%f5653, %f5642, %f5650, %f5636;
	ld.shared.f32 	%f5654, [_ZZ22ForceCalculationKerneliE5posxs+1292];
	sub.f32 	%f5655, %f5654, %f17583;
	ld.shared.f32 	%f5656, [_ZZ22ForceCalculationKerneliE5posys+1292];
	sub.f32 	%f5657, %f5656, %f17582;
	ld.shared.f32 	%f5658, [_ZZ22ForceCalculationKerneliE5poszs+1292];
	sub.f32 	%f5659, %f5658, %f17581;
	fma.rn.f32 	%f5660, %f5659, %f5659, %f7;
	fma.rn.f32 	%f5661, %f5657, %f5657, %f5660;
	fma.rn.f32 	%f5662, %f5655, %f5655, %f5661;
	rsqrt.approx.f32 	%f5663, %f5662;
	ld.shared.f32 	%f5664, [_ZZ22ForceCalculationKerneliE5masss+1292];
	mul.f32 	%f5665, %f5663, %f5664;
	mul.f32 	%f5666, %f5663, %f5665;
	mul.f32 	%f5667, %f5663, %f5666;
	fma.rn.f32 	%f5668, %f5655, %f5667, %f5651;
	fma.rn.f32 	%f5669, %f5657, %f5667, %f5652;
	fma.rn.f32 	%f5670, %f5659, %f5667, %f5653;
	ld.shared.f32 	%f5671, [_ZZ22ForceCalculationKerneliE5posxs+1296];
	sub.f32 	%f5672, %f5671, %f17583;
	ld.shared.f32 	%f5673, [_ZZ22ForceCalculationKerneliE5posys+1296];
	sub.f32 	%f5674, %f5673, %f17582;
	ld.shared.f32 	%f5675, [_ZZ22ForceCalculationKerneliE5poszs+1296];
	sub.f32 	%f5676, %f5675, %f17581;
	fma.rn.f32 	%f5677, %f5676, %f5676, %f7;
	fma.rn.f32 	%f5678, %f5674, %f5674, %f5677;
	fma.rn.f32 	%f5679, %f5672, %f5672, %f5678;
	rsqrt.approx.f32 	%f5680, %f5679;
	ld.shared.f32 	%f5681, [_ZZ22ForceCalculationKerneliE5masss+1296];
	mul.f32 	%f5682, %f5680, %f5681;
	mul.f32 	%f5683, %f5680, %f5682;
	mul.f32 	%f5684, %f5680, %f5683;
	fma.rn.f32 	%f5685, %f5672, %f5684, %f5668;
	fma.rn.f32 	%f5686, %f5674, %f5684, %f5669;
	fma.rn.f32 	%f5687, %f5676, %f5684, %f5670;
	ld.shared.f32 	%f5688, [_ZZ22ForceCalculationKerneliE5posxs+1300];
	sub.f32 	%f5689, %f5688, %f17583;
	ld.shared.f32 	%f5690, [_ZZ22ForceCalculationKerneliE5posys+1300];
	sub.f32 	%f5691, %f5690, %f17582;
	ld.shared.f32 	%f5692, [_ZZ22ForceCalculationKerneliE5poszs+1300];
	sub.f32 	%f5693, %f5692, %f17581;
	fma.rn.f32 	%f5694, %f5693, %f5693, %f7;
	fma.rn.f32 	%f5695, %f5691, %f5691, %f5694;
	fma.rn.f32 	%f5696, %f5689, %f5689, %f5695;
	rsqrt.approx.f32 	%f5697, %f5696;
	ld.shared.f32 	%f5698, [_ZZ22ForceCalculationKerneliE5masss+1300];
	mul.f32 	%f5699, %f5697, %f5698;
	mul.f32 	%f5700, %f5697, %f5699;
	mul.f32 	%f5701, %f5697, %f5700;
	fma.rn.f32 	%f5702, %f5689, %f5701, %f5685;
	fma.rn.f32 	%f5703, %f5691, %f5701, %f5686;
	fma.rn.f32 	%f5704, %f5693, %f5701, %f5687;
	ld.shared.f32 	%f5705, [_ZZ22ForceCalculationKerneliE5posxs+1304];
	sub.f32 	%f5706, %f5705, %f17583;
	ld.shared.f32 	%f5707, [_ZZ22ForceCalculationKerneliE5posys+1304];
	sub.f32 	%f5708, %f5707, %f17582;
	ld.shared.f32 	%f5709, [_ZZ22ForceCalculationKerneliE5poszs+1304];
	sub.f32 	%f5710, %f5709, %f17581;
	fma.rn.f32 	%f5711, %f5710, %f5710, %f7;
	fma.rn.f32 	%f5712, %f5708, %f5708, %f5711;
	fma.rn.f32 	%f5713, %f5706, %f5706, %f5712;
	rsqrt.approx.f32 	%f5714, %f5713;
	ld.shared.f32 	%f5715, [_ZZ22ForceCalculationKerneliE5masss+1304];
	mul.f32 	%f5716, %f5714, %f5715;
	mul.f32 	%f5717, %f5714, %f5716;
	mul.f32 	%f5718, %f5714, %f5717;
	fma.rn.f32 	%f5719, %f5706, %f5718, %f5702;
	fma.rn.f32 	%f5720, %f5708, %f5718, %f5703;
	fma.rn.f32 	%f5721, %f5710, %f5718, %f5704;
	ld.shared.f32 	%f5722, [_ZZ22ForceCalculationKerneliE5posxs+1308];
	sub.f32 	%f5723, %f5722, %f17583;
	ld.shared.f32 	%f5724, [_ZZ22ForceCalculationKerneliE5posys+1308];
	sub.f32 	%f5725, %f5724, %f17582;
	ld.shared.f32 	%f5726, [_ZZ22ForceCalculationKerneliE5poszs+1308];
	sub.f32 	%f5727, %f5726, %f17581;
	fma.rn.f32 	%f5728, %f5727, %f5727, %f7;
	fma.rn.f32 	%f5729, %f5725, %f5725, %f5728;
	fma.rn.f32 	%f5730, %f5723, %f5723, %f5729;
	rsqrt.approx.f32 	%f5731, %f5730;
	ld.shared.f32 	%f5732, [_ZZ22ForceCalculationKerneliE5masss+1308];
	mul.f32 	%f5733, %f5731, %f5732;
	mul.f32 	%f5734, %f5731, %f5733;
	mul.f32 	%f5735, %f5731, %f5734;
	fma.rn.f32 	%f5736, %f5723, %f5735, %f5719;
	fma.rn.f32 	%f5737, %f5725, %f5735, %f5720;
	fma.rn.f32 	%f5738, %f5727, %f5735, %f5721;
	ld.shared.f32 	%f5739, [_ZZ22ForceCalculationKerneliE5posxs+1312];
	sub.f32 	%f5740, %f5739, %f17583;
	ld.shared.f32 	%f5741, [_ZZ22ForceCalculationKerneliE5posys+1312];
	sub.f32 	%f5742, %f5741, %f17582;
	ld.shared.f32 	%f5743, [_ZZ22ForceCalculationKerneliE5poszs+1312];
	sub.f32 	%f5744, %f5743, %f17581;
	fma.rn.f32 	%f5745, %f5744, %f5744, %f7;
	fma.rn.f32 	%f5746, %f5742, %f5742, %f5745;
	fma.rn.f32 	%f5747, %f5740, %f5740, %f5746;
	rsqrt.approx.f32 	%f5748, %f5747;
	ld.shared.f32 	%f5749, [_ZZ22ForceCalculationKerneliE5masss+1312];
	mul.f32 	%f5750, %f5748, %f5749;
	mul.f32 	%f5751, %f5748, %f5750;
	mul.f32 	%f5752, %f5748, %f5751;
	fma.rn.f32 	%f5753, %f5740, %f5752, %f5736;
	fma.rn.f32 	%f5754, %f5742, %f5752, %f5737;
	fma.rn.f32 	%f5755, %f5744, %f5752, %f5738;
	ld.shared.f32 	%f5756, [_ZZ22ForceCalculationKerneliE5posxs+1316];
	sub.f32 	%f5757, %f5756, %f17583;
	ld.shared.f32 	%f5758, [_ZZ22ForceCalculationKerneliE5posys+1316];
	sub.f32 	%f5759, %f5758, %f17582;
	ld.shared.f32 	%f5760, [_ZZ22ForceCalculationKerneliE5poszs+1316];
	sub.f32 	%f5761, %f5760, %f17581;
	fma.rn.f32 	%f5762, %f5761, %f5761, %f7;
	fma.rn.f32 	%f5763, %f5759, %f5759, %f5762;
	fma.rn.f32 	%f5764, %f5757, %f5757, %f5763;
	rsqrt.approx.f32 	%f5765, %f5764;
	ld.shared.f32 	%f5766, [_ZZ22ForceCalculationKerneliE5masss+1316];
	mul.f32 	%f5767, %f5765, %f5766;
	mul.f32 	%f5768, %f5765, %f5767;
	mul.f32 	%f5769, %f5765, %f5768;
	fma.rn.f32 	%f5770, %f5757, %f5769, %f5753;
	fma.rn.f32 	%f5771, %f5759, %f5769, %f5754;
	fma.rn.f32 	%f5772, %f5761, %f5769, %f5755;
	ld.shared.f32 	%f5773, [_ZZ22ForceCalculationKerneliE5posxs+1320];
	sub.f32 	%f5774, %f5773, %f17583;
	ld.shared.f32 	%f5775, [_ZZ22ForceCalculationKerneliE5posys+1320];
	sub.f32 	%f5776, %f5775, %f17582;
	ld.shared.f32 	%f5777, [_ZZ22ForceCalculationKerneliE5poszs+1320];
	sub.f32 	%f5778, %f5777, %f17581;
	fma.rn.f32 	%f5779, %f5778, %f5778, %f7;
	fma.rn.f32 	%f5780, %f5776, %f5776, %f5779;
	fma.rn.f32 	%f5781, %f5774, %f5774, %f5780;
	rsqrt.approx.f32 	%f5782, %f5781;
	ld.shared.f32 	%f5783, [_ZZ22ForceCalculationKerneliE5masss+1320];
	mul.f32 	%f5784, %f5782, %f5783;
	mul.f32 	%f5785, %f5782, %f5784;
	mul.f32 	%f5786, %f5782, %f5785;
	fma.rn.f32 	%f5787, %f5774, %f5786, %f5770;
	fma.rn.f32 	%f5788, %f5776, %f5786, %f5771;
	fma.rn.f32 	%f5789, %f5778, %f5786, %f5772;
	ld.shared.f32 	%f5790, [_ZZ22ForceCalculationKerneliE5posxs+1324];
	sub.f32 	%f5791, %f5790, %f17583;
	ld.shared.f32 	%f5792, [_ZZ22ForceCalculationKerneliE5posys+1324];
	sub.f32 	%f5793, %f5792, %f17582;
	ld.shared.f32 	%f5794, [_ZZ22ForceCalculationKerneliE5poszs+1324];
	sub.f32 	%f5795, %f5794, %f17581;
	fma.rn.f32 	%f5796, %f5795, %f5795, %f7;
	fma.rn.f32 	%f5797, %f5793, %f5793, %f5796;
	fma.rn.f32 	%f5798, %f5791, %f5791, %f5797;
	rsqrt.approx.f32 	%f5799, %f5798;
	ld.shared.f32 	%f5800, [_ZZ22ForceCalculationKerneliE5masss+1324];
	mul.f32 	%f5801, %f5799, %f5800;
	mul.f32 	%f5802, %f5799, %f5801;
	mul.f32 	%f5803, %f5799, %f5802;
	fma.rn.f32 	%f5804, %f5791, %f5803, %f5787;
	fma.rn.f32 	%f5805, %f5793, %f5803, %f5788;
	fma.rn.f32 	%f5806, %f5795, %f5803, %f5789;
	ld.shared.f32 	%f5807, [_ZZ22ForceCalculationKerneliE5posxs+1328];
	sub.f32 	%f5808, %f5807, %f17583;
	ld.shared.f32 	%f5809, [_ZZ22ForceCalculationKerneliE5posys+1328];
	sub.f32 	%f5810, %f5809, %f17582;
	ld.shared.f32 	%f5811, [_ZZ22ForceCalculationKerneliE5poszs+1328];
	sub.f32 	%f5812, %f5811, %f17581;
	fma.rn.f32 	%f5813, %f5812, %f5812, %f7;
	fma.rn.f32 	%f5814, %f5810, %f5810, %f5813;
	fma.rn.f32 	%f5815, %f5808, %f5808, %f5814;
	rsqrt.approx.f32 	%f5816, %f5815;
	ld.shared.f32 	%f5817, [_ZZ22ForceCalculationKerneliE5masss+1328];
	mul.f32 	%f5818, %f5816, %f5817;
	mul.f32 	%f5819, %f5816, %f5818;
	mul.f32 	%f5820, %f5816, %f5819;
	fma.rn.f32 	%f5821, %f5808, %f5820, %f5804;
	fma.rn.f32 	%f5822, %f5810, %f5820, %f5805;
	fma.rn.f32 	%f5823, %f5812, %f5820, %f5806;
	ld.shared.f32 	%f5824, [_ZZ22ForceCalculationKerneliE5posxs+1332];
	sub.f32 	%f5825, %f5824, %f17583;
	ld.shared.f32 	%f5826, [_ZZ22ForceCalculationKerneliE5posys+1332];
	sub.f32 	%f5827, %f5826, %f17582;
	ld.shared.f32 	%f5828, [_ZZ22ForceCalculationKerneliE5poszs+1332];
	sub.f32 	%f5829, %f5828, %f17581;
	fma.rn.f32 	%f5830, %f5829, %f5829, %f7;
	fma.rn.f32 	%f5831, %f5827, %f5827, %f5830;
	fma.rn.f32 	%f5832, %f5825, %f5825, %f5831;
	rsqrt.approx.f32 	%f5833, %f5832;
	ld.shared.f32 	%f5834, [_ZZ22ForceCalculationKerneliE5masss+1332];
	mul.f32 	%f5835, %f5833, %f5834;
	mul.f32 	%f5836, %f5833, %f5835;
	mul.f32 	%f5837, %f5833, %f5836;
	fma.rn.f32 	%f5838, %f5825, %f5837, %f5821;
	fma.rn.f32 	%f5839, %f5827, %f5837, %f5822;
	fma.rn.f32 	%f5840, %f5829, %f5837, %f5823;
	ld.shared.f32 	%f5841, [_ZZ22ForceCalculationKerneliE5posxs+1336];
	sub.f32 	%f5842, %f5841, %f17583;
	ld.shared.f32 	%f5843, [_ZZ22ForceCalculationKerneliE5posys+1336];
	sub.f32 	%f5844, %f5843, %f17582;
	ld.shared.f32 	%f5845, [_ZZ22ForceCalculationKerneliE5poszs+1336];
	sub.f32 	%f5846, %f5845, %f17581;
	fma.rn.f32 	%f5847, %f5846, %f5846, %f7;
	fma.rn.f32 	%f5848, %f5844, %f5844, %f5847;
	fma.rn.f32 	%f5849, %f5842, %f5842, %f5848;
	rsqrt.approx.f32 	%f5850, %f5849;
	ld.shared.f32 	%f5851, [_ZZ22ForceCalculationKerneliE5masss+1336];
	mul.f32 	%f5852, %f5850, %f5851;
	mul.f32 	%f5853, %f5850, %f5852;
	mul.f32 	%f5854, %f5850, %f5853;
	fma.rn.f32 	%f5855, %f5842, %f5854, %f5838;
	fma.rn.f32 	%f5856, %f5844, %f5854, %f5839;
	fma.rn.f32 	%f5857, %f5846, %f5854, %f5840;
	ld.shared.f32 	%f5858, [_ZZ22ForceCalculationKerneliE5posxs+1340];
	sub.f32 	%f5859, %f5858, %f17583;
	ld.shared.f32 	%f5860, [_ZZ22ForceCalculationKerneliE5posys+1340];
	sub.f32 	%f5861, %f5860, %f17582;
	ld.shared.f32 	%f5862, [_ZZ22ForceCalculationKerneliE5poszs+1340];
	sub.f32 	%f5863, %f5862, %f17581;
	fma.rn.f32 	%f5864, %f5863, %f5863, %f7;
	fma.rn.f32 	%f5865, %f5861, %f5861, %f5864;
	fma.rn.f32 	%f5866, %f5859, %f5859, %f5865;
	rsqrt.approx.f32 	%f5867, %f5866;
	ld.shared.f32 	%f5868, [_ZZ22ForceCalculationKerneliE5masss+1340];
	mul.f32 	%f5869, %f5867, %f5868;
	mul.f32 	%f5870, %f5867, %f5869;
	mul.f32 	%f5871, %f5867, %f5870;
	fma.rn.f32 	%f5872, %f5859, %f5871, %f5855;
	fma.rn.f32 	%f5873, %f5861, %f5871, %f5856;
	fma.rn.f32 	%f5874, %f5863, %f5871, %f5857;
	ld.shared.f32 	%f5875, [_ZZ22ForceCalculationKerneliE5posxs+1344];
	sub.f32 	%f5876, %f5875, %f17583;
	ld.shared.f32 	%f5877, [_ZZ22ForceCalculationKerneliE5posys+1344];
	sub.f32 	%f5878, %f5877, %f17582;
	ld.shared.f32 	%f5879, [_ZZ22ForceCalculationKerneliE5poszs+1344];
	sub.f32 	%f5880, %f5879, %f17581;
	fma.rn.f32 	%f5881, %f5880, %f5880, %f7;
	fma.rn.f32 	%f5882, %f5878, %f5878, %f5881;
	fma.rn.f32 	%f5883, %f5876, %f5876, %f5882;
	rsqrt.approx.f32 	%f5884, %f5883;
	ld.shared.f32 	%f5885, [_ZZ22ForceCalculationKerneliE5masss+1344];
	mul.f32 	%f5886, %f5884, %f5885;
	mul.f32 	%f5887, %f5884, %f5886;
	mul.f32 	%f5888, %f5884, %f5887;
	fma.rn.f32 	%f5889, %f5876, %f5888, %f5872;
	fma.rn.f32 	%f5890, %f5878, %f5888, %f5873;
	fma.rn.f32 	%f5891, %f5880, %f5888, %f5874;
	ld.shared.f32 	%f5892, [_ZZ22ForceCalculationKerneliE5posxs+1348];
	sub.f32 	%f5893, %f5892, %f17583;
	ld.shared.f32 	%f5894, [_ZZ22ForceCalculationKerneliE5posys+1348];
	sub.f32 	%f5895, %f5894, %f17582;
	ld.shared.f32 	%f5896, [_ZZ22ForceCalculationKerneliE5poszs+1348];
	sub.f32 	%f5897, %f5896, %f17581;
	fma.rn.f32 	%f5898, %f5897, %f5897, %f7;
	fma.rn.f32 	%f5899, %f5895, %f5895, %f5898;
	fma.rn.f32 	%f5900, %f5893, %f5893, %f5899;
	rsqrt.approx.f32 	%f5901, %f5900;
	ld.shared.f32 	%f5902, [_ZZ22ForceCalculationKerneliE5masss+1348];
	mul.f32 	%f5903, %f5901, %f5902;
	mul.f32 	%f5904, %f5901, %f5903;
	mul.f32 	%f5905, %f5901, %f5904;
	fma.rn.f32 	%f5906, %f5893, %f5905, %f5889;
	fma.rn.f32 	%f5907, %f5895, %f5905, %f5890;
	fma.rn.f32 	%f5908, %f5897, %f5905, %f5891;
	ld.shared.f32 	%f5909, [_ZZ22ForceCalculationKerneliE5posxs+1352];
	sub.f32 	%f5910, %f5909, %f17583;
	ld.shared.f32 	%f5911, [_ZZ22ForceCalculationKerneliE5posys+1352];
	sub.f32 	%f5912, %f5911, %f17582;
	ld.shared.f32 	%f5913, [_ZZ22ForceCalculationKerneliE5poszs+1352];
	sub.f32 	%f5914, %f5913, %f17581;
	fma.rn.f32 	%f5915, %f5914, %f5914, %f7;
	fma.rn.f32 	%f5916, %f5912, %f5912, %f5915;
	fma.rn.f32 	%f5917, %f5910, %f5910, %f5916;
	rsqrt.approx.f32 	%f5918, %f5917;
	ld.shared.f32 	%f5919, [_ZZ22ForceCalculationKerneliE5masss+1352];
	mul.f32 	%f5920, %f5918, %f5919;
	mul.f32 	%f5921, %f5918, %f5920;
	mul.f32 	%f5922, %f5918, %f5921;
	fma.rn.f32 	%f5923, %f5910, %f5922, %f5906;
	fma.rn.f32 	%f5924, %f5912, %f5922, %f5907;
	fma.rn.f32 	%f5925, %f5914, %f5922, %f5908;
	ld.shared.f32 	%f5926, [_ZZ22ForceCalculationKerneliE5posxs+1356];
	sub.f32 	%f5927, %f5926, %f17583;
	ld.shared.f32 	%f5928, [_ZZ22ForceCalculationKerneliE5posys+1356];
	sub.f32 	%f5929, %f5928, %f17582;
	ld.shared.f32 	%f5930, [_ZZ22ForceCalculationKerneliE5poszs+1356];
	sub.f32 	%f5931, %f5930, %f17581;
	fma.rn.f32 	%f5932, %f5931, %f5931, %f7;
	fma.rn.f32 	%f5933, %f5929, %f5929, %f5932;
	fma.rn.f32 	%f5934, %f5927, %f5927, %f5933;
	rsqrt.approx.f32 	%f5935, %f5934;
	ld.shared.f32 	%f5936, [_ZZ22ForceCalculationKerneliE5masss+1356];
	mul.f32 	%f5937, %f5935, %f5936;
	mul.f32 	%f5938, %f5935, %f5937;
	mul.f32 	%f5939, %f5935, %f5938;
	fma.rn.f32 	%f5940, %f5927, %f5939, %f5923;
	fma.rn.f32 	%f5941, %f5929, %f5939, %f5924;
	fma.rn.f32 	%f5942, %f5931, %f5939, %f5925;
	ld.shared.f32 	%f5943, [_ZZ22ForceCalculationKerneliE5posxs+1360];
	sub.f32 	%f5944, %f5943, %f17583;
	ld.shared.f32 	%f5945, [_ZZ22ForceCalculationKerneliE5posys+1360];
	sub.f32 	%f5946, %f5945, %f17582;
	ld.shared.f32 	%f5947, [_ZZ22ForceCalculationKerneliE5poszs+1360];
	sub.f32 	%f5948, %f5947, %f17581;
	fma.rn.f32 	%f5949, %f5948, %f5948, %f7;
	fma.rn.f32 	%f5950, %f5946, %f5946, %f5949;
	fma.rn.f32 	%f5951, %f5944, %f5944, %f5950;
	rsqrt.approx.f32 	%f5952, %f5951;
	ld.shared.f32 	%f5953, [_ZZ22ForceCalculationKerneliE5masss+1360];
	mul.f32 	%f5954, %f5952, %f5953;
	mul.f32 	%f5955, %f5952, %f5954;
	mul.f32 	%f5956, %f5952, %f5955;
	fma.rn.f32 	%f5957, %f5944, %f5956, %f5940;
	fma.rn.f32 	%f5958, %f5946, %f5956, %f5941;
	fma.rn.f32 	%f5959, %f5948, %f5956, %f5942;
	ld.shared.f32 	%f5960, [_ZZ22ForceCalculationKerneliE5posxs+1364];
	sub.f32 	%f5961, %f5960, %f17583;
	ld.shared.f32 	%f5962, [_ZZ22ForceCalculationKerneliE5posys+1364];
	sub.f32 	%f5963, %f5962, %f17582;
	ld.shared.f32 	%f5964, [_ZZ22ForceCalculationKerneliE5poszs+1364];
	sub.f32 	%f5965, %f5964, %f17581;
	fma.rn.f32 	%f5966, %f5965, %f5965, %f7;
	fma.rn.f32 	%f5967, %f5963, %f5963, %f5966;
	fma.rn.f32 	%f5968, %f5961, %f5961, %f5967;
	rsqrt.approx.f32 	%f5969, %f5968;
	ld.shared.f32 	%f5970, [_ZZ22ForceCalculationKerneliE5masss+1364];
	mul.f32 	%f5971, %f5969, %f5970;
	mul.f32 	%f5972, %f5969, %f5971;
	mul.f32 	%f5973, %f5969, %f5972;
	fma.rn.f32 	%f5974, %f5961, %f5973, %f5957;
	fma.rn.f32 	%f5975, %f5963, %f5973, %f5958;
	fma.rn.f32 	%f5976, %f5965, %f5973, %f5959;
	ld.shared.f32 	%f5977, [_ZZ22ForceCalculationKerneliE5posxs+1368];
	sub.f32 	%f5978, %f5977, %f17583;
	ld.shared.f32 	%f5979, [_ZZ22ForceCalculationKerneliE5posys+1368];
	sub.f32 	%f5980, %f5979, %f17582;
	ld.shared.f32 	%f5981, [_ZZ22ForceCalculationKerneliE5poszs+1368];
	sub.f32 	%f5982, %f5981, %f17581;
	fma.rn.f32 	%f5983, %f5982, %f5982, %f7;
	fma.rn.f32 	%f5984, %f5980, %f5980, %f5983;
	fma.rn.f32 	%f5985, %f5978, %f5978, %f5984;
	rsqrt.approx.f32 	%f5986, %f5985;
	ld.shared.f32 	%f5987, [_ZZ22ForceCalculationKerneliE5masss+1368];
	mul.f32 	%f5988, %f5986, %f5987;
	mul.f32 	%f5989, %f5986, %f5988;
	mul.f32 	%f5990, %f5986, %f5989;
	fma.rn.f32 	%f5991, %f5978, %f5990, %f5974;
	fma.rn.f32 	%f5992, %f5980, %f5990, %f5975;
	fma.rn.f32 	%f5993, %f5982, %f5990, %f5976;
	ld.shared.f32 	%f5994, [_ZZ22ForceCalculationKerneliE5posxs+1372];
	sub.f32 	%f5995, %f5994, %f17583;
	ld.shared.f32 	%f5996, [_ZZ22ForceCalculationKerneliE5posys+1372];
	sub.f32 	%f5997, %f5996, %f17582;
	ld.shared.f32 	%f5998, [_ZZ22ForceCalculationKerneliE5poszs+1372];
	sub.f32 	%f5999, %f5998, %f17581;
	fma.rn.f32 	%f6000, %f5999, %f5999, %f7;
	fma.rn.f32 	%f6001, %f5997, %f5997, %f6000;
	fma.rn.f32 	%f6002, %f5995, %f5995, %f6001;
	rsqrt.approx.f32 	%f6003, %f6002;
	ld.shared.f32 	%f6004, [_ZZ22ForceCalculationKerneliE5masss+1372];
	mul.f32 	%f6005, %f6003, %f6004;
	mul.f32 	%f6006, %f6003, %f6005;
	mul.f32 	%f6007, %f6003, %f6006;
	fma.rn.f32 	%f6008, %f5995, %f6007, %f5991;
	fma.rn.f32 	%f6009, %f5997, %f6007, %f5992;
	fma.rn.f32 	%f6010, %f5999, %f6007, %f5993;
	ld.shared.f32 	%f6011, [_ZZ22ForceCalculationKerneliE5posxs+1376];
	sub.f32 	%f6012, %f6011, %f17583;
	ld.shared.f32 	%f6013, [_ZZ22ForceCalculationKerneliE5posys+1376];
	sub.f32 	%f6014, %f6013, %f17582;
	ld.shared.f32 	%f6015, [_ZZ22ForceCalculationKerneliE5poszs+1376];
	sub.f32 	%f6016, %f6015, %f17581;
	fma.rn.f32 	%f6017, %f6016, %f6016, %f7;
	fma.rn.f32 	%f6018, %f6014, %f6014, %f6017;
	fma.rn.f32 	%f6019, %f6012, %f6012, %f6018;
	rsqrt.approx.f32 	%f6020, %f6019;
	ld.shared.f32 	%f6021, [_ZZ22ForceCalculationKerneliE5masss+1376];
	mul.f32 	%f6022, %f6020, %f6021;
	mul.f32 	%f6023, %f6020, %f6022;
	mul.f32 	%f6024, %f6020, %f6023;
	fma.rn.f32 	%f6025, %f6012, %f6024, %f6008;
	fma.rn.f32 	%f6026, %f6014, %f6024, %f6009;
	fma.rn.f32 	%f6027, %f6016, %f6024, %f6010;
	ld.shared.f32 	%f6028, [_ZZ22ForceCalculationKerneliE5posxs+1380];
	sub.f32 	%f6029, %f6028, %f17583;
	ld.shared.f32 	%f6030, [_ZZ22ForceCalculationKerneliE5posys+1380];
	sub.f32 	%f6031, %f6030, %f17582;
	ld.shared.f32 	%f6032, [_ZZ22ForceCalculationKerneliE5poszs+1380];
	sub.f32 	%f6033, %f6032, %f17581;
	fma.rn.f32 	%f6034, %f6033, %f6033, %f7;
	fma.rn.f32 	%f6035, %f6031, %f6031, %f6034;
	fma.rn.f32 	%f6036, %f6029, %f6029, %f6035;
	rsqrt.approx.f32 	%f6037, %f6036;
	ld.shared.f32 	%f6038, [_ZZ22ForceCalculationKerneliE5masss+1380];
	mul.f32 	%f6039, %f6037, %f6038;
	mul.f32 	%f6040, %f6037, %f6039;
	mul.f32 	%f6041, %f6037, %f6040;
	fma.rn.f32 	%f6042, %f6029, %f6041, %f6025;
	fma.rn.f32 	%f6043, %f6031, %f6041, %f6026;
	fma.rn.f32 	%f6044, %f6033, %f6041, %f6027;
	ld.shared.f32 	%f6045, [_ZZ22ForceCalculationKerneliE5posxs+1384];
	sub.f32 	%f6046, %f6045, %f17583;
	ld.shared.f32 	%f6047, [_ZZ22ForceCalculationKerneliE5posys+1384];
	sub.f32 	%f6048, %f6047, %f17582;
	ld.shared.f32 	%f6049, [_ZZ22ForceCalculationKerneliE5poszs+1384];
	sub.f32 	%f6050, %f6049, %f17581;
	fma.rn.f32 	%f6051, %f6050, %f6050, %f7;
	fma.rn.f32 	%f6052, %f6048, %f6048, %f6051;
	fma.rn.f32 	%f6053, %f6046, %f6046, %f6052;
	rsqrt.approx.f32 	%f6054, %f6053;
	ld.shared.f32 	%f6055, [_ZZ22ForceCalculationKerneliE5masss+1384];
	mul.f32 	%f6056, %f6054, %f6055;
	mul.f32 	%f6057, %f6054, %f6056;
	mul.f32 	%f6058, %f6054, %f6057;
	fma.rn.f32 	%f6059, %f6046, %f6058, %f6042;
	fma.rn.f32 	%f6060, %f6048, %f6058, %f6043;
	fma.rn.f32 	%f6061, %f6050, %f6058, %f6044;
	ld.shared.f32 	%f6062, [_ZZ22ForceCalculationKerneliE5posxs+1388];
	sub.f32 	%f6063, %f6062, %f17583;
	ld.shared.f32 	%f6064, [_ZZ22ForceCalculationKerneliE5posys+1388];
	sub.f32 	%f6065, %f6064, %f17582;
	ld.shared.f32 	%f6066, [_ZZ22ForceCalculationKerneliE5poszs+1388];
	sub.f32 	%f6067, %f6066, %f17581;
	fma.rn.f32 	%f6068, %f6067, %f6067, %f7;
	fma.rn.f32 	%f6069, %f6065, %f6065, %f6068;
	fma.rn.f32 	%f6070, %f6063, %f6063, %f6069;
	rsqrt.approx.f32 	%f6071, %f6070;
	ld.shared.f32 	%f6072, [_ZZ22ForceCalculationKerneliE5masss+1388];
	mul.f32 	%f6073, %f6071, %f6072;
	mul.f32 	%f6074, %f6071, %f6073;
	mul.f32 	%f6075, %f6071, %f6074;
	fma.rn.f32 	%f6076, %f6063, %f6075, %f6059;
	fma.rn.f32 	%f6077, %f6065, %f6075, %f6060;
	fma.rn.f32 	%f6078, %f6067, %f6075, %f6061;
	ld.shared.f32 	%f6079, [_ZZ22ForceCalculationKerneliE5posxs+1392];
	sub.f32 	%f6080, %f6079, %f17583;
	ld.shared.f32 	%f6081, [_ZZ22ForceCalculationKerneliE5posys+1392];
	sub.f32 	%f6082, %f6081, %f17582;
	ld.shared.f32 	%f6083, [_ZZ22ForceCalculationKerneliE5poszs+1392];
	sub.f32 	%f6084, %f6083, %f17581;
	fma.rn.f32 	%f6085, %f6084, %f6084, %f7;
	fma.rn.f32 	%f6086, %f6082, %f6082, %f6085;
	fma.rn.f32 	%f6087, %f6080, %f6080, %f6086;
	rsqrt.approx.f32 	%f6088, %f6087;
	ld.shared.f32 	%f6089, [_ZZ22ForceCalculationKerneliE5masss+1392];
	mul.f32 	%f6090, %f6088, %f6089;
	mul.f32 	%f6091, %f6088, %f6090;
	mul.f32 	%f6092, %f6088, %f6091;
	fma.rn.f32 	%f6093, %f6080, %f6092, %f6076;
	fma.rn.f32 	%f6094, %f6082, %f6092, %f6077;
	fma.rn.f32 	%f6095, %f6084, %f6092, %f6078;
	ld.shared.f32 	%f6096, [_ZZ22ForceCalculationKerneliE5posxs+1396];
	sub.f32 	%f6097, %f6096, %f17583;
	ld.shared.f32 	%f6098, [_ZZ22ForceCalculationKerneliE5posys+1396];
	sub.f32 	%f6099, %f6098, %f17582;
	ld.shared.f32 	%f6100, [_ZZ22ForceCalculationKerneliE5poszs+1396];
	sub.f32 	%f6101, %f6100, %f17581;
	fma.rn.f32 	%f6102, %f6101, %f6101, %f7;
	fma.rn.f32 	%f6103, %f6099, %f6099, %f6102;
	fma.rn.f32 	%f6104, %f6097, %f6097, %f6103;
	rsqrt.approx.f32 	%f6105, %f6104;
	ld.shared.f32 	%f6106, [_ZZ22ForceCalculationKerneliE5masss+1396];
	mul.f32 	%f6107, %f6105, %f6106;
	mul.f32 	%f6108, %f6105, %f6107;
	mul.f32 	%f6109, %f6105, %f6108;
	fma.rn.f32 	%f6110, %f6097, %f6109, %f6093;
	fma.rn.f32 	%f6111, %f6099, %f6109, %f6094;
	fma.rn.f32 	%f6112, %f6101, %f6109, %f6095;
	ld.shared.f32 	%f6113, [_ZZ22ForceCalculationKerneliE5posxs+1400];
	sub.f32 	%f6114, %f6113, %f17583;
	ld.shared.f32 	%f6115, [_ZZ22ForceCalculationKerneliE5posys+1400];
	sub.f32 	%f6116, %f6115, %f17582;
	ld.shared.f32 	%f6117, [_ZZ22ForceCalculationKerneliE5poszs+1400];
	sub.f32 	%f6118, %f6117, %f17581;
	fma.rn.f32 	%f6119, %f6118, %f6118, %f7;
	fma.rn.f32 	%f6120, %f6116, %f6116, %f6119;
	fma.rn.f32 	%f6121, %f6114, %f6114, %f6120;
	rsqrt.approx.f32 	%f6122, %f6121;
	ld.shared.f32 	%f6123, [_ZZ22ForceCalculationKerneliE5masss+1400];
	mul.f32 	%f6124, %f6122, %f6123;
	mul.f32 	%f6125, %f6122, %f6124;
	mul.f32 	%f6126, %f6122, %f6125;
	fma.rn.f32 	%f6127, %f6114, %f6126, %f6110;
	fma.rn.f32 	%f6128, %f6116, %f6126, %f6111;
	fma.rn.f32 	%f6129, %f6118, %f6126, %f6112;
	ld.shared.f32 	%f6130, [_ZZ22ForceCalculationKerneliE5posxs+1404];
	sub.f32 	%f6131, %f6130, %f17583;
	ld.shared.f32 	%f6132, [_ZZ22ForceCalculationKerneliE5posys+1404];
	sub.f32 	%f6133, %f6132, %f17582;
	ld.shared.f32 	%f6134, [_ZZ22ForceCalculationKerneliE5poszs+1404];
	sub.f32 	%f6135, %f6134, %f17581;
	fma.rn.f32 	%f6136, %f6135, %f6135, %f7;
	fma.rn.f32 	%f6137, %f6133, %f6133, %f6136;
	fma.rn.f32 	%f6138, %f6131, %f6131, %f6137;
	rsqrt.approx.f32 	%f6139, %f6138;
	ld.shared.f32 	%f6140, [_ZZ22ForceCalculationKerneliE5masss+1404];
	mul.f32 	%f6141, %f6139, %f6140;
	mul.f32 	%f6142, %f6139, %f6141;
	mul.f32 	%f6143, %f6139, %f6142;
	fma.rn.f32 	%f6144, %f6131, %f6143, %f6127;
	fma.rn.f32 	%f6145, %f6133, %f6143, %f6128;
	fma.rn.f32 	%f6146, %f6135, %f6143, %f6129;
	ld.shared.f32 	%f6147, [_ZZ22ForceCalculationKerneliE5posxs+1408];
	sub.f32 	%f6148, %f6147, %f17583;
	ld.shared.f32 	%f6149, [_ZZ22ForceCalculationKerneliE5posys+1408];
	sub.f32 	%f6150, %f6149, %f17582;
	ld.shared.f32 	%f6151, [_ZZ22ForceCalculationKerneliE5poszs+1408];
	sub.f32 	%f6152, %f6151, %f17581;
	fma.rn.f32 	%f6153, %f6152, %f6152, %f7;
	fma.rn.f32 	%f6154, %f6150, %f6150, %f6153;
	fma.rn.f32 	%f6155, %f6148, %f6148, %f6154;
	rsqrt.approx.f32 	%f6156, %f6155;
	ld.shared.f32 	%f6157, [_ZZ22ForceCalculationKerneliE5masss+1408];
	mul.f32 	%f6158, %f6156, %f6157;
	mul.f32 	%f6159, %f6156, %f6158;
	mul.f32 	%f6160, %f6156, %f6159;
	fma.rn.f32 	%f6161, %f6148, %f6160, %f6144;
	fma.rn.f32 	%f6162, %f6150, %f6160, %f6145;
	fma.rn.f32 	%f6163, %f6152, %f6160, %f6146;
	ld.shared.f32 	%f6164, [_ZZ22ForceCalculationKerneliE5posxs+1412];
	sub.f32 	%f6165, %f6164, %f17583;
	ld.shared.f32 	%f6166, [_ZZ22ForceCalculationKerneliE5posys+1412];
	sub.f32 	%f6167, %f6166, %f17582;
	ld.shared.f32 	%f6168, [_ZZ22ForceCalculationKerneliE5poszs+1412];
	sub.f32 	%f6169, %f6168, %f17581;
	fma.rn.f32 	%f6170, %f6169, %f6169, %f7;
	fma.rn.f32 	%f6171, %f6167, %f6167, %f6170;
	fma.rn.f32 	%f6172, %f6165, %f6165, %f6171;
	rsqrt.approx.f32 	%f6173, %f6172;
	ld.shared.f32 	%f6174, [_ZZ22ForceCalculationKerneliE5masss+1412];
	mul.f32 	%f6175, %f6173, %f6174;
	mul.f32 	%f6176, %f6173, %f6175;
	mul.f32 	%f6177, %f6173, %f6176;
	fma.rn.f32 	%f6178, %f6165, %f6177, %f6161;
	fma.rn.f32 	%f6179, %f6167, %f6177, %f6162;
	fma.rn.f32 	%f6180, %f6169, %f6177, %f6163;
	ld.shared.f32 	%f6181, [_ZZ22ForceCalculationKerneliE5posxs+1416];
	sub.f32 	%f6182, %f6181, %f17583;
	ld.shared.f32 	%f6183, [_ZZ22ForceCalculationKerneliE5posys+1416];
	sub.f32 	%f6184, %f6183, %f17582;
	ld.shared.f32 	%f6185, [_ZZ22ForceCalculationKerneliE5poszs+1416];
	sub.f32 	%f6186, %f6185, %f17581;
	fma.rn.f32 	%f6187, %f6186, %f6186, %f7;
	fma.rn.f32 	%f6188, %f6184, %f6184, %f6187;
	fma.rn.f32 	%f6189, %f6182, %f6182, %f6188;
	rsqrt.approx.f32 	%f6190, %f6189;
	ld.shared.f32 	%f6191, [_ZZ22ForceCalculationKerneliE5masss+1416];
	mul.f32 	%f6192, %f6190, %f6191;
	mul.f32 	%f6193, %f6190, %f6192;
	mul.f32 	%f6194, %f6190, %f6193;
	fma.rn.f32 	%f6195, %f6182, %f6194, %f6178;
	fma.rn.f32 	%f6196, %f6184, %f6194, %f6179;
	fma.rn.f32 	%f6197, %f6186, %f6194, %f6180;
	ld.shared.f32 	%f6198, [_ZZ22ForceCalculationKerneliE5posxs+1420];
	sub.f32 	%f6199, %f6198, %f17583;
	ld.shared.f32 	%f6200, [_ZZ22ForceCalculationKerneliE5posys+1420];
	sub.f32 	%f6201, %f6200, %f17582;
	ld.shared.f32 	%f6202, [_ZZ22ForceCalculationKerneliE5poszs+1420];
	sub.f32 	%f6203, %f6202, %f17581;
	fma.rn.f32 	%f6204, %f6203, %f6203, %f7;
	fma.rn.f32 	%f6205, %f6201, %f6201, %f6204;
	fma.rn.f32 	%f6206, %f6199, %f6199, %f6205;
	rsqrt.approx.f32 	%f6207, %f6206;
	ld.shared.f32 	%f6208, [_ZZ22ForceCalculationKerneliE5masss+1420];
	mul.f32 	%f6209, %f6207, %f6208;
	mul.f32 	%f6210, %f6207, %f6209;
	mul.f32 	%f6211, %f6207, %f6210;
	fma.rn.f32 	%f6212, %f6199, %f6211, %f6195;
	fma.rn.f32 	%f6213, %f6201, %f6211, %f6196;
	fma.rn.f32 	%f6214, %f6203, %f6211, %f6197;
	ld.shared.f32 	%f6215, [_ZZ22ForceCalculationKerneliE5posxs+1424];
	sub.f32 	%f6216, %f6215, %f17583;
	ld.shared.f32 	%f6217, [_ZZ22ForceCalculationKerneliE5posys+1424];
	sub.f32 	%f6218, %f6217, %f17582;
	ld.shared.f32 	%f6219, [_ZZ22ForceCalculationKerneliE5poszs+1424];
	sub.f32 	%f6220, %f6219, %f17581;
	fma.rn.f32 	%f6221, %f6220, %f6220, %f7;
	fma.rn.f32 	%f6222, %f6218, %f6218, %f6221;
	fma.rn.f32 	%f6223, %f6216, %f6216, %f6222;
	rsqrt.approx.f32 	%f6224, %f6223;
	ld.shared.f32 	%f6225, [_ZZ22ForceCalculationKerneliE5masss+1424];
	mul.f32 	%f6226, %f6224, %f6225;
	mul.f32 	%f6227, %f6224, %f6226;
	mul.f32 	%f6228, %f6224, %f6227;
	fma.rn.f32 	%f6229, %f6216, %f6228, %f6212;
	fma.rn.f32 	%f6230, %f6218, %f6228, %f6213;
	fma.rn.f32 	%f6231, %f6220, %f6228, %f6214;
	ld.shared.f32 	%f6232, [_ZZ22ForceCalculationKerneliE5posxs+1428];
	sub.f32 	%f6233, %f6232, %f17583;
	ld.shared.f32 	%f6234, [_ZZ22ForceCalculationKerneliE5posys+1428];
	sub.f32 	%f6235, %f6234, %f17582;
	ld.shared.f32 	%f6236, [_ZZ22ForceCalculationKerneliE5poszs+1428];
	sub.f32 	%f6237, %f6236, %f17581;
	fma.rn.f32 	%f6238, %f6237, %f6237, %f7;
	fma.rn.f32 	%f6239, %f6235, %f6235, %f6238;
	fma.rn.f32 	%f6240, %f6233, %f6233, %f6239;
	rsqrt.approx.f32 	%f6241, %f6240;
	ld.shared.f32 	%f6242, [_ZZ22ForceCalculationKerneliE5masss+1428];
	mul.f32 	%f6243, %f6241, %f6242;
	mul.f32 	%f6244, %f6241, %f6243;
	mul.f32 	%f6245, %f6241, %f6244;
	fma.rn.f32 	%f6246, %f6233, %f6245, %f6229;
	fma.rn.f32 	%f6247, %f6235, %f6245, %f6230;
	fma.rn.f32 	%f6248, %f6237, %f6245, %f6231;
	ld.shared.f32 	%f6249, [_ZZ22ForceCalculationKerneliE5posxs+1432];
	sub.f32 	%f6250, %f6249, %f17583;
	ld.shared.f32 	%f6251, [_ZZ22ForceCalculationKerneliE5posys+1432];
	sub.f32 	%f6252, %f6251, %f17582;
	ld.shared.f32 	%f6253, [_ZZ22ForceCalculationKerneliE5poszs+1432];
	sub.f32 	%f6254, %f6253, %f17581;
	fma.rn.f32 	%f6255, %f6254, %f6254, %f7;
	fma.rn.f32 	%f6256, %f6252, %f6252, %f6255;
	fma.rn.f32 	%f6257, %f6250, %f6250, %f6256;
	rsqrt.approx.f32 	%f6258, %f6257;
	ld.shared.f32 	%f6259, [_ZZ22ForceCalculationKerneliE5masss+1432];
	mul.f32 	%f6260, %f6258, %f6259;
	mul.f32 	%f6261, %f6258, %f6260;
	mul.f32 	%f6262, %f6258, %f6261;
	fma.rn.f32 	%f6263, %f6250, %f6262, %f6246;
	fma.rn.f32 	%f6264, %f6252, %f6262, %f6247;
	fma.rn.f32 	%f6265, %f6254, %f6262, %f6248;
	ld.shared.f32 	%f6266, [_ZZ22ForceCalculationKerneliE5posxs+1436];
	sub.f32 	%f6267, %f6266, %f17583;
	ld.shared.f32 	%f6268, [_ZZ22ForceCalculationKerneliE5posys+1436];
	sub.f32 	%f6269, %f6268, %f17582;
	ld.shared.f32 	%f6270, [_ZZ22ForceCalculationKerneliE5poszs+1436];
	sub.f32 	%f6271, %f6270, %f17581;
	fma.rn.f32 	%f6272, %f6271, %f6271, %f7;
	fma.rn.f32 	%f6273, %f6269, %f6269, %f6272;
	fma.rn.f32 	%f6274, %f6267, %f6267, %f6273;
	rsqrt.approx.f32 	%f6275, %f6274;
	ld.shared.f32 	%f6276, [_ZZ22ForceCalculationKerneliE5masss+1436];
	mul.f32 	%f6277, %f6275, %f6276;
	mul.f32 	%f6278, %f6275, %f6277;
	mul.f32 	%f6279, %f6275, %f6278;
	fma.rn.f32 	%f6280, %f6267, %f6279, %f6263;
	fma.rn.f32 	%f6281, %f6269, %f6279, %f6264;
	fma.rn.f32 	%f6282, %f6271, %f6279, %f6265;
	ld.shared.f32 	%f6283, [_ZZ22ForceCalculationKerneliE5posxs+1440];
	sub.f32 	%f6284, %f6283, %f17583;
	ld.shared.f32 	%f6285, [_ZZ22ForceCalculationKerneliE5posys+1440];
	sub.f32 	%f6286, %f6285, %f17582;
	ld.shared.f32 	%f6287, [_ZZ22ForceCalculationKerneliE5poszs+1440];
	sub.f32 	%f6288, %f6287, %f17581;
	fma.rn.f32 	%f6289, %f6288, %f6288, %f7;
	fma.rn.f32 	%f6290, %f6286, %f6286, %f6289;
	fma.rn.f32 	%f6291, %f6284, %f6284, %f6290;
	rsqrt.approx.f32 	%f6292, %f6291;
	ld.shared.f32 	%f6293, [_ZZ22ForceCalculationKerneliE5masss+1440];
	mul.f32 	%f6294, %f6292, %f6293;
	mul.f32 	%f6295, %f6292, %f6294;
	mul.f32 	%f6296, %f6292, %f6295;
	fma.rn.f32 	%f6297, %f6284, %f6296, %f6280;
	fma.rn.f32 	%f6298, %f6286, %f6296, %f6281;
	fma.rn.f32 	%f6299, %f6288, %f6296, %f6282;
	ld.shared.f32 	%f6300, [_ZZ22ForceCalculationKerneliE5posxs+1444];
	sub.f32 	%f6301, %f6300, %f17583;
	ld.shared.f32 	%f6302, [_ZZ22ForceCalculationKerneliE5posys+1444];
	sub.f32 	%f6303, %f6302, %f17582;
	ld.shared.f32 	%f6304, [_ZZ22ForceCalculationKerneliE5poszs+1444];
	sub.f32 	%f6305, %f6304, %f17581;
	fma.rn.f32 	%f6306, %f6305, %f6305, %f7;
	fma.rn.f32 	%f6307, %f6303, %f6303, %f6306;
	fma.rn.f32 	%f6308, %f6301, %f6301, %f6307;
	rsqrt.approx.f32 	%f6309, %f6308;
	ld.shared.f32 	%f6310, [_ZZ22ForceCalculationKerneliE5masss+1444];
	mul.f32 	%f6311, %f6309, %f6310;
	mul.f32 	%f6312, %f6309, %f6311;
	mul.f32 	%f6313, %f6309, %f6312;
	fma.rn.f32 	%f6314, %f6301, %f6313, %f6297;
	fma.rn.f32 	%f6315, %f6303, %f6313, %f6298;
	fma.rn.f32 	%f6316, %f6305, %f6313, %f6299;
	ld.shared.f32 	%f6317, [_ZZ22ForceCalculationKerneliE5posxs+1448];
	sub.f32 	%f6318, %f6317, %f17583;
	ld.shared.f32 	%f6319, [_ZZ22ForceCalculationKerneliE5posys+1448];
	sub.f32 	%f6320, %f6319, %f17582;
	ld.shared.f32 	%f6321, [_ZZ22ForceCalculationKerneliE5poszs+1448];
	sub.f32 	%f6322, %f6321, %f17581;
	fma.rn.f32 	%f6323, %f6322, %f6322, %f7;
	fma.rn.f32 	%f6324, %f6320, %f6320, %f6323;
	fma.rn.f32 	%f6325, %f6318, %f6318, %f6324;
	rsqrt.approx.f32 	%f6326, %f6325;
	ld.shared.f32 	%f6327, [_ZZ22ForceCalculationKerneliE5masss+1448];
	mul.f32 	%f6328, %f6326, %f6327;
	mul.f32 	%f6329, %f6326, %f6328;
	mul.f32 	%f6330, %f6326, %f6329;
	fma.rn.f32 	%f6331, %f6318, %f6330, %f6314;
	fma.rn.f32 	%f6332, %f6320, %f6330, %f6315;
	fma.rn.f32 	%f6333, %f6322, %f6330, %f6316;
	ld.shared.f32 	%f6334, [_ZZ22ForceCalculationKerneliE5posxs+1452];
	sub.f32 	%f6335, %f6334, %f17583;
	ld.shared.f32 	%f6336, [_ZZ22ForceCalculationKerneliE5posys+1452];
	sub.f32 	%f6337, %f6336, %f17582;
	ld.shared.f32 	%f6338, [_ZZ22ForceCalculationKerneliE5poszs+1452];
	sub.f32 	%f6339, %f6338, %f17581;
	fma.rn.f32 	%f6340, %f6339, %f6339, %f7;
	fma.rn.f32 	%f6341, %f6337, %f6337, %f6340;
	fma.rn.f32 	%f6342, %f6335, %f6335, %f6341;
	rsqrt.approx.f32 	%f6343, %f6342;
	ld.shared.f32 	%f6344, [_ZZ22ForceCalculationKerneliE5masss+1452];
	mul.f32 	%f6345, %f6343, %f6344;
	mul.f32 	%f6346, %f6343, %f6345;
	mul.f32 	%f6347, %f6343, %f6346;
	fma.rn.f32 	%f6348, %f6335, %f6347, %f6331;
	fma.rn.f32 	%f6349, %f6337, %f6347, %f6332;
	fma.rn.f32 	%f6350, %f6339, %f6347, %f6333;
	ld.shared.f32 	%f6351, [_ZZ22ForceCalculationKerneliE5posxs+1456];
	sub.f32 	%f6352, %f6351, %f17583;
	ld.shared.f32 	%f6353, [_ZZ22ForceCalculationKerneliE5posys+1456];
	sub.f32 	%f6354, %f6353, %f17582;
	ld.shared.f32 	%f6355, [_ZZ22ForceCalculationKerneliE5poszs+1456];
	sub.f32 	%f6356, %f6355, %f17581;
	fma.rn.f32 	%f6357, %f6356, %f6356, %f7;
	fma.rn.f32 	%f6358, %f6354, %f6354, %f6357;
	fma.rn.f32 	%f6359, %f6352, %f6352, %f6358;
	rsqrt.approx.f32 	%f6360, %f6359;
	ld.shared.f32 	%f6361, [_ZZ22ForceCalculationKerneliE5masss+1456];
	mul.f32 	%f6362, %f6360, %f6361;
	mul.f32 	%f6363, %f6360, %f6362;
	mul.f32 	%f6364, %f6360, %f6363;
	fma.rn.f32 	%f6365, %f6352, %f6364, %f6348;
	fma.rn.f32 	%f6366, %f6354, %f6364, %f6349;
	fma.rn.f32 	%f6367, %f6356, %f6364, %f6350;
	ld.shared.f32 	%f6368, [_ZZ22ForceCalculationKerneliE5posxs+1460];
	sub.f32 	%f6369, %f6368, %f17583;
	ld.shared.f32 	%f6370, [_ZZ22ForceCalculationKerneliE5posys+1460];
	sub.f32 	%f6371, %f6370, %f17582;
	ld.shared.f32 	%f6372, [_ZZ22ForceCalculationKerneliE5poszs+1460];
	sub.f32 	%f6373, %f6372, %f17581;
	fma.rn.f32 	%f6374, %f6373, %f6373, %f7;
	fma.rn.f32 	%f6375, %f6371, %f6371, %f6374;
	fma.rn.f32 	%f6376, %f6369, %f6369, %f6375;
	rsqrt.approx.f32 	%f6377, %f6376;
	ld.shared.f32 	%f6378, [_ZZ22ForceCalculationKerneliE5masss+1460];
	mul.f32 	%f6379, %f6377, %f6378;
	mul.f32 	%f6380, %f6377, %f6379;
	mul.f32 	%f6381, %f6377, %f6380;
	fma.rn.f32 	%f6382, %f6369, %f6381, %f6365;
	fma.rn.f32 	%f6383, %f6371, %f6381, %f6366;
	fma.rn.f32 	%f6384, %f6373, %f6381, %f6367;
	ld.shared.f32 	%f6385, [_ZZ22ForceCalculationKerneliE5posxs+1464];
	sub.f32 	%f6386, %f6385, %f17583;
	ld.shared.f32 	%f6387, [_ZZ22ForceCalculationKerneliE5posys+1464];
	sub.f32 	%f6388, %f6387, %f17582;
	ld.shared.f32 	%f6389, [_ZZ22ForceCalculationKerneliE5poszs+1464];
	sub.f32 	%f6390, %f6389, %f17581;
	fma.rn.f32 	%f6391, %f6390, %f6390, %f7;
	fma.rn.f32 	%f6392, %f6388, %f6388, %f6391;
	fma.rn.f32 	%f6393, %f6386, %f6386, %f6392;
	rsqrt.approx.f32 	%f6394, %f6393;
	ld.shared.f32 	%f6395, [_ZZ22ForceCalculationKerneliE5masss+1464];
	mul.f32 	%f6396, %f6394, %f6395;
	mul.f32 	%f6397, %f6394, %f6396;
	mul.f32 	%f6398, %f6394, %f6397;
	fma.rn.f32 	%f6399, %f6386, %f6398, %f6382;
	fma.rn.f32 	%f6400, %f6388, %f6398, %f6383;
	fma.rn.f32 	%f6401, %f6390, %f6398, %f6384;
	ld.shared.f32 	%f6402, [_ZZ22ForceCalculationKerneliE5posxs+1468];
	sub.f32 	%f6403, %f6402, %f17583;
	ld.shared.f32 	%f6404, [_ZZ22ForceCalculationKerneliE5posys+1468];
	sub.f32 	%f6405, %f6404, %f17582;
	ld.shared.f32 	%f6406, [_ZZ22ForceCalculationKerneliE5poszs+1468];
	sub.f32 	%f6407, %f6406, %f17581;
	fma.rn.f32 	%f6408, %f6407, %f6407, %f7;
	fma.rn.f32 	%f6409, %f6405, %f6405, %f6408;
	fma.rn.f32 	%f6410, %f6403, %f6403, %f6409;
	rsqrt.approx.f32 	%f6411, %f6410;
	ld.shared.f32 	%f6412, [_ZZ22ForceCalculationKerneliE5masss+1468];
	mul.f32 	%f6413, %f6411, %f6412;
	mul.f32 	%f6414, %f6411, %f6413;
	mul.f32 	%f6415, %f6411, %f6414;
	fma.rn.f32 	%f6416, %f6403, %f6415, %f6399;
	fma.rn.f32 	%f6417, %f6405, %f6415, %f6400;
	fma.rn.f32 	%f6418, %f6407, %f6415, %f6401;
	ld.shared.f32 	%f6419, [_ZZ22ForceCalculationKerneliE5posxs+1472];
	sub.f32 	%f6420, %f6419, %f17583;
	ld.shared.f32 	%f6421, [_ZZ22ForceCalculationKerneliE5posys+1472];
	sub.f32 	%f6422, %f6421, %f17582;
	ld.shared.f32 	%f6423, [_ZZ22ForceCalculationKerneliE5poszs+1472];
	sub.f32 	%f6424, %f6423, %f17581;
	fma.rn.f32 	%f6425, %f6424, %f6424, %f7;
	fma.rn.f32 	%f6426, %f6422, %f6422, %f6425;
	fma.rn.f32 	%f6427, %f6420, %f6420, %f6426;
	rsqrt.approx.f32 	%f6428, %f6427;
	ld.shared.f32 	%f6429, [_ZZ22ForceCalculationKerneliE5masss+1472];
	mul.f32 	%f6430, %f6428, %f6429;
	mul.f32 	%f6431, %f6428, %f6430;
	mul.f32 	%f6432, %f6428, %f6431;
	fma.rn.f32 	%f6433, %f6420, %f6432, %f6416;
	fma.rn.f32 	%f6434, %f6422, %f6432, %f6417;
	fma.rn.f32 	%f6435, %f6424, %f6432, %f6418;
	ld.shared.f32 	%f6436, [_ZZ22ForceCalculationKerneliE5posxs+1476];
	sub.f32 	%f6437, %f6436, %f17583;
	ld.shared.f32 	%f6438, [_ZZ22ForceCalculationKerneliE5posys+1476];
	sub.f32 	%f6439, %f6438, %f17582;
	ld.shared.f32 	%f6440, [_ZZ22ForceCalculationKerneliE5poszs+1476];
	sub.f32 	%f6441, %f6440, %f17581;
	fma.rn.f32 	%f6442, %f6441, %f6441, %f7;
	fma.rn.f32 	%f6443, %f6439, %f6439, %f6442;
	fma.rn.f32 	%f6444, %f6437, %f6437, %f6443;
	rsqrt.approx.f32 	%f6445, %f6444;
	ld.shared.f32 	%f6446, [_ZZ22ForceCalculationKerneliE5masss+1476];
	mul.f32 	%f6447, %f6445, %f6446;
	mul.f32 	%f6448, %f6445, %f6447;
	mul.f32 	%f6449, %f6445, %f6448;
	fma.rn.f32 	%f6450, %f6437, %f6449, %f6433;
	fma.rn.f32 	%f6451, %f6439, %f6449, %f6434;
	fma.rn.f32 	%f6452, %f6441, %f6449, %f6435;
	ld.shared.f32 	%f6453, [_ZZ22ForceCalculationKerneliE5posxs+1480];
	sub.f32 	%f6454, %f6453, %f17583;
	ld.shared.f32 	%f6455, [_ZZ22ForceCalculationKerneliE5posys+1480];
	sub.f32 	%f6456, %f6455, %f17582;
	ld.shared.f32 	%f6457, [_ZZ22ForceCalculationKerneliE5poszs+1480];
	sub.f32 	%f6458, %f6457, %f17581;
	fma.rn.f32 	%f6459, %f6458, %f6458, %f7;
	fma.rn.f32 	%f6460, %f6456, %f6456, %f6459;
	fma.rn.f32 	%f6461, %f6454, %f6454, %f6460;
	rsqrt.approx.f32 	%f6462, %f6461;
	ld.shared.f32 	%f6463, [_ZZ22ForceCalculationKerneliE5masss+1480];
	mul.f32 	%f6464, %f6462, %f6463;
	mul.f32 	%f6465, %f6462, %f6464;
	mul.f32 	%f6466, %f6462, %f6465;
	fma.rn.f32 	%f6467, %f6454, %f6466, %f6450;
	fma.rn.f32 	%f6468, %f6456, %f6466, %f6451;
	fma.rn.f32 	%f6469, %f6458, %f6466, %f6452;
	ld.shared.f32 	%f6470, [_ZZ22ForceCalculationKerneliE5posxs+1484];
	sub.f32 	%f6471, %f6470, %f17583;
	ld.shared.f32 	%f6472, [_ZZ22ForceCalculationKerneliE5posys+1484];
	sub.f32 	%f6473, %f6472, %f17582;
	ld.shared.f32 	%f6474, [_ZZ22ForceCalculationKerneliE5poszs+1484];
	sub.f32 	%f6475, %f6474, %f17581;
	fma.rn.f32 	%f6476, %f6475, %f6475, %f7;
	fma.rn.f32 	%f6477, %f6473, %f6473, %f6476;
	fma.rn.f32 	%f6478, %f6471, %f6471, %f6477;
	rsqrt.approx.f32 	%f6479, %f6478;
	ld.shared.f32 	%f6480, [_ZZ22ForceCalculationKerneliE5masss+1484];
	mul.f32 	%f6481, %f6479, %f6480;
	mul.f32 	%f6482, %f6479, %f6481;
	mul.f32 	%f6483, %f6479, %f6482;
	fma.rn.f32 	%f6484, %f6471, %f6483, %f6467;
	fma.rn.f32 	%f6485, %f6473, %f6483, %f6468;
	fma.rn.f32 	%f6486, %f6475, %f6483, %f6469;
	ld.shared.f32 	%f6487, [_ZZ22ForceCalculationKerneliE5posxs+1488];
	sub.f32 	%f6488, %f6487, %f17583;
	ld.shared.f32 	%f6489, [_ZZ22ForceCalculationKerneliE5posys+1488];
	sub.f32 	%f6490, %f6489, %f17582;
	ld.shared.f32 	%f6491, [_ZZ22ForceCalculationKerneliE5poszs+1488];
	sub.f32 	%f6492, %f6491, %f17581;
	fma.rn.f32 	%f6493, %f6492, %f6492, %f7;
	fma.rn.f32 	%f6494, %f6490, %f6490, %f6493;
	fma.rn.f32 	%f6495, %f6488, %f6488, %f6494;
	rsqrt.approx.f32 	%f6496, %f6495;
	ld.shared.f32 	%f6497, [_ZZ22ForceCalculationKerneliE5masss+1488];
	mul.f32 	%f6498, %f6496, %f6497;
	mul.f32 	%f6499, %f6496, %f6498;
	mul.f32 	%f6500, %f6496, %f6499;
	fma.rn.f32 	%f6501, %f6488, %f6500, %f6484;
	fma.rn.f32 	%f6502, %f6490, %f6500, %f6485;
	fma.rn.f32 	%f6503, %f6492, %f6500, %f6486;
	ld.shared.f32 	%f6504, [_ZZ22ForceCalculationKerneliE5posxs+1492];
	sub.f32 	%f6505, %f6504, %f17583;
	ld.shared.f32 	%f6506, [_ZZ22ForceCalculationKerneliE5posys+1492];
	sub.f32 	%f6507, %f6506, %f17582;
	ld.shared.f32 	%f6508, [_ZZ22ForceCalculationKerneliE5poszs+1492];
	sub.f32 	%f6509, %f6508, %f17581;
	fma.rn.f32 	%f6510, %f6509, %f6509, %f7;
	fma.rn.f32 	%f6511, %f6507, %f6507, %f6510;
	fma.rn.f32 	%f6512, %f6505, %f6505, %f6511;
	rsqrt.approx.f32 	%f6513, %f6512;
	ld.shared.f32 	%f6514, [_ZZ22ForceCalculationKerneliE5masss+1492];
	mul.f32 	%f6515, %f6513, %f6514;
	mul.f32 	%f6516, %f6513, %f6515;
	mul.f32 	%f6517, %f6513, %f6516;
	fma.rn.f32 	%f6518, %f6505, %f6517, %f6501;
	fma.rn.f32 	%f6519, %f6507, %f6517, %f6502;
	fma.rn.f32 	%f6520, %f6509, %f6517, %f6503;
	ld.shared.f32 	%f6521, [_ZZ22ForceCalculationKerneliE5posxs+1496];
	sub.f32 	%f6522, %f6521, %f17583;
	ld.shared.f32 	%f6523, [_ZZ22ForceCalculationKerneliE5posys+1496];
	sub.f32 	%f6524, %f6523, %f17582;
	ld.shared.f32 	%f6525, [_ZZ22ForceCalculationKerneliE5poszs+1496];
	sub.f32 	%f6526, %f6525, %f17581;
	fma.rn.f32 	%f6527, %f6526, %f6526, %f7;
	fma.rn.f32 	%f6528, %f6524, %f6524, %f6527;
	fma.rn.f32 	%f6529, %f6522, %f6522, %f6528;
	rsqrt.approx.f32 	%f6530, %f6529;
	ld.shared.f32 	%f6531, [_ZZ22ForceCalculationKerneliE5masss+1496];
	mul.f32 	%f6532, %f6530, %f6531;
	mul.f32 	%f6533, %f6530, %f6532;
	mul.f32 	%f6534, %f6530, %f6533;
	fma.rn.f32 	%f6535, %f6522, %f6534, %f6518;
	fma.rn.f32 	%f6536, %f6524, %f6534, %f6519;
	fma.rn.f32 	%f6537, %f6526, %f6534, %f6520;
	ld.shared.f32 	%f6538, [_ZZ22ForceCalculationKerneliE5posxs+1500];
	sub.f32 	%f6539, %f6538, %f17583;
	ld.shared.f32 	%f6540, [_ZZ22ForceCalculationKerneliE5posys+1500];
	sub.f32 	%f6541, %f6540, %f17582;
	ld.shared.f32 	%f6542, [_ZZ22ForceCalculationKerneliE5poszs+1500];
	sub.f32 	%f6543, %f6542, %f17581;
	fma.rn.f32 	%f6544, %f6543, %f6543, %f7;
	fma.rn.f32 	%f6545, %f6541, %f6541, %f6544;
	fma.rn.f32 	%f6546, %f6539, %f6539, %f6545;
	rsqrt.approx.f32 	%f6547, %f6546;
	ld.shared.f32 	%f6548, [_ZZ22ForceCalculationKerneliE5masss+1500];
	mul.f32 	%f6549, %f6547, %f6548;
	mul.f32 	%f6550, %f6547, %f6549;
	mul.f32 	%f6551, %f6547, %f6550;
	fma.rn.f32 	%f6552, %f6539, %f6551, %f6535;
	fma.rn.f32 	%f6553, %f6541, %f6551, %f6536;
	fma.rn.f32 	%f6554, %f6543, %f6551, %f6537;
	ld.shared.f32 	%f6555, [_ZZ22ForceCalculationKerneliE5posxs+1504];
	sub.f32 	%f6556, %f6555, %f17583;
	ld.shared.f32 	%f6557, [_ZZ22ForceCalculationKerneliE5posys+1504];
	sub.f32 	%f6558, %f6557, %f17582;
	ld.shared.f32 	%f6559, [_ZZ22ForceCalculationKerneliE5poszs+1504];
	sub.f32 	%f6560, %f6559, %f17581;
	fma.rn.f32 	%f6561, %f6560, %f6560, %f7;
	fma.rn.f32 	%f6562, %f6558, %f6558, %f6561;
	fma.rn.f32 	%f6563, %f6556, %f6556, %f6562;
	rsqrt.approx.f32 	%f6564, %f6563;
	ld.shared.f32 	%f6565, [_ZZ22ForceCalculationKerneliE5masss+1504];
	mul.f32 	%f6566, %f6564, %f6565;
	mul.f32 	%f6567, %f6564, %f6566;
	mul.f32 	%f6568, %f6564, %f6567;
	fma.rn.f32 	%f6569, %f6556, %f6568, %f6552;
	fma.rn.f32 	%f6570, %f6558, %f6568, %f6553;
	fma.rn.f32 	%f6571, %f6560, %f6568, %f6554;
	ld.shared.f32 	%f6572, [_ZZ22ForceCalculationKerneliE5posxs+1508];
	sub.f32 	%f6573, %f6572, %f17583;
	ld.shared.f32 	%f6574, [_ZZ22ForceCalculationKerneliE5posys+1508];
	sub.f32 	%f6575, %f6574, %f17582;
	ld.shared.f32 	%f6576, [_ZZ22ForceCalculationKerneliE5poszs+1508];
	sub.f32 	%f6577, %f6576, %f17581;
	fma.rn.f32 	%f6578, %f6577, %f6577, %f7;
	fma.rn.f32 	%f6579, %f6575, %f6575, %f6578;
	fma.rn.f32 	%f6580, %f6573, %f6573, %f6579;
	rsqrt.approx.f32 	%f6581, %f6580;
	ld.shared.f32 	%f6582, [_ZZ22ForceCalculationKerneliE5masss+1508];
	mul.f32 	%f6583, %f6581, %f6582;
	mul.f32 	%f6584, %f6581, %f6583;
	mul.f32 	%f6585, %f6581, %f6584;
	fma.rn.f32 	%f6586, %f6573, %f6585, %f6569;
	fma.rn.f32 	%f6587, %f6575, %f6585, %f6570;
	fma.rn.f32 	%f6588, %f6577, %f6585, %f6571;
	ld.shared.f32 	%f6589, [_ZZ22ForceCalculationKerneliE5posxs+1512];
	sub.f32 	%f6590, %f6589, %f17583;
	ld.shared.f32 	%f6591, [_ZZ22ForceCalculationKerneliE5posys+1512];
	sub.f32 	%f6592, %f6591, %f17582;
	ld.shared.f32 	%f6593, [_ZZ22ForceCalculationKerneliE5poszs+1512];
	sub.f32 	%f6594, %f6593, %f17581;
	fma.rn.f32 	%f6595, %f6594, %f6594, %f7;
	fma.rn.f32 	%f6596, %f6592, %f6592, %f6595;
	fma.rn.f32 	%f6597, %f6590, %f6590, %f6596;
	rsqrt.approx.f32 	%f6598, %f6597;
	ld.shared.f32 	%f6599, [_ZZ22ForceCalculationKerneliE5masss+1512];
	mul.f32 	%f6600, %f6598, %f6599;
	mul.f32 	%f6601, %f6598, %f6600;
	mul.f32 	%f6602, %f6598, %f6601;
	fma.rn.f32 	%f6603, %f6590, %f6602, %f6586;
	fma.rn.f32 	%f6604, %f6592, %f6602, %f6587;
	fma.rn.f32 	%f6605, %f6594, %f6602, %f6588;
	ld.shared.f32 	%f6606, [_ZZ22ForceCalculationKerneliE5posxs+1516];
	sub.f32 	%f6607, %f6606, %f17583;
	ld.shared.f32 	%f6608, [_ZZ22ForceCalculationKerneliE5posys+1516];
	sub.f32 	%f6609, %f6608, %f17582;
	ld.shared.f32 	%f6610, [_ZZ22ForceCalculationKerneliE5poszs+1516];
	sub.f32 	%f6611, %f6610, %f17581;
	fma.rn.f32 	%f6612, %f6611, %f6611, %f7;
	fma.rn.f32 	%f6613, %f6609, %f6609, %f6612;
	fma.rn.f32 	%f6614, %f6607, %f6607, %f6613;
	rsqrt.approx.f32 	%f6615, %f6614;
	ld.shared.f32 	%f6616, [_ZZ22ForceCalculationKerneliE5masss+1516];
	mul.f32 	%f6617, %f6615, %f6616;
	mul.f32 	%f6618, %f6615, %f6617;
	mul.f32 	%f6619, %f6615, %f6618;
	fma.rn.f32 	%f6620, %f6607, %f6619, %f6603;
	fma.rn.f32 	%f6621, %f6609, %f6619, %f6604;
	fma.rn.f32 	%f6622, %f6611, %f6619, %f6605;
	ld.shared.f32 	%f6623, [_ZZ22ForceCalculationKerneliE5posxs+1520];
	sub.f32 	%f6624, %f6623, %f17583;
	ld.shared.f32 	%f6625, [_ZZ22ForceCalculationKerneliE5posys+1520];
	sub.f32 	%f6626, %f6625, %f17582;
	ld.shared.f32 	%f6627, [_ZZ22ForceCalculationKerneliE5poszs+1520];
	sub.f32 	%f6628, %f6627, %f17581;
	fma.rn.f32 	%f6629, %f6628, %f6628, %f7;
	fma.rn.f32 	%f6630, %f6626, %f6626, %f6629;
	fma.rn.f32 	%f6631, %f6624, %f6624, %f6630;
	rsqrt.approx.f32 	%f6632, %f6631;
	ld.shared.f32 	%f6633, [_ZZ22ForceCalculationKerneliE5masss+1520];
	mul.f32 	%f6634, %f6632, %f6633;
	mul.f32 	%f6635, %f6632, %f6634;
	mul.f32 	%f6636, %f6632, %f6635;
	fma.rn.f32 	%f6637, %f6624, %f6636, %f6620;
	fma.rn.f32 	%f6638, %f6626, %f6636, %f6621;
	fma.rn.f32 	%f6639, %f6628, %f6636, %f6622;
	ld.shared.f32 	%f6640, [_ZZ22ForceCalculationKerneliE5posxs+1524];
	sub.f32 	%f6641, %f6640, %f17583;
	ld.shared.f32 	%f6642, [_ZZ22ForceCalculationKerneliE5posys+1524];
	sub.f32 	%f6643, %f6642, %f17582;
	ld.shared.f32 	%f6644, [_ZZ22ForceCalculationKerneliE5poszs+1524];
	sub.f32 	%f6645, %f6644, %f17581;
	fma.rn.f32 	%f6646, %f6645, %f6645, %f7;
	fma.rn.f32 	%f6647, %f6643, %f6643, %f6646;
	fma.rn.f32 	%f6648, %f6641, %f6641, %f6647;
	rsqrt.approx.f32 	%f6649, %f6648;
	ld.shared.f32 	%f6650, [_ZZ22ForceCalculationKerneliE5masss+1524];
	mul.f32 	%f6651, %f6649, %f6650;
	mul.f32 	%f6652, %f6649, %f6651;
	mul.f32 	%f6653, %f6649, %f6652;
	fma.rn.f32 	%f6654, %f6641, %f6653, %f6637;
	fma.rn.f32 	%f6655, %f6643, %f6653, %f6638;
	fma.rn.f32 	%f6656, %f6645, %f6653, %f6639;
	ld.shared.f32 	%f6657, [_ZZ22ForceCalculationKerneliE5posxs+1528];
	sub.f32 	%f6658, %f6657, %f17583;
	ld.shared.f32 	%f6659, [_ZZ22ForceCalculationKerneliE5posys+1528];
	sub.f32 	%f6660, %f6659, %f17582;
	ld.shared.f32 	%f6661, [_ZZ22ForceCalculationKerneliE5poszs+1528];
	sub.f32 	%f6662, %f6661, %f17581;
	fma.rn.f32 	%f6663, %f6662, %f6662, %f7;
	fma.rn.f32 	%f6664, %f6660, %f6660, %f6663;
	fma.rn.f32 	%f6665, %f6658, %f6658, %f6664;
	rsqrt.approx.f32 	%f6666, %f6665;
	ld.shared.f32 	%f6667, [_ZZ22ForceCalculationKerneliE5masss+1528];
	mul.f32 	%f6668, %f6666, %f6667;
	mul.f32 	%f6669, %f6666, %f6668;
	mul.f32 	%f6670, %f6666, %f6669;
	fma.rn.f32 	%f6671, %f6658, %f6670, %f6654;
	fma.rn.f32 	%f6672, %f6660, %f6670, %f6655;
	fma.rn.f32 	%f6673, %f6662, %f6670, %f6656;
	ld.shared.f32 	%f6674, [_ZZ22ForceCalculationKerneliE5posxs+1532];
	sub.f32 	%f6675, %f6674, %f17583;
	ld.shared.f32 	%f6676, [_ZZ22ForceCalculationKerneliE5posys+1532];
	sub.f32 	%f6677, %f6676, %f17582;
	ld.shared.f32 	%f6678, [_ZZ22ForceCalculationKerneliE5poszs+1532];
	sub.f32 	%f6679, %f6678, %f17581;
	fma.rn.f32 	%f6680, %f6679, %f6679, %f7;
	fma.rn.f32 	%f6681, %f6677, %f6677, %f6680;
	fma.rn.f32 	%f6682, %f6675, %f6675, %f6681;
	rsqrt.approx.f32 	%f6683, %f6682;
	ld.shared.f32 	%f6684, [_ZZ22ForceCalculationKerneliE5masss+1532];
	mul.f32 	%f6685, %f6683, %f6684;
	mul.f32 	%f6686, %f6683, %f6685;
	mul.f32 	%f6687, %f6683, %f6686;
	fma.rn.f32 	%f6688, %f6675, %f6687, %f6671;
	fma.rn.f32 	%f6689, %f6677, %f6687, %f6672;
	fma.rn.f32 	%f6690, %f6679, %f6687, %f6673;
	ld.shared.f32 	%f6691, [_ZZ22ForceCalculationKerneliE5posxs+1536];
	sub.f32 	%f6692, %f6691, %f17583;
	ld.shared.f32 	%f6693, [_ZZ22ForceCalculationKerneliE5posys+1536];
	sub.f32 	%f6694, %f6693, %f17582;
	ld.shared.f32 	%f6695, [_ZZ22ForceCalculationKerneliE5poszs+1536];
	sub.f32 	%f6696, %f6695, %f17581;
	fma.rn.f32 	%f6697, %f6696, %f6696, %f7;
	fma.rn.f32 	%f6698, %f6694, %f6694, %f6697;
	fma.rn.f32 	%f6699, %f6692, %f6692, %f6698;
	rsqrt.approx.f32 	%f6700, %f6699;
	ld.shared.f32 	%f6701, [_ZZ22ForceCalculationKerneliE5masss+1536];
	mul.f32 	%f6702, %f6700, %f6701;
	mul.f32 	%f6703, %f6700, %f6702;
	mul.f32 	%f6704, %f6700, %f6703;
	fma.rn.f32 	%f6705, %f6692, %f6704, %f6688;
	fma.rn.f32 	%f6706, %f6694, %f6704, %f6689;
	fma.rn.f32 	%f6707, %f6696, %f6704, %f6690;
	ld.shared.f32 	%f6708, [_ZZ22ForceCalculationKerneliE5posxs+1540];
	sub.f32 	%f6709, %f6708, %f17583;
	ld.shared.f32 	%f6710, [_ZZ22ForceCalculationKerneliE5posys+1540];
	sub.f32 	%f6711, %f6710, %f17582;
	ld.shared.f32 	%f6712, [_ZZ22ForceCalculationKerneliE5poszs+1540];
	sub.f32 	%f6713, %f6712, %f17581;
	fma.rn.f32 	%f6714, %f6713, %f6713, %f7;
	fma.rn.f32 	%f6715, %f6711, %f6711, %f6714;
	fma.rn.f32 	%f6716, %f6709, %f6709, %f6715;
	rsqrt.approx.f32 	%f6717, %f6716;
	ld.shared.f32 	%f6718, [_ZZ22ForceCalculationKerneliE5masss+1540];
	mul.f32 	%f6719, %f6717, %f6718;
	mul.f32 	%f6720, %f6717, %f6719;
	mul.f32 	%f6721, %f6717, %f6720;
	fma.rn.f32 	%f6722, %f6709, %f6721, %f6705;
	fma.rn.f32 	%f6723, %f6711, %f6721, %f6706;
	fma.rn.f32 	%f6724, %f6713, %f6721, %f6707;
	ld.shared.f32 	%f6725, [_ZZ22ForceCalculationKerneliE5posxs+1544];
	sub.f32 	%f6726, %f6725, %f17583;
	ld.shared.f32 	%f6727, [_ZZ22ForceCalculationKerneliE5posys+1544];
	sub.f32 	%f6728, %f6727, %f17582;
	ld.shared.f32 	%f6729, [_ZZ22ForceCalculationKerneliE5poszs+1544];
	sub.f32 	%f6730, %f6729, %f17581;
	fma.rn.f32 	%f6731, %f6730, %f6730, %f7;
	fma.rn.f32 	%f6732, %f6728, %f6728, %f6731;
	fma.rn.f32 	%f6733, %f6726, %f6726, %f6732;
	rsqrt.approx.f32 	%f6734, %f6733;
	ld.shared.f32 	%f6735, [_ZZ22ForceCalculationKerneliE5masss+1544];
	mul.f32 	%f6736, %f6734, %f6735;
	mul.f32 	%f6737, %f6734, %f6736;
	mul.f32 	%f6738, %f6734, %f6737;
	fma.rn.f32 	%f6739, %f6726, %f6738, %f6722;
	fma.rn.f32 	%f6740, %f6728, %f6738, %f6723;
	fma.rn.f32 	%f6741, %f6730, %f6738, %f6724;
	ld.shared.f32 	%f6742, [_ZZ22ForceCalculationKerneliE5posxs+1548];
	sub.f32 	%f6743, %f6742, %f17583;
	ld.shared.f32 	%f6744, [_ZZ22ForceCalculationKerneliE5posys+1548];
	sub.f32 	%f6745, %f6744, %f17582;
	ld.shared.f32 	%f6746, [_ZZ22ForceCalculationKerneliE5poszs+1548];
	sub.f32 	%f6747, %f6746, %f17581;
	fma.rn.f32 	%f6748, %f6747, %f6747, %f7;
	fma.rn.f32 	%f6749, %f6745, %f6745, %f6748;
	fma.rn.f32 	%f6750, %f6743, %f6743, %f6749;
	rsqrt.approx.f32 	%f6751, %f6750;
	ld.shared.f32 	%f6752, [_ZZ22ForceCalculationKerneliE5masss+1548];
	mul.f32 	%f6753, %f6751, %f6752;
	mul.f32 	%f6754, %f6751, %f6753;
	mul.f32 	%f6755, %f6751, %f6754;
	fma.rn.f32 	%f6756, %f6743, %f6755, %f6739;
	fma.rn.f32 	%f6757, %f6745, %f6755, %f6740;
	fma.rn.f32 	%f6758, %f6747, %f6755, %f6741;
	ld.shared.f32 	%f6759, [_ZZ22ForceCalculationKerneliE5posxs+1552];
	sub.f32 	%f6760, %f6759, %f17583;
	ld.shared.f32 	%f6761, [_ZZ22ForceCalculationKerneliE5posys+1552];
	sub.f32 	%f6762, %f6761, %f17582;
	ld.shared.f32 	%f6763, [_ZZ22ForceCalculationKerneliE5poszs+1552];
	sub.f32 	%f6764, %f6763, %f17581;
	fma.rn.f32 	%f6765, %f6764, %f6764, %f7;
	fma.rn.f32 	%f6766, %f6762, %f6762, %f6765;
	fma.rn.f32 	%f6767, %f6760, %f6760, %f6766;
	rsqrt.approx.f32 	%f6768, %f6767;
	ld.shared.f32 	%f6769, [_ZZ22ForceCalculationKerneliE5masss+1552];
	mul.f32 	%f6770, %f6768, %f6769;
	mul.f32 	%f6771, %f6768, %f6770;
	mul.f32 	%f6772, %f6768, %f6771;
	fma.rn.f32 	%f6773, %f6760, %f6772, %f6756;
	fma.rn.f32 	%f6774, %f6762, %f6772, %f6757;
	fma.rn.f32 	%f6775, %f6764, %f6772, %f6758;
	ld.shared.f32 	%f6776, [_ZZ22ForceCalculationKerneliE5posxs+1556];
	sub.f32 	%f6777, %f6776, %f17583;
	ld.shared.f32 	%f6778, [_ZZ22ForceCalculationKerneliE5posys+1556];
	sub.f32 	%f6779, %f6778, %f17582;
	ld.shared.f32 	%f6780, [_ZZ22ForceCalculationKerneliE5poszs+1556];
	sub.f32 	%f6781, %f6780, %f17581;
	fma.rn.f32 	%f6782, %f6781, %f6781, %f7;
	fma.rn.f32 	%f6783, %f6779, %f6779, %f6782;
	fma.rn.f32 	%f6784, %f6777, %f6777, %f6783;
	rsqrt.approx.f32 	%f6785, %f6784;
	ld.shared.f32 	%f6786, [_ZZ22ForceCalculationKerneliE5masss+1556];
	mul.f32 	%f6787, %f6785, %f6786;
	mul.f32 	%f6788, %f6785, %f6787;
	mul.f32 	%f6789, %f6785, %f6788;
	fma.rn.f32 	%f6790, %f6777, %f6789, %f6773;
	fma.rn.f32 	%f6791, %f6779, %f6789, %f6774;
	fma.rn.f32 	%f6792, %f6781, %f6789, %f6775;
	ld.shared.f32 	%f6793, [_ZZ22ForceCalculationKerneliE5posxs+1560];
	sub.f32 	%f6794, %f6793, %f17583;
	ld.shared.f32 	%f6795, [_ZZ22ForceCalculationKerneliE5posys+1560];
	sub.f32 	%f6796, %f6795, %f17582;
	ld.shared.f32 	%f6797, [_ZZ22ForceCalculationKerneliE5poszs+1560];
	sub.f32 	%f6798, %f6797, %f17581;
	fma.rn.f32 	%f6799, %f6798, %f6798, %f7;
	fma.rn.f32 	%f6800, %f6796, %f6796, %f6799;
	fma.rn.f32 	%f6801, %f6794, %f6794, %f6800;
	rsqrt.approx.f32 	%f6802, %f6801;
	ld.shared.f32 	%f6803, [_ZZ22ForceCalculationKerneliE5masss+1560];
	mul.f32 	%f6804, %f6802, %f6803;
	mul.f32 	%f6805, %f6802, %f6804;
	mul.f32 	%f6806, %f6802, %f6805;
	fma.rn.f32 	%f6807, %f6794, %f6806, %f6790;
	fma.rn.f32 	%f6808, %f6796, %f6806, %f6791;
	fma.rn.f32 	%f6809, %f6798, %f6806, %f6792;
	ld.shared.f32 	%f6810, [_ZZ22ForceCalculationKerneliE5posxs+1564];
	sub.f32 	%f6811, %f6810, %f17583;
	ld.shared.f32 	%f6812, [_ZZ22ForceCalculationKerneliE5posys+1564];
	sub.f32 	%f6813, %f6812, %f17582;
	ld.shared.f32 	%f6814, [_ZZ22ForceCalculationKerneliE5poszs+1564];
	sub.f32 	%f6815, %f6814, %f17581;
	fma.rn.f32 	%f6816, %f6815, %f6815, %f7;
	fma.rn.f32 	%f6817, %f6813, %f6813, %f6816;
	fma.rn.f32 	%f6818, %f6811, %f6811, %f6817;
	rsqrt.approx.f32 	%f6819, %f6818;
	ld.shared.f32 	%f6820, [_ZZ22ForceCalculationKerneliE5masss+1564];
	mul.f32 	%f6821, %f6819, %f6820;
	mul.f32 	%f6822, %f6819, %f6821;
	mul.f32 	%f6823, %f6819, %f6822;
	fma.rn.f32 	%f6824, %f6811, %f6823, %f6807;
	fma.rn.f32 	%f6825, %f6813, %f6823, %f6808;
	fma.rn.f32 	%f6826, %f6815, %f6823, %f6809;
	ld.shared.f32 	%f6827, [_ZZ22ForceCalculationKerneliE5posxs+1568];
	sub.f32 	%f6828, %f6827, %f17583;
	ld.shared.f32 	%f6829, [_ZZ22ForceCalculationKerneliE5posys+1568];
	sub.f32 	%f6830, %f6829, %f17582;
	ld.shared.f32 	%f6831, [_ZZ22ForceCalculationKerneliE5poszs+1568];
	sub.f32 	%f6832, %f6831, %f17581;
	fma.rn.f32 	%f6833, %f6832, %f6832, %f7;
	fma.rn.f32 	%f6834, %f6830, %f6830, %f6833;
	fma.rn.f32 	%f6835, %f6828, %f6828, %f6834;
	rsqrt.approx.f32 	%f6836, %f6835;
	ld.shared.f32 	%f6837, [_ZZ22ForceCalculationKerneliE5masss+1568];
	mul.f32 	%f6838, %f6836, %f6837;
	mul.f32 	%f6839, %f6836, %f6838;
	mul.f32 	%f6840, %f6836, %f6839;
	fma.rn.f32 	%f6841, %f6828, %f6840, %f6824;
	fma.rn.f32 	%f6842, %f6830, %f6840, %f6825;
	fma.rn.f32 	%f6843, %f6832, %f6840, %f6826;
	ld.shared.f32 	%f6844, [_ZZ22ForceCalculationKerneliE5posxs+1572];
	sub.f32 	%f6845, %f6844, %f17583;
	ld.shared.f32 	%f6846, [_ZZ22ForceCalculationKerneliE5posys+1572];
	sub.f32 	%f6847, %f6846, %f17582;
	ld.shared.f32 	%f6848, [_ZZ22ForceCalculationKerneliE5poszs+1572];
	sub.f32 	%f6849, %f6848, %f17581;
	fma.rn.f32 	%f6850, %f6849, %f6849, %f7;
	fma.rn.f32 	%f6851, %f6847, %f6847, %f6850;
	fma.rn.f32 	%f6852, %f6845, %f6845, %f6851;
	rsqrt.approx.f32 	%f6853, %f6852;
	ld.shared.f32 	%f6854, [_ZZ22ForceCalculationKerneliE5masss+1572];
	mul.f32 	%f6855, %f6853, %f6854;
	mul.f32 	%f6856, %f6853, %f6855;
	mul.f32 	%f6857, %f6853, %f6856;
	fma.rn.f32 	%f6858, %f6845, %f6857, %f6841;
	fma.rn.f32 	%f6859, %f6847, %f6857, %f6842;
	fma.rn.f32 	%f6860, %f6849, %f6857, %f6843;
	ld.shared.f32 	%f6861, [_ZZ22ForceCalculationKerneliE5posxs+1576];
	sub.f32 	%f6862, %f6861, %f17583;
	ld.shared.f32 	%f6863, [_ZZ22ForceCalculationKerneliE5posys+1576];
	sub.f32 	%f6864, %f6863, %f17582;
	ld.shared.f32 	%f6865, [_ZZ22ForceCalculationKerneliE5poszs+1576];
	sub.f32 	%f6866, %f6865, %f17581;
	fma.rn.f32 	%f6867, %f6866, %f6866, %f7;
	fma.rn.f32 	%f6868, %f6864, %f6864, %f6867;
	fma.rn.f32 	%f6869, %f6862, %f6862, %f6868;
	rsqrt.approx.f32 	%f6870, %f6869;
	ld.shared.f32 	%f6871, [_ZZ22ForceCalculationKerneliE5masss+1576];
	mul.f32 	%f6872, %f6870, %f6871;
	mul.f32 	%f6873, %f6870, %f6872;
	mul.f32 	%f6874, %f6870, %f6873;
	fma.rn.f32 	%f6875, %f6862, %f6874, %f6858;
	fma.rn.f32 	%f6876, %f6864, %f6874, %f6859;
	fma.rn.f32 	%f6877, %f6866, %f6874, %f6860;
	ld.shared.f32 	%f6878, [_ZZ22ForceCalculationKerneliE5posxs+1580];
	sub.f32 	%f6879, %f6878, %f17583;
	ld.shared.f32 	%f6880, [_ZZ22ForceCalculationKerneliE5posys+1580];
	sub.f32 	%f6881, %f6880, %f17582;
	ld.shared.f32 	%f6882, [_ZZ22ForceCalculationKerneliE5poszs+1580];
	sub.f32 	%f6883, %f6882, %f17581;
	fma.rn.f32 	%f6884, %f6883, %f6883, %f7;
	fma.rn.f32 	%f6885, %f6881, %f6881, %f6884;
	fma.rn.f32 	%f6886, %f6879, %f6879, %f6885;
	rsqrt.approx.f32 	%f6887, %f6886;
	ld.shared.f32 	%f6888, [_ZZ22ForceCalculationKerneliE5masss+1580];
	mul.f32 	%f6889, %f6887, %f6888;
	mul.f32 	%f6890, %f6887, %f6889;
	mul.f32 	%f6891, %f6887, %f6890;
	fma.rn.f32 	%f6892, %f6879, %f6891, %f6875;
	fma.rn.f32 	%f6893, %f6881, %f6891, %f6876;
	fma.rn.f32 	%f6894, %f6883, %f6891, %f6877;
	ld.shared.f32 	%f6895, [_ZZ22ForceCalculationKerneliE5posxs+1584];
	sub.f32 	%f6896, %f6895, %f17583;
	ld.shared.f32 	%f6897, [_ZZ22ForceCalculationKerneliE5posys+1584];
	sub.f32 	%f6898, %f6897, %f17582;
	ld.shared.f32 	%f6899, [_ZZ22ForceCalculationKerneliE5poszs+1584];
	sub.f32 	%f6900, %f6899, %f17581;
	fma.rn.f32 	%f6901, %f6900, %f6900, %f7;
	fma.rn.f32 	%f6902, %f6898, %f6898, %f6901;
	fma.rn.f32 	%f6903, %f6896, %f6896, %f6902;
	rsqrt.approx.f32 	%f6904, %f6903;
	ld.shared.f32 	%f6905, [_ZZ22ForceCalculationKerneliE5masss+1584];
	mul.f32 	%f6906, %f6904, %f6905;
	mul.f32 	%f6907, %f6904, %f6906;
	mul.f32 	%f6908, %f6904, %f6907;
	fma.rn.f32 	%f6909, %f6896, %f6908, %f6892;
	fma.rn.f32 	%f6910, %f6898, %f6908, %f6893;
	fma.rn.f32 	%f6911, %f6900, %f6908, %f6894;
	ld.shared.f32 	%f6912, [_ZZ22ForceCalculationKerneliE5posxs+1588];
	sub.f32 	%f6913, %f6912, %f17583;
	ld.shared.f32 	%f6914, [_ZZ22ForceCalculationKerneliE5posys+1588];
	sub.f32 	%f6915, %f6914, %f17582;
	ld.shared.f32 	%f6916, [_ZZ22ForceCalculationKerneliE5poszs+1588];
	sub.f32 	%f6917, %f6916, %f17581;
	fma.rn.f32 	%f6918, %f6917, %f6917, %f7;
	fma.rn.f32 	%f6919, %f6915, %f6915, %f6918;
	fma.rn.f32 	%f6920, %f6913, %f6913, %f6919;
	rsqrt.approx.f32 	%f6921, %f6920;
	ld.shared.f32 	%f6922, [_ZZ22ForceCalculationKerneliE5masss+1588];
	mul.f32 	%f6923, %f6921, %f6922;
	mul.f32 	%f6924, %f6921, %f6923;
	mul.f32 	%f6925, %f6921, %f6924;
	fma.rn.f32 	%f6926, %f6913, %f6925, %f6909;
	fma.rn.f32 	%f6927, %f6915, %f6925, %f6910;
	fma.rn.f32 	%f6928, %f6917, %f6925, %f6911;
	ld.shared.f32 	%f6929, [_ZZ22ForceCalculationKerneliE5posxs+1592];
	sub.f32 	%f6930, %f6929, %f17583;
	ld.shared.f32 	%f6931, [_ZZ22ForceCalculationKerneliE5posys+1592];
	sub.f32 	%f6932, %f6931, %f17582;
	ld.shared.f32 	%f6933, [_ZZ22ForceCalculationKerneliE5poszs+1592];
	sub.f32 	%f6934, %f6933, %f17581;
	fma.rn.f32 	%f6935, %f6934, %f6934, %f7;
	fma.rn.f32 	%f6936, %f6932, %f6932, %f6935;
	fma.rn.f32 	%f6937, %f6930, %f6930, %f6936;
	rsqrt.approx.f32 	%f6938, %f6937;
	ld.shared.f32 	%f6939, [_ZZ22ForceCalculationKerneliE5masss+1592];
	mul.f32 	%f6940, %f6938, %f6939;
	mul.f32 	%f6941, %f6938, %f6940;
	mul.f32 	%f6942, %f6938, %f6941;
	fma.rn.f32 	%f6943, %f6930, %f6942, %f6926;
	fma.rn.f32 	%f6944, %f6932, %f6942, %f6927;
	fma.rn.f32 	%f6945, %f6934, %f6942, %f6928;
	ld.shared.f32 	%f6946, [_ZZ22ForceCalculationKerneliE5posxs+1596];
	sub.f32 	%f6947, %f6946, %f17583;
	ld.shared.f32 	%f6948, [_ZZ22ForceCalculationKerneliE5posys+1596];
	sub.f32 	%f6949, %f6948, %f17582;
	ld.shared.f32 	%f6950, [_ZZ22ForceCalculationKerneliE5poszs+1596];
	sub.f32 	%f6951, %f6950, %f17581;
	fma.rn.f32 	%f6952, %f6951, %f6951, %f7;
	fma.rn.f32 	%f6953, %f6949, %f6949, %f6952;
	fma.rn.f32 	%f6954, %f6947, %f6947, %f6953;
	rsqrt.approx.f32 	%f6955, %f6954;
	ld.shared.f32 	%f6956, [_ZZ22ForceCalculationKerneliE5masss+1596];
	mul.f32 	%f6957, %f6955, %f6956;
	mul.f32 	%f6958, %f6955, %f6957;
	mul.f32 	%f6959, %f6955, %f6958;
	fma.rn.f32 	%f6960, %f6947, %f6959, %f6943;
	fma.rn.f32 	%f6961, %f6949, %f6959, %f6944;
	fma.rn.f32 	%f6962, %f6951, %f6959, %f6945;
	ld.shared.f32 	%f6963, [_ZZ22ForceCalculationKerneliE5posxs+1600];
	sub.f32 	%f6964, %f6963, %f17583;
	ld.shared.f32 	%f6965, [_ZZ22ForceCalculationKerneliE5posys+1600];
	sub.f32 	%f6966, %f6965, %f17582;
	ld.shared.f32 	%f6967, [_ZZ22ForceCalculationKerneliE5poszs+1600];
	sub.f32 	%f6968, %f6967, %f17581;
	fma.rn.f32 	%f6969, %f6968, %f6968, %f7;
	fma.rn.f32 	%f6970, %f6966, %f6966, %f6969;
	fma.rn.f32 	%f6971, %f6964, %f6964, %f6970;
	rsqrt.approx.f32 	%f6972, %f6971;
	ld.shared.f32 	%f6973, [_ZZ22ForceCalculationKerneliE5masss+1600];
	mul.f32 	%f6974, %f6972, %f6973;
	mul.f32 	%f6975, %f6972, %f6974;
	mul.f32 	%f6976, %f6972, %f6975;
	fma.rn.f32 	%f6977, %f6964, %f6976, %f6960;
	fma.rn.f32 	%f6978, %f6966, %f6976, %f6961;
	fma.rn.f32 	%f6979, %f6968, %f6976, %f6962;
	ld.shared.f32 	%f6980, [_ZZ22ForceCalculationKerneliE5posxs+1604];
	sub.f32 	%f6981, %f6980, %f17583;
	ld.shared.f32 	%f6982, [_ZZ22ForceCalculationKerneliE5posys+1604];
	sub.f32 	%f6983, %f6982, %f17582;
	ld.shared.f32 	%f6984, [_ZZ22ForceCalculationKerneliE5poszs+1604];
	sub.f32 	%f6985, %f6984, %f17581;
	fma.rn.f32 	%f6986, %f6985, %f6985, %f7;
	fma.rn.f32 	%f6987, %f6983, %f6983, %f6986;
	fma.rn.f32 	%f6988, %f6981, %f6981, %f6987;
	rsqrt.approx.f32 	%f6989, %f6988;
	ld.shared.f32 	%f6990, [_ZZ22ForceCalculationKerneliE5masss+1604];
	mul.f32 	%f6991, %f6989, %f6990;
	mul.f32 	%f6992, %f6989, %f6991;
	mul.f32 	%f6993, %f6989, %f6992;
	fma.rn.f32 	%f6994, %f6981, %f6993, %f6977;
	fma.rn.f32 	%f6995, %f6983, %f6993, %f6978;
	fma.rn.f32 	%f6996, %f6985, %f6993, %f6979;
	ld.shared.f32 	%f6997, [_ZZ22ForceCalculationKerneliE5posxs+1608];
	sub.f32 	%f6998, %f6997, %f17583;
	ld.shared.f32 	%f6999, [_ZZ22ForceCalculationKerneliE5posys+1608];
	sub.f32 	%f7000, %f6999, %f17582;
	ld.shared.f32 	%f7001, [_ZZ22ForceCalculationKerneliE5poszs+1608];
	sub.f32 	%f7002, %f7001, %f17581;
	fma.rn.f32 	%f7003, %f7002, %f7002, %f7;
	fma.rn.f32 	%f7004, %f7000, %f7000, %f7003;
	fma.rn.f32 	%f7005, %f6998, %f6998, %f7004;
	rsqrt.approx.f32 	%f7006, %f7005;
	ld.shared.f32 	%f7007, [_ZZ22ForceCalculationKerneliE5masss+1608];
	mul.f32 	%f7008, %f7006, %f7007;
	mul.f32 	%f7009, %f7006, %f7008;
	mul.f32 	%f7010, %f7006, %f7009;
	fma.rn.f32 	%f7011, %f6998, %f7010, %f6994;
	fma.rn.f32 	%f7012, %f7000, %f7010, %f6995;
	fma.rn.f32 	%f7013, %f7002, %f7010, %f6996;
	ld.shared.f32 	%f7014, [_ZZ22ForceCalculationKerneliE5posxs+1612];
	sub.f32 	%f7015, %f7014, %f17583;
	ld.shared.f32 	%f7016, [_ZZ22ForceCalculationKerneliE5posys+1612];
	sub.f32 	%f7017, %f7016, %f17582;
	ld.shared.f32 	%f7018, [_ZZ22ForceCalculationKerneliE5poszs+1612];
	sub.f32 	%f7019, %f7018, %f17581;
	fma.rn.f32 	%f7020, %f7019, %f7019, %f7;
	fma.rn.f32 	%f7021, %f7017, %f7017, %f7020;
	fma.rn.f32 	%f7022, %f7015, %f7015, %f7021;
	rsqrt.approx.f32 	%f7023, %f7022;
	ld.shared.f32 	%f7024, [_ZZ22ForceCalculationKerneliE5masss+1612];
	mul.f32 	%f7025, %f7023, %f7024;
	mul.f32 	%f7026, %f7023, %f7025;
	mul.f32 	%f7027, %f7023, %f7026;
	fma.rn.f32 	%f7028, %f7015, %f7027, %f7011;
	fma.rn.f32 	%f7029, %f7017, %f7027, %f7012;
	fma.rn.f32 	%f7030, %f7019, %f7027, %f7013;
	ld.shared.f32 	%f7031, [_ZZ22ForceCalculationKerneliE5posxs+1616];
	sub.f32 	%f7032, %f7031, %f17583;
	ld.shared.f32 	%f7033, [_ZZ22ForceCalculationKerneliE5posys+1616];
	sub.f32 	%f7034, %f7033, %f17582;
	ld.shared.f32 	%f7035, [_ZZ22ForceCalculationKerneliE5poszs+1616];
	sub.f32 	%f7036, %f7035, %f17581;
	fma.rn.f32 	%f7037, %f7036, %f7036, %f7;
	fma.rn.f32 	%f7038, %f7034, %f7034, %f7037;
	fma.rn.f32 	%f7039, %f7032, %f7032, %f7038;
	rsqrt.approx.f32 	%f7040, %f7039;
	ld.shared.f32 	%f7041, [_ZZ22ForceCalculationKerneliE5masss+1616];
	mul.f32 	%f7042, %f7040, %f7041;
	mul.f32 	%f7043, %f7040, %f7042;
	mul.f32 	%f7044, %f7040, %f7043;
	fma.rn.f32 	%f7045, %f7032, %f7044, %f7028;
	fma.rn.f32 	%f7046, %f7034, %f7044, %f7029;
	fma.rn.f32 	%f7047, %f7036, %f7044, %f7030;
	ld.shared.f32 	%f7048, [_ZZ22ForceCalculationKerneliE5posxs+1620];
	sub.f32 	%f7049, %f7048, %f17583;
	ld.shared.f32 	%f7050, [_ZZ22ForceCalculationKerneliE5posys+1620];
	sub.f32 	%f7051, %f7050, %f17582;
	ld.shared.f32 	%f7052, [_ZZ22ForceCalculationKerneliE5poszs+1620];
	sub.f32 	%f7053, %f7052, %f17581;
	fma.rn.f32 	%f7054, %f7053, %f7053, %f7;
	fma.rn.f32 	%f7055, %f7051, %f7051, %f7054;
	fma.rn.f32 	%f7056, %f7049, %f7049, %f7055;
	rsqrt.approx.f32 	%f7057, %f7056;
	ld.shared.f32 	%f7058, [_ZZ22ForceCalculationKerneliE5masss+1620];
	mul.f32 	%f7059, %f7057, %f7058;
	mul.f32 	%f7060, %f7057, %f7059;
	mul.f32 	%f7061, %f7057, %f7060;
	fma.rn.f32 	%f7062, %f7049, %f7061, %f7045;
	fma.rn.f32 	%f7063, %f7051, %f7061, %f7046;
	fma.rn.f32 	%f7064, %f7053, %f7061, %f7047;
	ld.shared.f32 	%f7065, [_ZZ22ForceCalculationKerneliE5posxs+1624];
	sub.f32 	%f7066, %f7065, %f17583;
	ld.shared.f32 	%f7067, [_ZZ22ForceCalculationKerneliE5posys+1624];
	sub.f32 	%f7068, %f7067, %f17582;
	ld.shared.f32 	%f7069, [_ZZ22ForceCalculationKerneliE5poszs+1624];
	sub.f32 	%f7070, %f7069, %f17581;
	fma.rn.f32 	%f7071, %f7070, %f7070, %f7;
	fma.rn.f32 	%f7072, %f7068, %f7068, %f7071;
	fma.rn.f32 	%f7073, %f7066, %f7066, %f7072;
	rsqrt.approx.f32 	%f7074, %f7073;
	ld.shared.f32 	%f7075, [_ZZ22ForceCalculationKerneliE5masss+1624];
	mul.f32 	%f7076, %f7074, %f7075;
	mul.f32 	%f7077, %f7074, %f7076;
	mul.f32 	%f7078, %f7074, %f7077;
	fma.rn.f32 	%f7079, %f7066, %f7078, %f7062;
	fma.rn.f32 	%f7080, %f7068, %f7078, %f7063;
	fma.rn.f32 	%f7081, %f7070, %f7078, %f7064;
	ld.shared.f32 	%f7082, [_ZZ22ForceCalculationKerneliE5posxs+1628];
	sub.f32 	%f7083, %f7082, %f17583;
	ld.shared.f32 	%f7084, [_ZZ22ForceCalculationKerneliE5posys+1628];
	sub.f32 	%f7085, %f7084, %f17582;
	ld.shared.f32 	%f7086, [_ZZ22ForceCalculationKerneliE5poszs+1628];
	sub.f32 	%f7087, %f7086, %f17581;
	fma.rn.f32 	%f7088, %f7087, %f7087, %f7;
	fma.rn.f32 	%f7089, %f7085, %f7085, %f7088;
	fma.rn.f32 	%f7090, %f7083, %f7083, %f7089;
	rsqrt.approx.f32 	%f7091, %f7090;
	ld.shared.f32 	%f7092, [_ZZ22ForceCalculationKerneliE5masss+1628];
	mul.f32 	%f7093, %f7091, %f7092;
	mul.f32 	%f7094, %f7091, %f7093;
	mul.f32 	%f7095, %f7091, %f7094;
	fma.rn.f32 	%f7096, %f7083, %f7095, %f7079;
	fma.rn.f32 	%f7097, %f7085, %f7095, %f7080;
	fma.rn.f32 	%f7098, %f7087, %f7095, %f7081;
	ld.shared.f32 	%f7099, [_ZZ22ForceCalculationKerneliE5posxs+1632];
	sub.f32 	%f7100, %f7099, %f17583;
	ld.shared.f32 	%f7101, [_ZZ22ForceCalculationKerneliE5posys+1632];
	sub.f32 	%f7102, %f7101, %f17582;
	ld.shared.f32 	%f7103, [_ZZ22ForceCalculationKerneliE5poszs+1632];
	sub.f32 	%f7104, %f7103, %f17581;
	fma.rn.f32 	%f7105, %f7104, %f7104, %f7;
	fma.rn.f32 	%f7106, %f7102, %f7102, %f7105;
	fma.rn.f32 	%f7107, %f7100, %f7100, %f7106;
	rsqrt.approx.f32 	%f7108, %f7107;
	ld.shared.f32 	%f7109, [_ZZ22ForceCalculationKerneliE5masss+1632];
	mul.f32 	%f7110, %f7108, %f7109;
	mul.f32 	%f7111, %f7108, %f7110;
	mul.f32 	%f7112, %f7108, %f7111;
	fma.rn.f32 	%f7113, %f7100, %f7112, %f7096;
	fma.rn.f32 	%f7114, %f7102, %f7112, %f7097;
	fma.rn.f32 	%f7115, %f7104, %f7112, %f7098;
	ld.shared.f32 	%f7116, [_ZZ22ForceCalculationKerneliE5posxs+1636];
	sub.f32 	%f7117, %f7116, %f17583;
	ld.shared.f32 	%f7118, [_ZZ22ForceCalculationKerneliE5posys+1636];
	sub.f32 	%f7119, %f7118, %f17582;
	ld.shared.f32 	%f7120, [_ZZ22ForceCalculationKerneliE5poszs+1636];
	sub.f32 	%f7121, %f7120, %f17581;
	fma.rn.f32 	%f7122, %f7121, %f7121, %f7;
	fma.rn.f32 	%f7123, %f7119, %f7119, %f7122;
	fma.rn.f32 	%f7124, %f7117, %f7117, %f7123;
	rsqrt.approx.f32 	%f7125, %f7124;
	ld.shared.f32 	%f7126, [_ZZ22ForceCalculationKerneliE5masss+1636];
	mul.f32 	%f7127, %f7125, %f7126;
	mul.f32 	%f7128, %f7125, %f7127;
	mul.f32 	%f7129, %f7125, %f7128;
	fma.rn.f32 	%f7130, %f7117, %f7129, %f7113;
	fma.rn.f32 	%f7131, %f7119, %f7129, %f7114;
	fma.rn.f32 	%f7132, %f7121, %f7129, %f7115;
	ld.shared.f32 	%f7133, [_ZZ22ForceCalculationKerneliE5posxs+1640];
	sub.f32 	%f7134, %f7133, %f17583;
	ld.shared.f32 	%f7135, [_ZZ22ForceCalculationKerneliE5posys+1640];
	sub.f32 	%f7136, %f7135, %f17582;
	ld.shared.f32 	%f7137, [_ZZ22ForceCalculationKerneliE5poszs+1640];
	sub.f32 	%f7138, %f7137, %f17581;
	fma.rn.f32 	%f7139, %f7138, %f7138, %f7;
	fma.rn.f32 	%f7140, %f7136, %f7136, %f7139;
	fma.rn.f32 	%f7141, %f7134, %f7134, %f7140;
	rsqrt.approx.f32 	%f7142, %f7141;
	ld.shared.f32 	%f7143, [_ZZ22ForceCalculationKerneliE5masss+1640];
	mul.f32 	%f7144, %f7142, %f7143;
	mul.f32 	%f7145, %f7142, %f7144;
	mul.f32 	%f7146, %f7142, %f7145;
	fma.rn.f32 	%f7147, %f7134, %f7146, %f7130;
	fma.rn.f32 	%f7148, %f7136, %f7146, %f7131;
	fma.rn.f32 	%f7149, %f7138, %f7146, %f7132;
	ld.shared.f32 	%f7150, [_ZZ22ForceCalculationKerneliE5posxs+1644];
	sub.f32 	%f7151, %f7150, %f17583;
	ld.shared.f32 	%f7152, [_ZZ22ForceCalculationKerneliE5posys+1644];
	sub.f32 	%f7153, %f7152, %f17582;
	ld.shared.f32 	%f7154, [_ZZ22ForceCalculationKerneliE5poszs+1644];
	sub.f32 	%f7155, %f7154, %f17581;
	fma.rn.f32 	%f7156, %f7155, %f7155, %f7;
	fma.rn.f32 	%f7157, %f7153, %f7153, %f7156;
	fma.rn.f32 	%f7158, %f7151, %f7151, %f7157;
	rsqrt.approx.f32 	%f7159, %f7158;
	ld.shared.f32 	%f7160, [_ZZ22ForceCalculationKerneliE5masss+1644];
	mul.f32 	%f7161, %f7159, %f7160;
	mul.f32 	%f7162, %f7159, %f7161;
	mul.f32 	%f7163, %f7159, %f7162;
	fma.rn.f32 	%f7164, %f7151, %f7163, %f7147;
	fma.rn.f32 	%f7165, %f7153, %f7163, %f7148;
	fma.rn.f32 	%f7166, %f7155, %f7163, %f7149;
	ld.shared.f32 	%f7167, [_ZZ22ForceCalculationKerneliE5posxs+1648];
	sub.f32 	%f7168, %f7167, %f17583;
	ld.shared.f32 	%f7169, [_ZZ22ForceCalculationKerneliE5posys+1648];
	sub.f32 	%f7170, %f7169, %f17582;
	ld.shared.f32 	%f7171, [_ZZ22ForceCalculationKerneliE5poszs+1648];
	sub.f32 	%f7172, %f7171, %f17581;
	fma.rn.f32 	%f7173, %f7172, %f7172, %f7;
	fma.rn.f32 	%f7174, %f7170, %f7170, %f7173;
	fma.rn.f32 	%f7175, %f7168, %f7168, %f7174;
	rsqrt.approx.f32 	%f7176, %f7175;
	ld.shared.f32 	%f7177, [_ZZ22ForceCalculationKerneliE5masss+1648];
	mul.f32 	%f7178, %f7176, %f7177;
	mul.f32 	%f7179, %f7176, %f7178;
	mul.f32 	%f7180, %f7176, %f7179;
	fma.rn.f32 	%f7181, %f7168, %f7180, %f7164;
	fma.rn.f32 	%f7182, %f7170, %f7180, %f7165;
	fma.rn.f32 	%f7183, %f7172, %f7180, %f7166;
	ld.shared.f32 	%f7184, [_ZZ22ForceCalculationKerneliE5posxs+1652];
	sub.f32 	%f7185, %f7184, %f17583;
	ld.shared.f32 	%f7186, [_ZZ22ForceCalculationKerneliE5posys+1652];
	sub.f32 	%f7187, %f7186, %f17582;
	ld.shared.f32 	%f7188, [_ZZ22ForceCalculationKerneliE5poszs+1652];
	sub.f32 	%f7189, %f7188, %f17581;
	fma.rn.f32 	%f7190, %f7189, %f7189, %f7;
	fma.rn.f32 	%f7191, %f7187, %f7187, %f7190;
	fma.rn.f32 	%f7192, %f7185, %f7185, %f7191;
	rsqrt.approx.f32 	%f7193, %f7192;
	ld.shared.f32 	%f7194, [_ZZ22ForceCalculationKerneliE5masss+1652];
	mul.f32 	%f7195, %f7193, %f7194;
	mul.f32 	%f7196, %f7193, %f7195;
	mul.f32 	%f7197, %f7193, %f7196;
	fma.rn.f32 	%f7198, %f7185, %f7197, %f7181;
	fma.rn.f32 	%f7199, %f7187, %f7197, %f7182;
	fma.rn.f32 	%f7200, %f7189, %f7197, %f7183;
	ld.shared.f32 	%f7201, [_ZZ22ForceCalculationKerneliE5posxs+1656];
	sub.f32 	%f7202, %f7201, %f17583;
	ld.shared.f32 	%f7203, [_ZZ22ForceCalculationKerneliE5posys+1656];
	sub.f32 	%f7204, %f7203, %f17582;
	ld.shared.f32 	%f7205, [_ZZ22ForceCalculationKerneliE5poszs+1656];
	sub.f32 	%f7206, %f7205, %f17581;
	fma.rn.f32 	%f7207, %f7206, %f7206, %f7;
	fma.rn.f32 	%f7208, %f7204, %f7204, %f7207;
	fma.rn.f32 	%f7209, %f7202, %f7202, %f7208;
	rsqrt.approx.f32 	%f7210, %f7209;
	ld.shared.f32 	%f7211, [_ZZ22ForceCalculationKerneliE5masss+1656];
	mul.f32 	%f7212, %f7210, %f7211;
	mul.f32 	%f7213, %f7210, %f7212;
	mul.f32 	%f7214, %f7210, %f7213;
	fma.rn.f32 	%f7215, %f7202, %f7214, %f7198;
	fma.rn.f32 	%f7216, %f7204, %f7214, %f7199;
	fma.rn.f32 	%f7217, %f7206, %f7214, %f7200;
	ld.shared.f32 	%f7218, [_ZZ22ForceCalculationKerneliE5posxs+1660];
	sub.f32 	%f7219, %f7218, %f17583;
	ld.shared.f32 	%f7220, [_ZZ22ForceCalculationKerneliE5posys+1660];
	sub.f32 	%f7221, %f7220, %f17582;
	ld.shared.f32 	%f7222, [_ZZ22ForceCalculationKerneliE5poszs+1660];
	sub.f32 	%f7223, %f7222, %f17581;
	fma.rn.f32 	%f7224, %f7223, %f7223, %f7;
	fma.rn.f32 	%f7225, %f7221, %f7221, %f7224;
	fma.rn.f32 	%f7226, %f7219, %f7219, %f7225;
	rsqrt.approx.f32 	%f7227, %f7226;
	ld.shared.f32 	%f7228, [_ZZ22ForceCalculationKerneliE5masss+1660];
	mul.f32 	%f7229, %f7227, %f7228;
	mul.f32 	%f7230, %f7227, %f7229;
	mul.f32 	%f7231, %f7227, %f7230;
	fma.rn.f32 	%f7232, %f7219, %f7231, %f7215;
	fma.rn.f32 	%f7233, %f7221, %f7231, %f7216;
	fma.rn.f32 	%f7234, %f7223, %f7231, %f7217;
	ld.shared.f32 	%f7235, [_ZZ22ForceCalculationKerneliE5posxs+1664];
	sub.f32 	%f7236, %f7235, %f17583;
	ld.shared.f32 	%f7237, [_ZZ22ForceCalculationKerneliE5posys+1664];
	sub.f32 	%f7238, %f7237, %f17582;
	ld.shared.f32 	%f7239, [_ZZ22ForceCalculationKerneliE5poszs+1664];
	sub.f32 	%f7240, %f7239, %f17581;
	fma.rn.f32 	%f7241, %f7240, %f7240, %f7;
	fma.rn.f32 	%f7242, %f7238, %f7238, %f7241;
	fma.rn.f32 	%f7243, %f7236, %f7236, %f7242;
	rsqrt.approx.f32 	%f7244, %f7243;
	ld.shared.f32 	%f7245, [_ZZ22ForceCalculationKerneliE5masss+1664];
	mul.f32 	%f7246, %f7244, %f7245;
	mul.f32 	%f7247, %f7244, %f7246;
	mul.f32 	%f7248, %f7244, %f7247;
	fma.rn.f32 	%f7249, %f7236, %f7248, %f7232;
	fma.rn.f32 	%f7250, %f7238, %f7248, %f7233;
	fma.rn.f32 	%f7251, %f7240, %f7248, %f7234;
	ld.shared.f32 	%f7252, [_ZZ22ForceCalculationKerneliE5posxs+1668];
	sub.f32 	%f7253, %f7252, %f17583;
	ld.shared.f32 	%f7254, [_ZZ22ForceCalculationKerneliE5posys+1668];
	sub.f32 	%f7255, %f7254, %f17582;
	ld.shared.f32 	%f7256, [_ZZ22ForceCalculationKerneliE5poszs+1668];
	sub.f32 	%f7257, %f7256, %f17581;
	fma.rn.f32 	%f7258, %f7257, %f7257, %f7;
	fma.rn.f32 	%f7259, %f7255, %f7255, %f7258;
	fma.rn.f32 	%f7260, %f7253, %f7253, %f7259;
	rsqrt.approx.f32 	%f7261, %f7260;
	ld.shared.f32 	%f7262, [_ZZ22ForceCalculationKerneliE5masss+1668];
	mul.f32 	%f7263, %f7261, %f7262;
	mul.f32 	%f7264, %f7261, %f7263;
	mul.f32 	%f7265, %f7261, %f7264;
	fma.rn.f32 	%f7266, %f7253, %f7265, %f7249;
	fma.rn.f32 	%f7267, %f7255, %f7265, %f7250;
	fma.rn.f32 	%f7268, %f7257, %f7265, %f7251;
	ld.shared.f32 	%f7269, [_ZZ22ForceCalculationKerneliE5posxs+1672];
	sub.f32 	%f7270, %f7269, %f17583;
	ld.shared.f32 	%f7271, [_ZZ22ForceCalculationKerneliE5posys+1672];
	sub.f32 	%f7272, %f7271, %f17582;
	ld.shared.f32 	%f7273, [_ZZ22ForceCalculationKerneliE5poszs+1672];
	sub.f32 	%f7274, %f7273, %f17581;
	fma.rn.f32 	%f7275, %f7274, %f7274, %f7;
	fma.rn.f32 	%f7276, %f7272, %f7272, %f7275;
	fma.rn.f32 	%f7277, %f7270, %f7270, %f7276;
	rsqrt.approx.f32 	%f7278, %f7277;
	ld.shared.f32 	%f7279, [_ZZ22ForceCalculationKerneliE5masss+1672];
	mul.f32 	%f7280, %f7278, %f7279;
	mul.f32 	%f7281, %f7278, %f7280;
	mul.f32 	%f7282, %f7278, %f7281;
	fma.rn.f32 	%f7283, %f7270, %f7282, %f7266;
	fma.rn.f32 	%f7284, %f7272, %f7282, %f7267;
	fma.rn.f32 	%f7285, %f7274, %f7282, %f7268;
	ld.shared.f32 	%f7286, [_ZZ22ForceCalculationKerneliE5posxs+1676];
	sub.f32 	%f7287, %f7286, %f17583;
	ld.shared.f32 	%f7288, [_ZZ22ForceCalculationKerneliE5posys+1676];
	sub.f32 	%f7289, %f7288, %f17582;
	ld.shared.f32 	%f7290, [_ZZ22ForceCalculationKerneliE5poszs+1676];
	sub.f32 	%f7291, %f7290, %f17581;
	fma.rn.f32 	%f7292, %f7291, %f7291, %f7;
	fma.rn.f32 	%f7293, %f7289, %f7289, %f7292;
	fma.rn.f32 	%f7294, %f7287, %f7287, %f7293;
	rsqrt.approx.f32 	%f7295, %f7294;
	ld.shared.f32 	%f7296, [_ZZ22ForceCalculationKerneliE5masss+1676];
	mul.f32 	%f7297, %f7295, %f7296;
	mul.f32 	%f7298, %f7295, %f7297;
	mul.f32 	%f7299, %f7295, %f7298;
	fma.rn.f32 	%f7300, %f7287, %f7299, %f7283;
	fma.rn.f32 	%f7301, %f7289, %f7299, %f7284;
	fma.rn.f32 	%f7302, %f7291, %f7299, %f7285;
	ld.shared.f32 	%f7303, [_ZZ22ForceCalculationKerneliE5posxs+1680];
	sub.f32 	%f7304, %f7303, %f17583;
	ld.shared.f32 	%f7305, [_ZZ22ForceCalculationKerneliE5posys+1680];
	sub.f32 	%f7306, %f7305, %f17582;
	ld.shared.f32 	%f7307, [_ZZ22ForceCalculationKerneliE5poszs+1680];
	sub.f32 	%f7308, %f7307, %f17581;
	fma.rn.f32 	%f7309, %f7308, %f7308, %f7;
	fma.rn.f32 	%f7310, %f7306, %f7306, %f7309;
	fma.rn.f32 	%f7311, %f7304, %f7304, %f7310;
	rsqrt.approx.f32 	%f7312, %f7311;
	ld.shared.f32 	%f7313, [_ZZ22ForceCalculationKerneliE5masss+1680];
	mul.f32 	%f7314, %f7312, %f7313;
	mul.f32 	%f7315, %f7312, %f7314;
	mul.f32 	%f7316, %f7312, %f7315;
	fma.rn.f32 	%f7317, %f7304, %f7316, %f7300;
	fma.rn.f32 	%f7318, %f7306, %f7316, %f7301;
	fma.rn.f32 	%f7319, %f7308, %f7316, %f7302;
	ld.shared.f32 	%f7320, [_ZZ22ForceCalculationKerneliE5posxs+1684];
	sub.f32 	%f7321, %f7320, %f17583;
	ld.shared.f32 	%f7322, [_ZZ22ForceCalculationKerneliE5posys+1684];
	sub.f32 	%f7323, %f7322, %f17582;
	ld.shared.f32 	%f7324, [_ZZ22ForceCalculationKerneliE5poszs+1684];
	sub.f32 	%f7325, %f7324, %f17581;
	fma.rn.f32 	%f7326, %f7325, %f7325, %f7;
	fma.rn.f32 	%f7327, %f7323, %f7323, %f7326;
	fma.rn.f32 	%f7328, %f7321, %f7321, %f7327;
	rsqrt.approx.f32 	%f7329, %f7328;
	ld.shared.f32 	%f7330, [_ZZ22ForceCalculationKerneliE5masss+1684];
	mul.f32 	%f7331, %f7329, %f7330;
	mul.f32 	%f7332, %f7329, %f7331;
	mul.f32 	%f7333, %f7329, %f7332;
	fma.rn.f32 	%f7334, %f7321, %f7333, %f7317;
	fma.rn.f32 	%f7335, %f7323, %f7333, %f7318;
	fma.rn.f32 	%f7336, %f7325, %f7333, %f7319;
	ld.shared.f32 	%f7337, [_ZZ22ForceCalculationKerneliE5posxs+1688];
	sub.f32 	%f7338, %f7337, %f17583;
	ld.shared.f32 	%f7339, [_ZZ22ForceCalculationKerneliE5posys+1688];
	sub.f32 	%f7340, %f7339, %f17582;
	ld.shared.f32 	%f7341, [_ZZ22ForceCalculationKerneliE5poszs+1688];
	sub.f32 	%f7342, %f7341, %f17581;
	fma.rn.f32 	%f7343, %f7342, %f7342, %f7;
	fma.rn.f32 	%f7344, %f7340, %f7340, %f7343;
	fma.rn.f32 	%f7345, %f7338, %f7338, %f7344;
	rsqrt.approx.f32 	%f7346, %f7345;
	ld.shared.f32 	%f7347, [_ZZ22ForceCalculationKerneliE5masss+1688];
	mul.f32 	%f7348, %f7346, %f7347;
	mul.f32 	%f7349, %f7346, %f7348;
	mul.f32 	%f7350, %f7346, %f7349;
	fma.rn.f32 	%f7351, %f7338, %f7350, %f7334;
	fma.rn.f32 	%f7352, %f7340, %f7350, %f7335;
	fma.rn.f32 	%f7353, %f7342, %f7350, %f7336;
	ld.shared.f32 	%f7354, [_ZZ22ForceCalculationKerneliE5posxs+1692];
	sub.f32 	%f7355, %f7354, %f17583;
	ld.shared.f32 	%f7356, [_ZZ22ForceCalculationKerneliE5posys+1692];
	sub.f32 	%f7357, %f7356, %f17582;
	ld.shared.f32 	%f7358, [_ZZ22ForceCalculationKerneliE5poszs+1692];
	sub.f32 	%f7359, %f7358, %f17581;
	fma.rn.f32 	%f7360, %f7359, %f7359, %f7;
	fma.rn.f32 	%f7361, %f7357, %f7357, %f7360;
	fma.rn.f32 	%f7362, %f7355, %f7355, %f7361;
	rsqrt.approx.f32 	%f7363, %f7362;
	ld.shared.f32 	%f7364, [_ZZ22ForceCalculationKerneliE5masss+1692];
	mul.f32 	%f7365, %f7363, %f7364;
	mul.f32 	%f7366, %f7363, %f7365;
	mul.f32 	%f7367, %f7363, %f7366;
	fma.rn.f32 	%f7368, %f7355, %f7367, %f7351;
	fma.rn.f32 	%f7369, %f7357, %f7367, %f7352;
	fma.rn.f32 	%f7370, %f7359, %f7367, %f7353;
	ld.shared.f32 	%f7371, [_ZZ22ForceCalculationKerneliE5posxs+1696];
	sub.f32 	%f7372, %f7371, %f17583;
	ld.shared.f32 	%f7373, [_ZZ22ForceCalculationKerneliE5posys+1696];
	sub.f32 	%f7374, %f7373, %f17582;
	ld.shared.f32 	%f7375, [_ZZ22ForceCalculationKerneliE5poszs+1696];
	sub.f32 	%f7376, %f7375, %f17581;
	fma.rn.f32 	%f7377, %f7376, %f7376, %f7;
	fma.rn.f32 	%f7378, %f7374, %f7374, %f7377;
	fma.rn.f32 	%f7379, %f7372, %f7372, %f7378;
	rsqrt.approx.f32 	%f7380, %f7379;
	ld.shared.f32 	%f7381, [_ZZ22ForceCalculationKerneliE5masss+1696];
	mul.f32 	%f7382, %f7380, %f7381;
	mul.f32 	%f7383, %f7380, %f7382;
	mul.f32 	%f7384, %f7380, %f7383;
	fma.rn.f32 	%f7385, %f7372, %f7384, %f7368;
	fma.rn.f32 	%f7386, %f7374, %f7384, %f7369;
	fma.rn.f32 	%f7387, %f7376, %f7384, %f7370;
	ld.shared.f32 	%f7388, [_ZZ22ForceCalculationKerneliE5posxs+1700];
	sub.f32 	%f7389, %f7388, %f17583;
	ld.shared.f32 	%f7390, [_ZZ22ForceCalculationKerneliE5posys+1700];
	sub.f32 	%f7391, %f7390, %f17582;
	ld.shared.f32 	%f7392, [_ZZ22ForceCalculationKerneliE5poszs+1700];
	sub.f32 	%f7393, %f7392, %f17581;
	fma.rn.f32 	%f7394, %f7393, %f7393, %f7;
	fma.rn.f32 	%f7395, %f7391, %f7391, %f7394;
	fma.rn.f32 	%f7396, %f7389, %f7389, %f7395;
	rsqrt.approx.f32 	%f7397, %f7396;
	ld.shared.f32 	%f7398, [_ZZ22ForceCalculationKerneliE5masss+1700];
	mul.f32 	%f7399, %f7397, %f7398;
	mul.f32 	%f7400, %f7397, %f7399;
	mul.f32 	%f7401, %f7397, %f7400;
	fma.rn.f32 	%f7402, %f7389, %f7401, %f7385;
	fma.rn.f32 	%f7403, %f7391, %f7401, %f7386;
	fma.rn.f32 	%f7404, %f7393, %f7401, %f7387;
	ld.shared.f32 	%f7405, [_ZZ22ForceCalculationKerneliE5posxs+1704];
	sub.f32 	%f7406, %f7405, %f17583;
	ld.shared.f32 	%f7407, [_ZZ22ForceCalculationKerneliE5posys+1704];
	sub.f32 	%f7408, %f7407, %f17582;
	ld.shared.f32 	%f7409, [_ZZ22ForceCalculationKerneliE5poszs+1704];
	sub.f32 	%f7410, %f7409, %f17581;
	fma.rn.f32 	%f7411, %f7410, %f7410, %f7;
	fma.rn.f32 	%f7412, %f7408, %f7408, %f7411;
	fma.rn.f32 	%f7413, %f7406, %f7406, %f7412;
	rsqrt.approx.f32 	%f7414, %f7413;
	ld.shared.f32 	%f7415, [_ZZ22ForceCalculationKerneliE5masss+1704];
	mul.f32 	%f7416, %f7414, %f7415;
	mul.f32 	%f7417, %f7414, %f7416;
	mul.f32 	%f7418, %f7414, %f7417;
	fma.rn.f32 	%f7419, %f7406, %f7418, %f7402;
	fma.rn.f32 	%f7420, %f7408, %f7418, %f7403;
	fma.rn.f32 	%f7421, %f7410, %f7418, %f7404;
	ld.shared.f32 	%f7422, [_ZZ22ForceCalculationKerneliE5posxs+1708];
	sub.f32 	%f7423, %f7422, %f17583;
	ld.shared.f32 	%f7424, [_ZZ22ForceCalculationKerneliE5posys+1708];
	sub.f32 	%f7425, %f7424, %f17582;
	ld.shared.f32 	%f7426, [_ZZ22ForceCalculationKerneliE5poszs+1708];
	sub.f32 	%f7427, %f7426, %f17581;
	fma.rn.f32 	%f7428, %f7427, %f7427, %f7;
	fma.rn.f32 	%f7429, %f7425, %f7425, %f7428;
	fma.rn.f32 	%f7430, %f7423, %f7423, %f7429;
	rsqrt.approx.f32 	%f7431, %f7430;
	ld.shared.f32 	%f7432, [_ZZ22ForceCalculationKerneliE5masss+1708];
	mul.f32 	%f7433, %f7431, %f7432;
	mul.f32 	%f7434, %f7431, %f7433;
	mul.f32 	%f7435, %f7431, %f7434;
	fma.rn.f32 	%f7436, %f7423, %f7435, %f7419;
	fma.rn.f32 	%f7437, %f7425, %f7435, %f7420;
	fma.rn.f32 	%f7438, %f7427, %f7435, %f7421;
	ld.shared.f32 	%f7439, [_ZZ22ForceCalculationKerneliE5posxs+1712];
	sub.f32 	%f7440, %f7439, %f17583;
	ld.shared.f32 	%f7441, [_ZZ22ForceCalculationKerneliE5posys+1712];
	sub.f32 	%f7442, %f7441, %f17582;
	ld.shared.f32 	%f7443, [_ZZ22ForceCalculationKerneliE5poszs+1712];
	sub.f32 	%f7444, %f7443, %f17581;
	fma.rn.f32 	%f7445, %f7444, %f7444, %f7;
	fma.rn.f32 	%f7446, %f7442, %f7442, %f7445;
	fma.rn.f32 	%f7447, %f7440, %f7440, %f7446;
	rsqrt.approx.f32 	%f7448, %f7447;
	ld.shared.f32 	%f7449, [_ZZ22ForceCalculationKerneliE5masss+1712];
	mul.f32 	%f7450, %f7448, %f7449;
	mul.f32 	%f7451, %f7448, %f7450;
	mul.f32 	%f7452, %f7448, %f7451;
	fma.rn.f32 	%f7453, %f7440, %f7452, %f7436;
	fma.rn.f32 	%f7454, %f7442, %f7452, %f7437;
	fma.rn.f32 	%f7455, %f7444, %f7452, %f7438;
	ld.shared.f32 	%f7456, [_ZZ22ForceCalculationKerneliE5posxs+1716];
	sub.f32 	%f7457, %f7456, %f17583;
	ld.shared.f32 	%f7458, [_ZZ22ForceCalculationKerneliE5posys+1716];
	sub.f32 	%f7459, %f7458, %f17582;
	ld.shared.f32 	%f7460, [_ZZ22ForceCalculationKerneliE5poszs+1716];
	sub.f32 	%f7461, %f7460, %f17581;
	fma.rn.f32 	%f7462, %f7461, %f7461, %f7;
	fma.rn.f32 	%f7463, %f7459, %f7459, %f7462;
	fma.rn.f32 	%f7464, %f7457, %f7457, %f7463;
	rsqrt.approx.f32 	%f7465, %f7464;
	ld.shared.f32 	%f7466, [_ZZ22ForceCalculationKerneliE5masss+1716];
	mul.f32 	%f7467, %f7465, %f7466;
	mul.f32 	%f7468, %f7465, %f7467;
	mul.f32 	%f7469, %f7465, %f7468;
	fma.rn.f32 	%f7470, %f7457, %f7469, %f7453;
	fma.rn.f32 	%f7471, %f7459, %f7469, %f7454;
	fma.rn.f32 	%f7472, %f7461, %f7469, %f7455;
	ld.shared.f32 	%f7473, [_ZZ22ForceCalculationKerneliE5posxs+1720];
	sub.f32 	%f7474, %f7473, %f17583;
	ld.shared.f32 	%f7475, [_ZZ22ForceCalculationKerneliE5posys+1720];
	sub.f32 	%f7476, %f7475, %f17582;
	ld.shared.f32 	%f7477, [_ZZ22ForceCalculationKerneliE5poszs+1720];
	sub.f32 	%f7478, %f7477, %f17581;
	fma.rn.f32 	%f7479, %f7478, %f7478, %f7;
	fma.rn.f32 	%f7480, %f7476, %f7476, %f7479;
	fma.rn.f32 	%f7481, %f7474, %f7474, %f7480;
	rsqrt.approx.f32 	%f7482, %f7481;
	ld.shared.f32 	%f7483, [_ZZ22ForceCalculationKerneliE5masss+1720];
	mul.f32 	%f7484, %f7482, %f7483;
	mul.f32 	%f7485, %f7482, %f7484;
	mul.f32 	%f7486, %f7482, %f7485;
	fma.rn.f32 	%f7487, %f7474, %f7486, %f7470;
	fma.rn.f32 	%f7488, %f7476, %f7486, %f7471;
	fma.rn.f32 	%f7489, %f7478, %f7486, %f7472;
	ld.shared.f32 	%f7490, [_ZZ22ForceCalculationKerneliE5posxs+1724];
	sub.f32 	%f7491, %f7490, %f17583;
	ld.shared.f32 	%f7492, [_ZZ22ForceCalculationKerneliE5posys+1724];
	sub.f32 	%f7493, %f7492, %f17582;
	ld.shared.f32 	%f7494, [_ZZ22ForceCalculationKerneliE5poszs+1724];
	sub.f32 	%f7495, %f7494, %f17581;
	fma.rn.f32 	%f7496, %f7495, %f7495, %f7;
	fma.rn.f32 	%f7497, %f7493, %f7493, %f7496;
	fma.rn.f32 	%f7498, %f7491, %f7491, %f7497;
	rsqrt.approx.f32 	%f7499, %f7498;
	ld.shared.f32 	%f7500, [_ZZ22ForceCalculationKerneliE5masss+1724];
	mul.f32 	%f7501, %f7499, %f7500;
	mul.f32 	%f7502, %f7499, %f7501;
	mul.f32 	%f7503, %f7499, %f7502;
	fma.rn.f32 	%f7504, %f7491, %f7503, %f7487;
	fma.rn.f32 	%f7505, %f7493, %f7503, %f7488;
	fma.rn.f32 	%f7506, %f7495, %f7503, %f7489;
	ld.shared.f32 	%f7507, [_ZZ22ForceCalculationKerneliE5posxs+1728];
	sub.f32 	%f7508, %f7507, %f17583;
	ld.shared.f32 	%f7509, [_ZZ22ForceCalculationKerneliE5posys+1728];
	sub.f32 	%f7510, %f7509, %f17582;
	ld.shared.f32 	%f7511, [_ZZ22ForceCalculationKerneliE5poszs+1728];
	sub.f32 	%f7512, %f7511, %f17581;
	fma.rn.f32 	%f7513, %f7512, %f7512, %f7;
	fma.rn.f32 	%f7514, %f7510, %f7510, %f7513;
	fma.rn.f32 	%f7515, %f7508, %f7508, %f7514;
	rsqrt.approx.f32 	%f7516, %f7515;
	ld.shared.f32 	%f7517, [_ZZ22ForceCalculationKerneliE5masss+1728];
	mul.f32 	%f7518, %f7516, %f7517;
	mul.f32 	%f7519, %f7516, %f7518;
	mul.f32 	%f7520, %f7516, %f7519;
	fma.rn.f32 	%f7521, %f7508, %f7520, %f7504;
	fma.rn.f32 	%f7522, %f7510, %f7520, %f7505;
	fma.rn.f32 	%f7523, %f7512, %f7520, %f7506;
	ld.shared.f32 	%f7524, [_ZZ22ForceCalculationKerneliE5posxs+1732];
	sub.f32 	%f7525, %f7524, %f17583;
	ld.shared.f32 	%f7526, [_ZZ22ForceCalculationKerneliE5posys+1732];
	sub.f32 	%f7527, %f7526, %f17582;
	ld.shared.f32 	%f7528, [_ZZ22ForceCalculationKerneliE5poszs+1732];
	sub.f32 	%f7529, %f7528, %f17581;
	fma.rn.f32 	%f7530, %f7529, %f7529, %f7;
	fma.rn.f32 	%f7531, %f7527, %f7527, %f7530;
	fma.rn.f32 	%f7532, %f7525, %f7525, %f7531;
	rsqrt.approx.f32 	%f7533, %f7532;
	ld.shared.f32 	%f7534, [_ZZ22ForceCalculationKerneliE5masss+1732];
	mul.f32 	%f7535, %f7533, %f7534;
	mul.f32 	%f7536, %f7533, %f7535;
	mul.f32 	%f7537, %f7533, %f7536;
	fma.rn.f32 	%f7538, %f7525, %f7537, %f7521;
	fma.rn.f32 	%f7539, %f7527, %f7537, %f7522;
	fma.rn.f32 	%f7540, %f7529, %f7537, %f7523;
	ld.shared.f32 	%f7541, [_ZZ22ForceCalculationKerneliE5posxs+1736];
	sub.f32 	%f7542, %f7541, %f17583;
	ld.shared.f32 	%f7543, [_ZZ22ForceCalculationKerneliE5posys+1736];
	sub.f32 	%f7544, %f7543, %f17582;
	ld.shared.f32 	%f7545, [_ZZ22ForceCalculationKerneliE5poszs+1736];
	sub.f32 	%f7546, %f7545, %f17581;
	fma.rn.f32 	%f7547, %f7546, %f7546, %f7;
	fma.rn.f32 	%f7548, %f7544, %f7544, %f7547;
	fma.rn.f32 	%f7549, %f7542, %f7542, %f7548;
	rsqrt.approx.f32 	%f7550, %f7549;
	ld.shared.f32 	%f7551, [_ZZ22ForceCalculationKerneliE5masss+1736];
	mul.f32 	%f7552, %f7550, %f7551;
	mul.f32 	%f7553, %f7550, %f7552;
	mul.f32 	%f7554, %f7550, %f7553;
	fma.rn.f32 	%f7555, %f7542, %f7554, %f7538;
	fma.rn.f32 	%f7556, %f7544, %f7554, %f7539;
	fma.rn.f32 	%f7557, %f7546, %f7554, %f7540;
	ld.shared.f32 	%f7558, [_ZZ22ForceCalculationKerneliE5posxs+1740];
	sub.f32 	%f7559, %f7558, %f17583;
	ld.shared.f32 	%f7560, [_ZZ22ForceCalculationKerneliE5posys+1740];
	sub.f32 	%f7561, %f7560, %f17582;
	ld.shared.f32 	%f7562, [_ZZ22ForceCalculationKerneliE5poszs+1740];
	sub.f32 	%f7563, %f7562, %f17581;
	fma.rn.f32 	%f7564, %f7563, %f7563, %f7;
	fma.rn.f32 	%f7565, %f7561, %f7561, %f7564;
	fma.rn.f32 	%f7566, %f7559, %f7559, %f7565;
	rsqrt.approx.f32 	%f7567, %f7566;
	ld.shared.f32 	%f7568, [_ZZ22ForceCalculationKerneliE5masss+1740];
	mul.f32 	%f7569, %f7567, %f7568;
	mul.f32 	%f7570, %f7567, %f7569;
	mul.f32 	%f7571, %f7567, %f7570;
	fma.rn.f32 	%f7572, %f7559, %f7571, %f7555;
	fma.rn.f32 	%f7573, %f7561, %f7571, %f7556;
	fma.rn.f32 	%f7574, %f7563, %f7571, %f7557;
	ld.shared.f32 	%f7575, [_ZZ22ForceCalculationKerneliE5posxs+1744];
	sub.f32 	%f7576, %f7575, %f17583;
	ld.shared.f32 	%f7577, [_ZZ22ForceCalculationKerneliE5posys+1744];
	sub.f32 	%f7578, %f7577, %f17582;
	ld.shared.f32 	%f7579, [_ZZ22ForceCalculationKerneliE5poszs+1744];
	sub.f32 	%f7580, %f7579, %f17581;
	fma.rn.f32 	%f7581, %f7580, %f7580, %f7;
	fma.rn.f32 	%f7582, %f7578, %f7578, %f7581;
	fma.rn.f32 	%f7583, %f7576, %f7576, %f7582;
	rsqrt.approx.f32 	%f7584, %f7583;
	ld.shared.f32 	%f7585, [_ZZ22ForceCalculationKerneliE5masss+1744];
	mul.f32 	%f7586, %f7584, %f7585;
	mul.f32 	%f7587, %f7584, %f7586;
	mul.f32 	%f7588, %f7584, %f7587;
	fma.rn.f32 	%f7589, %f7576, %f7588, %f7572;
	fma.rn.f32 	%f7590, %f7578, %f7588, %f7573;
	fma.rn.f32 	%f7591, %f7580, %f7588, %f7574;
	ld.shared.f32 	%f7592, [_ZZ22ForceCalculationKerneliE5posxs+1748];
	sub.f32 	%f7593, %f7592, %f17583;
	ld.shared.f32 	%f7594, [_ZZ22ForceCalculationKerneliE5posys+1748];
	sub.f32 	%f7595, %f7594, %f17582;
	ld.shared.f32 	%f7596, [_ZZ22ForceCalculationKerneliE5poszs+1748];
	sub.f32 	%f7597, %f7596, %f17581;
	fma.rn.f32 	%f7598, %f7597, %f7597, %f7;
	fma.rn.f32 	%f7599, %f7595, %f7595, %f7598;
	fma.rn.f32 	%f7600, %f7593, %f7593, %f7599;
	rsqrt.approx.f32 	%f7601, %f7600;
	ld.shared.f32 	%f7602, [_ZZ22ForceCalculationKerneliE5masss+1748];
	mul.f32 	%f7603, %f7601, %f7602;
	mul.f32 	%f7604, %f7601, %f7603;
	mul.f32 	%f7605, %f7601, %f7604;
	fma.rn.f32 	%f7606, %f7593, %f7605, %f7589;
	fma.rn.f32 	%f7607, %f7595, %f7605, %f7590;
	fma.rn.f32 	%f7608, %f7597, %f7605, %f7591;
	ld.shared.f32 	%f7609, [_ZZ22ForceCalculationKerneliE5posxs+1752];
	sub.f32 	%f7610, %f7609, %f17583;
	ld.shared.f32 	%f7611, [_ZZ22ForceCalculationKerneliE5posys+1752];
	sub.f32 	%f7612, %f7611, %f17582;
	ld.shared.f32 	%f7613, [_ZZ22ForceCalculationKerneliE5poszs+1752];
	sub.f32 	%f7614, %f7613, %f17581;
	fma.rn.f32 	%f7615, %f7614, %f7614, %f7;
	fma.rn.f32 	%f7616, %f7612, %f7612, %f7615;
	fma.rn.f32 	%f7617, %f7610, %f7610, %f7616;
	rsqrt.approx.f32 	%f7618, %f7617;
	ld.shared.f32 	%f7619, [_ZZ22ForceCalculationKerneliE5masss+1752];
	mul.f32 	%f7620, %f7618, %f7619;
	mul.f32 	%f7621, %f7618, %f7620;
	mul.f32 	%f7622, %f7618, %f7621;
	fma.rn.f32 	%f7623, %f7610, %f7622, %f7606;
	fma.rn.f32 	%f7624, %f7612, %f7622, %f7607;
	fma.rn.f32 	%f7625, %f7614, %f7622, %f7608;
	ld.shared.f32 	%f7626, [_ZZ22ForceCalculationKerneliE5posxs+1756];
	sub.f32 	%f7627, %f7626, %f17583;
	ld.shared.f32 	%f7628, [_ZZ22ForceCalculationKerneliE5posys+1756];
	sub.f32 	%f7629, %f7628, %f17582;
	ld.shared.f32 	%f7630, [_ZZ22ForceCalculationKerneliE5poszs+1756];
	sub.f32 	%f7631, %f7630, %f17581;
	fma.rn.f32 	%f7632, %f7631, %f7631, %f7;
	fma.rn.f32 	%f7633, %f7629, %f7629, %f7632;
	fma.rn.f32 	%f7634, %f7627, %f7627, %f7633;
	rsqrt.approx.f32 	%f7635, %f7634;
	ld.shared.f32 	%f7636, [_ZZ22ForceCalculationKerneliE5masss+1756];
	mul.f32 	%f7637, %f7635, %f7636;
	mul.f32 	%f7638, %f7635, %f7637;
	mul.f32 	%f7639, %f7635, %f7638;
	fma.rn.f32 	%f7640, %f7627, %f7639, %f7623;
	fma.rn.f32 	%f7641, %f7629, %f7639, %f7624;
	fma.rn.f32 	%f7642, %f7631, %f7639, %f7625;
	ld.shared.f32 	%f7643, [_ZZ22ForceCalculationKerneliE5posxs+1760];
	sub.f32 	%f7644, %f7643, %f17583;
	ld.shared.f32 	%f7645, [_ZZ22ForceCalculationKerneliE5posys+1760];
	sub.f32 	%f7646, %f7645, %f17582;
	ld.shared.f32 	%f7647, [_ZZ22ForceCalculationKerneliE5poszs+1760];
	sub.f32 	%f7648, %f7647, %f17581;
	fma.rn.f32 	%f7649, %f7648, %f7648, %f7;
	fma.rn.f32 	%f7650, %f7646, %f7646, %f7649;
	fma.rn.f32 	%f7651, %f7644, %f7644, %f7650;
	rsqrt.approx.f32 	%f7652, %f7651;
	ld.shared.f32 	%f7653, [_ZZ22ForceCalculationKerneliE5masss+1760];
	mul.f32 	%f7654, %f7652, %f7653;
	mul.f32 	%f7655, %f7652, %f7654;
	mul.f32 	%f7656, %f7652, %f7655;
	fma.rn.f32 	%f7657, %f7644, %f7656, %f7640;
	fma.rn.f32 	%f7658, %f7646, %f7656, %f7641;
	fma.rn.f32 	%f7659, %f7648, %f7656, %f7642;
	ld.shared.f32 	%f7660, [_ZZ22ForceCalculationKerneliE5posxs+1764];
	sub.f32 	%f7661, %f7660, %f17583;
	ld.shared.f32 	%f7662, [_ZZ22ForceCalculationKerneliE5posys+1764];
	sub.f32 	%f7663, %f7662, %f17582;
	ld.shared.f32 	%f7664, [_ZZ22ForceCalculationKerneliE5poszs+1764];
	sub.f32 	%f7665, %f7664, %f17581;
	fma.rn.f32 	%f7666, %f7665, %f7665, %f7;
	fma.rn.f32 	%f7667, %f7663, %f7663, %f7666;
	fma.rn.f32 	%f7668, %f7661, %f7661, %f7667;
	rsqrt.approx.f32 	%f7669, %f7668;
	ld.shared.f32 	%f7670, [_ZZ22ForceCalculationKerneliE5masss+1764];
	mul.f32 	%f7671, %f7669, %f7670;
	mul.f32 	%f7672, %f7669, %f7671;
	mul.f32 	%f7673, %f7669, %f7672;
	fma.rn.f32 	%f7674, %f7661, %f7673, %f7657;
	fma.rn.f32 	%f7675, %f7663, %f7673, %f7658;
	fma.rn.f32 	%f7676, %f7665, %f7673, %f7659;
	ld.shared.f32 	%f7677, [_ZZ22ForceCalculationKerneliE5posxs+1768];
	sub.f32 	%f7678, %f7677, %f17583;
	ld.shared.f32 	%f7679, [_ZZ22ForceCalculationKerneliE5posys+1768];
	sub.f32 	%f7680, %f7679, %f17582;
	ld.shared.f32 	%f7681, [_ZZ22ForceCalculationKerneliE5poszs+1768];
	sub.f32 	%f7682, %f7681, %f17581;
	fma.rn.f32 	%f7683, %f7682, %f7682, %f7;
	fma.rn.f32 	%f7684, %f7680, %f7680, %f7683;
	fma.rn.f32 	%f7685, %f7678, %f7678, %f7684;
	rsqrt.approx.f32 	%f7686, %f7685;
	ld.shared.f32 	%f7687, [_ZZ22ForceCalculationKerneliE5masss+1768];
	mul.f32 	%f7688, %f7686, %f7687;
	mul.f32 	%f7689, %f7686, %f7688;
	mul.f32 	%f7690, %f7686, %f7689;
	fma.rn.f32 	%f7691, %f7678, %f7690, %f7674;
	fma.rn.f32 	%f7692, %f7680, %f7690, %f7675;
	fma.rn.f32 	%f7693, %f7682, %f7690, %f7676;
	ld.shared.f32 	%f7694, [_ZZ22ForceCalculationKerneliE5posxs+1772];
	sub.f32 	%f7695, %f7694, %f17583;
	ld.shared.f32 	%f7696, [_ZZ22ForceCalculationKerneliE5posys+1772];
	sub.f32 	%f7697, %f7696, %f17582;
	ld.shared.f32 	%f7698, [_ZZ22ForceCalculationKerneliE5poszs+1772];
	sub.f32 	%f7699, %f7698, %f17581;
	fma.rn.f32 	%f7700, %f7699, %f7699, %f7;
	fma.rn.f32 	%f7701, %f7697, %f7697, %f7700;
	fma.rn.f32 	%f7702, %f7695, %f7695, %f7701;
	rsqrt.approx.f32 	%f7703, %f7702;
	ld.shared.f32 	%f7704, [_ZZ22ForceCalculationKerneliE5masss+1772];
	mul.f32 	%f7705, %f7703, %f7704;
	mul.f32 	%f7706, %f7703, %f7705;
	mul.f32 	%f7707, %f7703, %f7706;
	fma.rn.f32 	%f7708, %f7695, %f7707, %f7691;
	fma.rn.f32 	%f7709, %f7697, %f7707, %f7692;
	fma.rn.f32 	%f7710, %f7699, %f7707, %f7693;
	ld.shared.f32 	%f7711, [_ZZ22ForceCalculationKerneliE5posxs+1776];
	sub.f32 	%f7712, %f7711, %f17583;
	ld.shared.f32 	%f7713, [_ZZ22ForceCalculationKerneliE5posys+1776];
	sub.f32 	%f7714, %f7713, %f17582;
	ld.shared.f32 	%f7715, [_ZZ22ForceCalculationKerneliE5poszs+1776];
	sub.f32 	%f7716, %f7715, %f17581;
	fma.rn.f32 	%f7717, %f7716, %f7716, %f7;
	fma.rn.f32 	%f7718, %f7714, %f7714, %f7717;
	fma.rn.f32 	%f7719, %f7712, %f7712, %f7718;
	rsqrt.approx.f32 	%f7720, %f7719;
	ld.shared.f32 	%f7721, [_ZZ22ForceCalculationKerneliE5masss+1776];
	mul.f32 	%f7722, %f7720, %f7721;
	mul.f32 	%f7723, %f7720, %f7722;
	mul.f32 	%f7724, %f7720, %f7723;
	fma.rn.f32 	%f7725, %f7712, %f7724, %f7708;
	fma.rn.f32 	%f7726, %f7714, %f7724, %f7709;
	fma.rn.f32 	%f7727, %f7716, %f7724, %f7710;
	ld.shared.f32 	%f7728, [_ZZ22ForceCalculationKerneliE5posxs+1780];
	sub.f32 	%f7729, %f7728, %f17583;
	ld.shared.f32 	%f7730, [_ZZ22ForceCalculationKerneliE5posys+1780];
	sub.f32 	%f7731, %f7730, %f17582;
	ld.shared.f32 	%f7732, [_ZZ22ForceCalculationKerneliE5poszs+1780];
	sub.f32 	%f7733, %f7732, %f17581;
	fma.rn.f32 	%f7734, %f7733, %f7733, %f7;
	fma.rn.f32 	%f7735, %f7731, %f7731, %f7734;
	fma.rn.f32 	%f7736, %f7729, %f7729, %f7735;
	rsqrt.approx.f32 	%f7737, %f7736;
	ld.shared.f32 	%f7738, [_ZZ22ForceCalculationKerneliE5masss+1780];
	mul.f32 	%f7739, %f7737, %f7738;
	mul.f32 	%f7740, %f7737, %f7739;
	mul.f32 	%f7741, %f7737, %f7740;
	fma.rn.f32 	%f7742, %f7729, %f7741, %f7725;
	fma.rn.f32 	%f7743, %f7731, %f7741, %f7726;
	fma.rn.f32 	%f7744, %f7733, %f7741, %f7727;
	ld.shared.f32 	%f7745, [_ZZ22ForceCalculationKerneliE5posxs+1784];
	sub.f32 	%f7746, %f7745, %f17583;
	ld.shared.f32 	%f7747, [_ZZ22ForceCalculationKerneliE5posys+1784];
	sub.f32 	%f7748, %f7747, %f17582;
	ld.shared.f32 	%f7749, [_ZZ22ForceCalculationKerneliE5poszs+1784];
	sub.f32 	%f7750, %f7749, %f17581;
	fma.rn.f32 	%f7751, %f7750, %f7750, %f7;
	fma.rn.f32 	%f7752, %f7748, %f7748, %f7751;
	fma.rn.f32 	%f7753, %f7746, %f7746, %f7752;
	rsqrt.approx.f32 	%f7754, %f7753;
	ld.shared.f32 	%f7755, [_ZZ22ForceCalculationKerneliE5masss+1784];
	mul.f32 	%f7756, %f7754, %f7755;
	mul.f32 	%f7757, %f7754, %f7756;
	mul.f32 	%f7758, %f7754, %f7757;
	fma.rn.f32 	%f7759, %f7746, %f7758, %f7742;
	fma.rn.f32 	%f7760, %f7748, %f7758, %f7743;
	fma.rn.f32 	%f7761, %f7750, %f7758, %f7744;
	ld.shared.f32 	%f7762, [_ZZ22ForceCalculationKerneliE5posxs+1788];
	sub.f32 	%f7763, %f7762, %f17583;
	ld.shared.f32 	%f7764, [_ZZ22ForceCalculationKerneliE5posys+1788];
	sub.f32 	%f7765, %f7764, %f17582;
	ld.shared.f32 	%f7766, [_ZZ22ForceCalculationKerneliE5poszs+1788];
	sub.f32 	%f7767, %f7766, %f17581;
	fma.rn.f32 	%f7768, %f7767, %f7767, %f7;
	fma.rn.f32 	%f7769, %f7765, %f7765, %f7768;
	fma.rn.f32 	%f7770, %f7763, %f7763, %f7769;
	rsqrt.approx.f32 	%f7771, %f7770;
	ld.shared.f32 	%f7772, [_ZZ22ForceCalculationKerneliE5masss+1788];
	mul.f32 	%f7773, %f7771, %f7772;
	mul.f32 	%f7774, %f7771, %f7773;
	mul.f32 	%f7775, %f7771, %f7774;
	fma.rn.f32 	%f7776, %f7763, %f7775, %f7759;
	fma.rn.f32 	%f7777, %f7765, %f7775, %f7760;
	fma.rn.f32 	%f7778, %f7767, %f7775, %f7761;
	ld.shared.f32 	%f7779, [_ZZ22ForceCalculationKerneliE5posxs+1792];
	sub.f32 	%f7780, %f7779, %f17583;
	ld.shared.f32 	%f7781, [_ZZ22ForceCalculationKerneliE5posys+1792];
	sub.f32 	%f7782, %f7781, %f17582;
	ld.shared.f32 	%f7783, [_ZZ22ForceCalculationKerneliE5poszs+1792];
	sub.f32 	%f7784, %f7783, %f17581;
	fma.rn.f32 	%f7785, %f7784, %f7784, %f7;
	fma.rn.f32 	%f7786, %f7782, %f7782, %f7785;
	fma.rn.f32 	%f7787, %f7780, %f7780, %f7786;
	rsqrt.approx.f32 	%f7788, %f7787;
	ld.shared.f32 	%f7789, [_ZZ22ForceCalculationKerneliE5masss+1792];
	mul.f32 	%f7790, %f7788, %f7789;
	mul.f32 	%f7791, %f7788, %f7790;
	mul.f32 	%f7792, %f7788, %f7791;
	fma.rn.f32 	%f7793, %f7780, %f7792, %f7776;
	fma.rn.f32 	%f7794, %f7782, %f7792, %f7777;
	fma.rn.f32 	%f7795, %f7784, %f7792, %f7778;
	ld.shared.f32 	%f7796, [_ZZ22ForceCalculationKerneliE5posxs+1796];
	sub.f32 	%f7797, %f7796, %f17583;
	ld.shared.f32 	%f7798, [_ZZ22ForceCalculationKerneliE5posys+1796];
	sub.f32 	%f7799, %f7798, %f17582;
	ld.shared.f32 	%f7800, [_ZZ22ForceCalculationKerneliE5poszs+1796];
	sub.f32 	%f7801, %f7800, %f17581;
	fma.rn.f32 	%f7802, %f7801, %f7801, %f7;
	fma.rn.f32 	%f7803, %f7799, %f7799, %f7802;
	fma.rn.f32 	%f7804, %f7797, %f7797, %f7803;
	rsqrt.approx.f32 	%f7805, %f7804;
	ld.shared.f32 	%f7806, [_ZZ22ForceCalculationKerneliE5masss+1796];
	mul.f32 	%f7807, %f7805, %f7806;
	mul.f32 	%f7808, %f7805, %f7807;
	mul.f32 	%f7809, %f7805, %f7808;
	fma.rn.f32 	%f7810, %f7797, %f7809, %f7793;
	fma.rn.f32 	%f7811, %f7799, %f7809, %f7794;
	fma.rn.f32 	%f7812, %f7801, %f7809, %f7795;
	ld.shared.f32 	%f7813, [_ZZ22ForceCalculationKerneliE5posxs+1800];
	sub.f32 	%f7814, %f7813, %f17583;
	ld.shared.f32 	%f7815, [_ZZ22ForceCalculationKerneliE5posys+1800];
	sub.f32 	%f7816, %f7815, %f17582;
	ld.shared.f32 	%f7817, [_ZZ22ForceCalculationKerneliE5poszs+1800];
	sub.f32 	%f7818, %f7817, %f17581;
	fma.rn.f32 	%f7819, %f7818, %f7818, %f7;
	fma.rn.f32 	%f7820, %f7816, %f7816, %f7819;
	fma.rn.f32 	%f7821, %f7814, %f7814, %f7820;
	rsqrt.approx.f32 	%f7822, %f7821;
	ld.shared.f32 	%f7823, [_ZZ22ForceCalculationKerneliE5masss+1800];
	mul.f32 	%f7824, %f7822, %f7823;
	mul.f32 	%f7825, %f7822, %f7824;
	mul.f32 	%f7826, %f7822, %f7825;
	fma.rn.f32 	%f7827, %f7814, %f7826, %f7810;
	fma.rn.f32 	%f7828, %f7816, %f7826, %f7811;
	fma.rn.f32 	%f7829, %f7818, %f7826, %f7812;
	ld.shared.f32 	%f7830, [_ZZ22ForceCalculationKerneliE5posxs+1804];
	sub.f32 	%f7831, %f7830, %f17583;
	ld.shared.f32 	%f7832, [_ZZ22ForceCalculationKerneliE5posys+1804];
	sub.f32 	%f7833, %f7832, %f17582;
	ld.shared.f32 	%f7834, [_ZZ22ForceCalculationKerneliE5poszs+1804];
	sub.f32 	%f7835, %f7834, %f17581;
	fma.rn.f32 	%f7836, %f7835, %f7835, %f7;
	fma.rn.f32 	%f7837, %f7833, %f7833, %f7836;
	fma.rn.f32 	%f7838, %f7831, %f7831, %f7837;
	rsqrt.approx.f32 	%f7839, %f7838;
	ld.shared.f32 	%f7840, [_ZZ22ForceCalculationKerneliE5masss+1804];
	mul.f32 	%f7841, %f7839, %f7840;
	mul.f32 	%f7842, %f7839, %f7841;
	mul.f32 	%f7843, %f7839, %f7842;
	fma.rn.f32 	%f7844, %f7831, %f7843, %f7827;
	fma.rn.f32 	%f7845, %f7833, %f7843, %f7828;
	fma.rn.f32 	%f7846, %f7835, %f7843, %f7829;
	ld.shared.f32 	%f7847, [_ZZ22ForceCalculationKerneliE5posxs+1808];
	sub.f32 	%f7848, %f7847, %f17583;
	ld.shared.f32 	%f7849, [_ZZ22ForceCalculationKerneliE5posys+1808];
	sub.f32 	%f7850, %f7849, %f17582;
	ld.shared.f32 	%f7851, [_ZZ22ForceCalculationKerneliE5poszs+1808];
	sub.f32 	%f7852, %f7851, %f17581;
	fma.rn.f32 	%f7853, %f7852, %f7852, %f7;
	fma.rn.f32 	%f7854, %f7850, %f7850, %f7853;
	fma.rn.f32 	%f7855, %f7848, %f7848, %f7854;
	rsqrt.approx.f32 	%f7856, %f7855;
	ld.shared.f32 	%f7857, [_ZZ22ForceCalculationKerneliE5masss+1808];
	mul.f32 	%f7858, %f7856, %f7857;
	mul.f32 	%f7859, %f7856, %f7858;
	mul.f32 	%f7860, %f7856, %f7859;
	fma.rn.f32 	%f7861, %f7848, %f7860, %f7844;
	fma.rn.f32 	%f7862, %f7850, %f7860, %f7845;
	fma.rn.f32 	%f7863, %f7852, %f7860, %f7846;
	ld.shared.f32 	%f7864, [_ZZ22ForceCalculationKerneliE5posxs+1812];
	sub.f32 	%f7865, %f7864, %f17583;
	ld.shared.f32 	%f7866, [_ZZ22ForceCalculationKerneliE5posys+1812];
	sub.f32 	%f7867, %f7866, %f17582;
	ld.shared.f32 	%f7868, [_ZZ22ForceCalculationKerneliE5poszs+1812];
	sub.f32 	%f7869, %f7868, %f17581;
	fma.rn.f32 	%f7870, %f7869, %f7869, %f7;
	fma.rn.f32 	%f7871, %f7867, %f7867, %f7870;
	fma.rn.f32 	%f7872, %f7865, %f7865, %f7871;
	rsqrt.approx.f32 	%f7873, %f7872;
	ld.shared.f32 	%f7874, [_ZZ22ForceCalculationKerneliE5masss+1812];
	mul.f32 	%f7875, %f7873, %f7874;
	mul.f32 	%f7876, %f7873, %f7875;
	mul.f32 	%f7877, %f7873, %f7876;
	fma.rn.f32 	%f7878, %f7865, %f7877, %f7861;
	fma.rn.f32 	%f7879, %f7867, %f7877, %f7862;
	fma.rn.f32 	%f7880, %f7869, %f7877, %f7863;
	ld.shared.f32 	%f7881, [_ZZ22ForceCalculationKerneliE5posxs+1816];
	sub.f32 	%f7882, %f7881, %f17583;
	ld.shared.f32 	%f7883, [_ZZ22ForceCalculationKerneliE5posys+1816];
	sub.f32 	%f7884, %f7883, %f17582;
	ld.shared.f32 	%f7885, [_ZZ22ForceCalculationKerneliE5poszs+1816];
	sub.f32 	%f7886, %f7885, %f17581;
	fma.rn.f32 	%f7887, %f7886, %f7886, %f7;
	fma.rn.f32 	%f7888, %f7884, %f7884, %f7887;
	fma.rn.f32 	%f7889, %f7882, %f7882, %f7888;
	rsqrt.approx.f32 	%f7890, %f7889;
	ld.shared.f32 	%f7891, [_ZZ22ForceCalculationKerneliE5masss+1816];
	mul.f32 	%f7892, %f7890, %f7891;
	mul.f32 	%f7893, %f7890, %f7892;
	mul.f32 	%f7894, %f7890, %f7893;
	fma.rn.f32 	%f7895, %f7882, %f7894, %f7878;
	fma.rn.f32 	%f7896, %f7884, %f7894, %f7879;
	fma.rn.f32 	%f7897, %f7886, %f7894, %f7880;
	ld.shared.f32 	%f7898, [_ZZ22ForceCalculationKerneliE5posxs+1820];
	sub.f32 	%f7899, %f7898, %f17583;
	ld.shared.f32 	%f7900, [_ZZ22ForceCalculationKerneliE5posys+1820];
	sub.f32 	%f7901, %f7900, %f17582;
	ld.shared.f32 	%f7902, [_ZZ22ForceCalculationKerneliE5poszs+1820];
	sub.f32 	%f7903, %f7902, %f17581;
	fma.rn.f32 	%f7904, %f7903, %f7903, %f7;
	fma.rn.f32 	%f7905, %f7901, %f7901, %f7904;
	fma.rn.f32 	%f7906, %f7899, %f7899, %f7905;
	rsqrt.approx.f32 	%f7907, %f7906;
	ld.shared.f32 	%f7908, [_ZZ22ForceCalculationKerneliE5masss+1820];
	mul.f32 	%f7909, %f7907, %f7908;
	mul.f32 	%f7910, %f7907, %f7909;
	mul.f32 	%f7911, %f7907, %f7910;
	fma.rn.f32 	%f7912, %f7899, %f7911, %f7895;
	fma.rn.f32 	%f7913, %f7901, %f7911, %f7896;
	fma.rn.f32 	%f7914, %f7903, %f7911, %f7897;
	ld.shared.f32 	%f7915, [_ZZ22ForceCalculationKerneliE5posxs+1824];
	sub.f32 	%f7916, %f7915, %f17583;
	ld.shared.f32 	%f7917, [_ZZ22ForceCalculationKerneliE5posys+1824];
	sub.f32 	%f7918, %f7917, %f17582;
	ld.shared.f32 	%f7919, [_ZZ22ForceCalculationKerneliE5poszs+1824];
	sub.f32 	%f7920, %f7919, %f17581;
	fma.rn.f32 	%f7921, %f7920, %f7920, %f7;
	fma.rn.f32 	%f7922, %f7918, %f7918, %f7921;
	fma.rn.f32 	%f7923, %f7916, %f7916, %f7922;
	rsqrt.approx.f32 	%f7924, %f7923;
	ld.shared.f32 	%f7925, [_ZZ22ForceCalculationKerneliE5masss+1824];
	mul.f32 	%f7926, %f7924, %f7925;
	mul.f32 	%f7927, %f7924, %f7926;
	mul.f32 	%f7928, %f7924, %f7927;
	fma.rn.f32 	%f7929, %f7916, %f7928, %f7912;
	fma.rn.f32 	%f7930, %f7918, %f7928, %f7913;
	fma.rn.f32 	%f7931, %f7920, %f7928, %f7914;
	ld.shared.f32 	%f7932, [_ZZ22ForceCalculationKerneliE5posxs+1828];
	sub.f32 	%f7933, %f7932, %f17583;
	ld.shared.f32 	%f7934, [_ZZ22ForceCalculationKerneliE5posys+1828];
	sub.f32 	%f7935, %f7934, %f17582;
	ld.shared.f32 	%f7936, [_ZZ22ForceCalculationKerneliE5poszs+1828];
	sub.f32 	%f7937, %f7936, %f17581;
	fma.rn.f32 	%f7938, %f7937, %f7937, %f7;
	fma.rn.f32 	%f7939, %f7935, %f7935, %f7938;
	fma.rn.f32 	%f7940, %f7933, %f7933, %f7939;
	rsqrt.approx.f32 	%f7941, %f7940;
	ld.shared.f32 	%f7942, [_ZZ22ForceCalculationKerneliE5masss+1828];
	mul.f32 	%f7943, %f7941, %f7942;
	mul.f32 	%f7944, %f7941, %f7943;
	mul.f32 	%f7945, %f7941, %f7944;
	fma.rn.f32 	%f7946, %f7933, %f7945, %f7929;
	fma.rn.f32 	%f7947, %f7935, %f7945, %f7930;
	fma.rn.f32 	%f7948, %f7937, %f7945, %f7931;
	ld.shared.f32 	%f7949, [_ZZ22ForceCalculationKerneliE5posxs+1832];
	sub.f32 	%f7950, %f7949, %f17583;
	ld.shared.f32 	%f7951, [_ZZ22ForceCalculationKerneliE5posys+1832];
	sub.f32 	%f7952, %f7951, %f17582;
	ld.shared.f32 	%f7953, [_ZZ22ForceCalculationKerneliE5poszs+1832];
	sub.f32 	%f7954, %f7953, %f17581;
	fma.rn.f32 	%f7955, %f7954, %f7954, %f7;
	fma.rn.f32 	%f7956, %f7952, %f7952, %f7955;
	fma.rn.f32 	%f7957, %f7950, %f7950, %f7956;
	rsqrt.approx.f32 	%f7958, %f7957;
	ld.shared.f32 	%f7959, [_ZZ22ForceCalculationKerneliE5masss+1832];
	mul.f32 	%f7960, %f7958, %f7959;
	mul.f32 	%f7961, %f7958, %f7960;
	mul.f32 	%f7962, %f7958, %f7961;
	fma.rn.f32 	%f7963, %f7950, %f7962, %f7946;
	fma.rn.f32 	%f7964, %f7952, %f7962, %f7947;
	fma.rn.f32 	%f7965, %f7954, %f7962, %f7948;
	ld.shared.f32 	%f7966, [_ZZ22ForceCalculationKerneliE5posxs+1836];
	sub.f32 	%f7967, %f7966, %f17583;
	ld.shared.f32 	%f7968, [_ZZ22ForceCalculationKerneliE5posys+1836];
	sub.f32 	%f7969, %f7968, %f17582;
	ld.shared.f32 	%f7970, [_ZZ22ForceCalculationKerneliE5poszs+1836];
	sub.f32 	%f7971, %f7970, %f17581;
	fma.rn.f32 	%f7972, %f7971, %f7971, %f7;
	fma.rn.f32 	%f7973, %f7969, %f7969, %f7972;
	fma.rn.f32 	%f7974, %f7967, %f7967, %f7973;
	rsqrt.approx.f32 	%f7975, %f7974;
	ld.shared.f32 	%f7976, [_ZZ22ForceCalculationKerneliE5masss+1836];
	mul.f32 	%f7977, %f7975, %f7976;
	mul.f32 	%f7978, %f7975, %f7977;
	mul.f32 	%f7979, %f7975, %f7978;
	fma.rn.f32 	%f7980, %f7967, %f7979, %f7963;
	fma.rn.f32 	%f7981, %f7969, %f7979, %f7964;
	fma.rn.f32 	%f7982, %f7971, %f7979, %f7965;
	ld.shared.f32 	%f7983, [_ZZ22ForceCalculationKerneliE5posxs+1840];
	sub.f32 	%f7984, %f7983, %f17583;
	ld.shared.f32 	%f7985, [_ZZ22ForceCalculationKerneliE5posys+1840];
	sub.f32 	%f7986, %f7985, %f17582;
	ld.shared.f32 	%f7987, [_ZZ22ForceCalculationKerneliE5poszs+1840];
	sub.f32 	%f7988, %f7987, %f17581;
	fma.rn.f32 	%f7989, %f7988, %f7988, %f7;
	fma.rn.f32 	%f7990, %f7986, %f7986, %f7989;
	fma.rn.f32 	%f7991, %f7984, %f7984, %f7990;
	rsqrt.approx.f32 	%f7992, %f7991;
	ld.shared.f32 	%f7993, [_ZZ22ForceCalculationKerneliE5masss+1840];
	mul.f32 	%f7994, %f7992, %f7993;
	mul.f32 	%f7995, %f7992, %f7994;
	mul.f32 	%f7996, %f7992, %f7995;
	fma.rn.f32 	%f7997, %f7984, %f7996, %f7980;
	fma.rn.f32 	%f7998, %f7986, %f7996, %f7981;
	fma.rn.f32 	%f7999, %f7988, %f7996, %f7982;
	ld.shared.f32 	%f8000, [_ZZ22ForceCalculationKerneliE5posxs+1844];
	sub.f32 	%f8001, %f8000, %f17583;
	ld.shared.f32 	%f8002, [_ZZ22ForceCalculationKerneliE5posys+1844];
	sub.f32 	%f8003, %f8002, %f17582;
	ld.shared.f32 	%f8004, [_ZZ22ForceCalculationKerneliE5poszs+1844];
	sub.f32 	%f8005, %f8004, %f17581;
	fma.rn.f32 	%f8006, %f8005, %f8005, %f7;
	fma.rn.f32 	%f8007, %f8003, %f8003, %f8006;
	fma.rn.f32 	%f8008, %f8001, %f8001, %f8007;
	rsqrt.approx.f32 	%f8009, %f8008;
	ld.shared.f32 	%f8010, [_ZZ22ForceCalculationKerneliE5masss+1844];
	mul.f32 	%f8011, %f8009, %f8010;
	mul.f32 	%f8012, %f8009, %f8011;
	mul.f32 	%f8013, %f8009, %f8012;
	fma.rn.f32 	%f8014, %f8001, %f8013, %f7997;
	fma.rn.f32 	%f8015, %f8003, %f8013, %f7998;
	fma.rn.f32 	%f8016, %f8005, %f8013, %f7999;
	ld.shared.f32 	%f8017, [_ZZ22ForceCalculationKerneliE5posxs+1848];
	sub.f32 	%f8018, %f8017, %f17583;
	ld.shared.f32 	%f8019, [_ZZ22ForceCalculationKerneliE5posys+1848];
	sub.f32 	%f8020, %f8019, %f17582;
	ld.shared.f32 	%f8021, [_ZZ22ForceCalculationKerneliE5poszs+1848];
	sub.f32 	%f8022, %f8021, %f17581;
	fma.rn.f32 	%f8023, %f8022, %f8022, %f7;
	fma.rn.f32 	%f8024, %f8020, %f8020, %f8023;
	fma.rn.f32 	%f8025, %f8018, %f8018, %f8024;
	rsqrt.approx.f32 	%f8026, %f8025;
	ld.shared.f32 	%f8027, [_ZZ22ForceCalculationKerneliE5masss+1848];
	mul.f32 	%f8028, %f8026, %f8027;
	mul.f32 	%f8029, %f8026, %f8028;
	mul.f32 	%f8030, %f8026, %f8029;
	fma.rn.f32 	%f8031, %f8018, %f8030, %f8014;
	fma.rn.f32 	%f8032, %f8020, %f8030, %f8015;
	fma.rn.f32 	%f8033, %f8022, %f8030, %f8016;
	ld.shared.f32 	%f8034, [_ZZ22ForceCalculationKerneliE5posxs+1852];
	sub.f32 	%f8035, %f8034, %f17583;
	ld.shared.f32 	%f8036, [_ZZ22ForceCalculationKerneliE5posys+1852];
	sub.f32 	%f8037, %f8036, %f17582;
	ld.shared.f32 	%f8038, [_ZZ22ForceCalculationKerneliE5poszs+1852];
	sub.f32 	%f8039, %f8038, %f17581;
	fma.rn.f32 	%f8040, %f8039, %f8039, %f7;
	fma.rn.f32 	%f8041, %f8037, %f8037, %f8040;
	fma.rn.f32 	%f8042, %f8035, %f8035, %f8041;
	rsqrt.approx.f32 	%f8043, %f8042;
	ld.shared.f32 	%f8044, [_ZZ22ForceCalculationKerneliE5masss+1852];
	mul.f32 	%f8045, %f8043, %f8044;
	mul.f32 	%f8046, %f8043, %f8045;
	mul.f32 	%f8047, %f8043, %f8046;
	fma.rn.f32 	%f8048, %f8035, %f8047, %f8031;
	fma.rn.f32 	%f8049, %f8037, %f8047, %f8032;
	fma.rn.f32 	%f8050, %f8039, %f8047, %f8033;
	ld.shared.f32 	%f8051, [_ZZ22ForceCalculationKerneliE5posxs+1856];
	sub.f32 	%f8052, %f8051, %f17583;
	ld.shared.f32 	%f8053, [_ZZ22ForceCalculationKerneliE5posys+1856];
	sub.f32 	%f8054, %f8053, %f17582;
	ld.shared.f32 	%f8055, [_ZZ22ForceCalculationKerneliE5poszs+1856];
	sub.f32 	%f8056, %f8055, %f17581;
	fma.rn.f32 	%f8057, %f8056, %f8056, %f7;
	fma.rn.f32 	%f8058, %f8054, %f8054, %f8057;
	fma.rn.f32 	%f8059, %f8052, %f8052, %f8058;
	rsqrt.approx.f32 	%f8060, %f8059;
	ld.shared.f32 	%f8061, [_ZZ22ForceCalculationKerneliE5masss+1856];
	mul.f32 	%f8062, %f8060, %f8061;
	mul.f32 	%f8063, %f8060, %f8062;
	mul.f32 	%f8064, %f8060, %f8063;
	fma.rn.f32 	%f8065, %f8052, %f8064, %f8048;
	fma.rn.f32 	%f8066, %f8054, %f8064, %f8049;
	fma.rn.f32 	%f8067, %f8056, %f8064, %f8050;
	ld.shared.f32 	%f8068, [_ZZ22ForceCalculationKerneliE5posxs+1860];
	sub.f32 	%f8069, %f8068, %f17583;
	ld.shared.f32 	%f8070, [_ZZ22ForceCalculationKerneliE5posys+1860];
	sub.f32 	%f8071, %f8070, %f17582;
	ld.shared.f32 	%f8072, [_ZZ22ForceCalculationKerneliE5poszs+1860];
	sub.f32 	%f8073, %f8072, %f17581;
	fma.rn.f32 	%f8074, %f8073, %f8073, %f7;
	fma.rn.f32 	%f8075, %f8071, %f8071, %f8074;
	fma.rn.f32 	%f8076, %f8069, %f8069, %f8075;
	rsqrt.approx.f32 	%f8077, %f8076;
	ld.shared.f32 	%f8078, [_ZZ22ForceCalculationKerneliE5masss+1860];
	mul.f32 	%f8079, %f8077, %f8078;
	mul.f32 	%f8080, %f8077, %f8079;
	mul.f32 	%f8081, %f8077, %f8080;
	fma.rn.f32 	%f8082, %f8069, %f8081, %f8065;
	fma.rn.f32 	%f8083, %f8071, %f8081, %f8066;
	fma.rn.f32 	%f8084, %f8073, %f8081, %f8067;
	ld.shared.f32 	%f8085, [_ZZ22ForceCalculationKerneliE5posxs+1864];
	sub.f32 	%f8086, %f8085, %f17583;
	ld.shared.f32 	%f8087, [_ZZ22ForceCalculationKerneliE5posys+1864];
	sub.f32 	%f8088, %f8087, %f17582;
	ld.shared.f32 	%f8089, [_ZZ22ForceCalculationKerneliE5poszs+1864];
	sub.f32 	%f8090, %f8089, %f17581;
	fma.rn.f32 	%f8091, %f8090, %f8090, %f7;
	fma.rn.f32 	%f8092, %f8088, %f8088, %f8091;
	fma.rn.f32 	%f8093, %f8086, %f8086, %f8092;
	rsqrt.approx.f32 	%f8094, %f8093;
	ld.shared.f32 	%f8095, [_ZZ22ForceCalculationKerneliE5masss+1864];
	mul.f32 	%f8096, %f8094, %f8095;
	mul.f32 	%f8097, %f8094, %f8096;
	mul.f32 	%f8098, %f8094, %f8097;
	fma.rn.f32 	%f8099, %f8086, %f8098, %f8082;
	fma.rn.f32 	%f8100, %f8088, %f8098, %f8083;
	fma.rn.f32 	%f8101, %f8090, %f8098, %f8084;
	ld.shared.f32 	%f8102, [_ZZ22ForceCalculationKerneliE5posxs+1868];
	sub.f32 	%f8103, %f8102, %f17583;
	ld.shared.f32 	%f8104, [_ZZ22ForceCalculationKerneliE5posys+1868];
	sub.f32 	%f8105, %f8104, %f17582;
	ld.shared.f32 	%f8106, [_ZZ22ForceCalculationKerneliE5poszs+1868];
	sub.f32 	%f8107, %f8106, %f17581;
	fma.rn.f32 	%f8108, %f8107, %f8107, %f7;
	fma.rn.f32 	%f8109, %f8105, %f8105, %f8108;
	fma.rn.f32 	%f8110, %f8103, %f8103, %f8109;
	rsqrt.approx.f32 	%f8111, %f8110;
	ld.shared.f32 	%f8112, [_ZZ22ForceCalculationKerneliE5masss+1868];
	mul.f32 	%f8113, %f8111, %f8112;
	mul.f32 	%f8114, %f8111, %f8113;
	mul.f32 	%f8115, %f8111, %f8114;
	fma.rn.f32 	%f8116, %f8103, %f8115, %f8099;
	fma.rn.f32 	%f8117, %f8105, %f8115, %f8100;
	fma.rn.f32 	%f8118, %f8107, %f8115, %f8101;
	ld.shared.f32 	%f8119, [_ZZ22ForceCalculationKerneliE5posxs+1872];
	sub.f32 	%f8120, %f8119, %f17583;
	ld.shared.f32 	%f8121, [_ZZ22ForceCalculationKerneliE5posys+1872];
	sub.f32 	%f8122, %f8121, %f17582;
	ld.shared.f32 	%f8123, [_ZZ22ForceCalculationKerneliE5poszs+1872];
	sub.f32 	%f8124, %f8123, %f17581;
	fma.rn.f32 	%f8125, %f8124, %f8124, %f7;
	fma.rn.f32 	%f8126, %f8122, %f8122, %f8125;
	fma.rn.f32 	%f8127, %f8120, %f8120, %f8126;
	rsqrt.approx.f32 	%f8128, %f8127;
	ld.shared.f32 	%f8129, [_ZZ22ForceCalculationKerneliE5masss+1872];
	mul.f32 	%f8130, %f8128, %f8129;
	mul.f32 	%f8131, %f8128, %f8130;
	mul.f32 	%f8132, %f8128, %f8131;
	fma.rn.f32 	%f8133, %f8120, %f8132, %f8116;
	fma.rn.f32 	%f8134, %f8122, %f8132, %f8117;
	fma.rn.f32 	%f8135, %f8124, %f8132, %f8118;
	ld.shared.f32 	%f8136, [_ZZ22ForceCalculationKerneliE5posxs+1876];
	sub.f32 	%f8137, %f8136, %f17583;
	ld.shared.f32 	%f8138, [_ZZ22ForceCalculationKerneliE5posys+1876];
	sub.f32 	%f8139, %f8138, %f17582;
	ld.shared.f32 	%f8140, [_ZZ22ForceCalculationKerneliE5poszs+1876];
	sub.f32 	%f8141, %f8140, %f17581;
	fma.rn.f32 	%f8142, %f8141, %f8141, %f7;
	fma.rn.f32 	%f8143, %f8139, %f8139, %f8142;
	fma.rn.f32 	%f8144, %f8137, %f8137, %f8143;
	rsqrt.approx.f32 	%f8145, %f8144;
	ld.shared.f32 	%f8146, [_ZZ22ForceCalculationKerneliE5masss+1876];
	mul.f32 	%f8147, %f8145, %f8146;
	mul.f32 	%f8148, %f8145, %f8147;
	mul.f32 	%f8149, %f8145, %f8148;
	fma.rn.f32 	%f8150, %f8137, %f8149, %f8133;
	fma.rn.f32 	%f8151, %f8139, %f8149, %f8134;
	fma.rn.f32 	%f8152, %f8141, %f8149, %f8135;
	ld.shared.f32 	%f8153, [_ZZ22ForceCalculationKerneliE5posxs+1880];
	sub.f32 	%f8154, %f8153, %f17583;
	ld.shared.f32 	%f8155, [_ZZ22ForceCalculationKerneliE5posys+1880];
	sub.f32 	%f8156, %f8155, %f17582;
	ld.shared.f32 	%f8157, [_ZZ22ForceCalculationKerneliE5poszs+1880];
	sub.f32 	%f8158, %f8157, %f17581;
	fma.rn.f32 	%f8159, %f8158, %f8158, %f7;
	fma.rn.f32 	%f8160, %f8156, %f8156, %f8159;
	fma.rn.f32 	%f8161, %f8154, %f8154, %f8160;
	rsqrt.approx.f32 	%f8162, %f8161;
	ld.shared.f32 	%f8163, [_ZZ22ForceCalculationKerneliE5masss+1880];
	mul.f32 	%f8164, %f8162, %f8163;
	mul.f32 	%f8165, %f8162, %f8164;
	mul.f32 	%f8166, %f8162, %f8165;
	fma.rn.f32 	%f8167, %f8154, %f8166, %f8150;
	fma.rn.f32 	%f8168, %f8156, %f8166, %f8151;
	fma.rn.f32 	%f8169, %f8158, %f8166, %f8152;
	ld.shared.f32 	%f8170, [_ZZ22ForceCalculationKerneliE5posxs+1884];
	sub.f32 	%f8171, %f8170, %f17583;
	ld.shared.f32 	%f8172, [_ZZ22ForceCalculationKerneliE5posys+1884];
	sub.f32 	%f8173, %f8172, %f17582;
	ld.shared.f32 	%f8174, [_ZZ22ForceCalculationKerneliE5poszs+1884];
	sub.f32 	%f8175, %f8174, %f17581;
	fma.rn.f32 	%f8176, %f8175, %f8175, %f7;
	fma.rn.f32 	%f8177, %f8173, %f8173, %f8176;
	fma.rn.f32 	%f8178, %f8171, %f8171, %f8177;
	rsqrt.approx.f32 	%f8179, %f8178;
	ld.shared.f32 	%f8180, [_ZZ22ForceCalculationKerneliE5masss+1884];
	mul.f32 	%f8181, %f8179, %f8180;
	mul.f32 	%f8182, %f8179, %f8181;
	mul.f32 	%f8183, %f8179, %f8182;
	fma.rn.f32 	%f8184, %f8171, %f8183, %f8167;
	fma.rn.f32 	%f8185, %f8173, %f8183, %f8168;
	fma.rn.f32 	%f8186, %f8175, %f8183, %f8169;
	ld.shared.f32 	%f8187, [_ZZ22ForceCalculationKerneliE5posxs+1888];
	sub.f32 	%f8188, %f8187, %f17583;
	ld.shared.f32 	%f8189, [_ZZ22ForceCalculationKerneliE5posys+1888];
	sub.f32 	%f8190, %f8189, %f17582;
	ld.shared.f32 	%f8191, [_ZZ22ForceCalculationKerneliE5poszs+1888];
	sub.f32 	%f8192, %f8191, %f17581;
	fma.rn.f32 	%f8193, %f8192, %f8192, %f7;
	fma.rn.f32 	%f8194, %f8190, %f8190, %f8193;
	fma.rn.f32 	%f8195, %f8188, %f8188, %f8194;
	rsqrt.approx.f32 	%f8196, %f8195;
	ld.shared.f32 	%f8197, [_ZZ22ForceCalculationKerneliE5masss+1888];
	mul.f32 	%f8198, %f8196, %f8197;
	mul.f32 	%f8199, %f8196, %f8198;
	mul.f32 	%f8200, %f8196, %f8199;
	fma.rn.f32 	%f8201, %f8188, %f8200, %f8184;
	fma.rn.f32 	%f8202, %f8190, %f8200, %f8185;
	fma.rn.f32 	%f8203, %f8192, %f8200, %f8186;
	ld.shared.f32 	%f8204, [_ZZ22ForceCalculationKerneliE5posxs+1892];
	sub.f32 	%f8205, %f8204, %f17583;
	ld.shared.f32 	%f8206, [_ZZ22ForceCalculationKerneliE5posys+1892];
	sub.f32 	%f8207, %f8206, %f17582;
	ld.shared.f32 	%f8208, [_ZZ22ForceCalculationKerneliE5poszs+1892];
	sub.f32 	%f8209, %f8208, %f17581;
	fma.rn.f32 	%f8210, %f8209, %f8209, %f7;
	fma.rn.f32 	%f8211, %f8207, %f8207, %f8210;
	fma.rn.f32 	%f8212, %f8205, %f8205, %f8211;
	rsqrt.approx.f32 	%f8213, %f8212;
	ld.shared.f32 	%f8214, [_ZZ22ForceCalculationKerneliE5masss+1892];
	mul.f32 	%f8215, %f8213, %f8214;
	mul.f32 	%f8216, %f8213, %f8215;
	mul.f32 	%f8217, %f8213, %f8216;
	fma.rn.f32 	%f8218, %f8205, %f8217, %f8201;
	fma.rn.f32 	%f8219, %f8207, %f8217, %f8202;
	fma.rn.f32 	%f8220, %f8209, %f8217, %f8203;
	ld.shared.f32 	%f8221, [_ZZ22ForceCalculationKerneliE5posxs+1896];
	sub.f32 	%f8222, %f8221, %f17583;
	ld.shared.f32 	%f8223, [_ZZ22ForceCalculationKerneliE5posys+1896];
	sub.f32 	%f8224, %f8223, %f17582;
	ld.shared.f32 	%f8225, [_ZZ22ForceCalculationKerneliE5poszs+1896];
	sub.f32 	%f8226, %f8225, %f17581;
	fma.rn.f32 	%f8227, %f8226, %f8226, %f7;
	fma.rn.f32 	%f8228, %f8224, %f8224, %f8227;
	fma.rn.f32 	%f8229, %f8222, %f8222, %f8228;
	rsqrt.approx.f32 	%f8230, %f8229;
	ld.shared.f32 	%f8231, [_ZZ22ForceCalculationKerneliE5masss+1896];
	mul.f32 	%f8232, %f8230, %f8231;
	mul.f32 	%f8233, %f8230, %f8232;
	mul.f32 	%f8234, %f8230, %f8233;
	fma.rn.f32 	%f8235, %f8222, %f8234, %f8218;
	fma.rn.f32 	%f8236, %f8224, %f8234, %f8219;
	fma.rn.f32 	%f8237, %f8226, %f8234, %f8220;
	ld.shared.f32 	%f8238, [_ZZ22ForceCalculationKerneliE5posxs+1900];
	sub.f32 	%f8239, %f8238, %f17583;
	ld.shared.f32 	%f8240, [_ZZ22ForceCalculationKerneliE5posys+1900];
	sub.f32 	%f8241, %f8240, %f17582;
	ld.shared.f32 	%f8242, [_ZZ22ForceCalculationKerneliE5poszs+1900];
	sub.f32 	%f8243, %f8242, %f17581;
	fma.rn.f32 	%f8244, %f8243, %f8243, %f7;
	fma.rn.f32 	%f8245, %f8241, %f8241, %f8244;
	fma.rn.f32 	%f8246, %f8239, %f8239, %f8245;
	rsqrt.approx.f32 	%f8247, %f8246;
	ld.shared.f32 	%f8248, [_ZZ22ForceCalculationKerneliE5masss+1900];
	mul.f32 	%f8249, %f8247, %f8248;
	mul.f32 	%f8250, %f8247, %f8249;
	mul.f32 	%f8251, %f8247, %f8250;
	fma.rn.f32 	%f8252, %f8239, %f8251, %f8235;
	fma.rn.f32 	%f8253, %f8241, %f8251, %f8236;
	fma.rn.f32 	%f8254, %f8243, %f8251, %f8237;
	ld.shared.f32 	%f8255, [_ZZ22ForceCalculationKerneliE5posxs+1904];
	sub.f32 	%f8256, %f8255, %f17583;
	ld.shared.f32 	%f8257, [_ZZ22ForceCalculationKerneliE5posys+1904];
	sub.f32 	%f8258, %f8257, %f17582;
	ld.shared.f32 	%f8259, [_ZZ22ForceCalculationKerneliE5poszs+1904];
	sub.f32 	%f8260, %f8259, %f17581;
	fma.rn.f32 	%f8261, %f8260, %f8260, %f7;
	fma.rn.f32 	%f8262, %f8258, %f8258, %f8261;
	fma.rn.f32 	%f8263, %f8256, %f8256, %f8262;
	rsqrt.approx.f32 	%f8264, %f8263;
	ld.shared.f32 	%f8265, [_ZZ22ForceCalculationKerneliE5masss+1904];
	mul.f32 	%f8266, %f8264, %f8265;
	mul.f32 	%f8267, %f8264, %f8266;
	mul.f32 	%f8268, %f8264, %f8267;
	fma.rn.f32 	%f8269, %f8256, %f8268, %f8252;
	fma.rn.f32 	%f8270, %f8258, %f8268, %f8253;
	fma.rn.f32 	%f8271, %f8260, %f8268, %f8254;
	ld.shared.f32 	%f8272, [_ZZ22ForceCalculationKerneliE5posxs+1908];
	sub.f32 	%f8273, %f8272, %f17583;
	ld.shared.f32 	%f8274, [_ZZ22ForceCalculationKerneliE5posys+1908];
	sub.f32 	%f8275, %f8274, %f17582;
	ld.shared.f32 	%f8276, [_ZZ22ForceCalculationKerneliE5poszs+1908];
	sub.f32 	%f8277, %f8276, %f17581;
	fma.rn.f32 	%f8278, %f8277, %f8277, %f7;
	fma.rn.f32 	%f8279, %f8275, %f8275, %f8278;
	fma.rn.f32 	%f8280, %f8273, %f8273, %f8279;
	rsqrt.approx.f32 	%f8281, %f8280;
	ld.shared.f32 	%f8282, [_ZZ22ForceCalculationKerneliE5masss+1908];
	mul.f32 	%f8283, %f8281, %f8282;
	mul.f32 	%f8284, %f8281, %f8283;
	mul.f32 	%f8285, %f8281, %f8284;
	fma.rn.f32 	%f8286, %f8273, %f8285, %f8269;
	fma.rn.f32 	%f8287, %f8275, %f8285, %f8270;
	fma.rn.f32 	%f8288, %f8277, %f8285, %f8271;
	ld.shared.f32 	%f8289, [_ZZ22ForceCalculationKerneliE5posxs+1912];
	sub.f32 	%f8290, %f8289, %f17583;
	ld.shared.f32 	%f8291, [_ZZ22ForceCalculationKerneliE5posys+1912];
	sub.f32 	%f8292, %f8291, %f17582;
	ld.shared.f32 	%f8293, [_ZZ22ForceCalculationKerneliE5poszs+1912];
	sub.f32 	%f8294, %f8293, %f17581;
	fma.rn.f32 	%f8295, %f8294, %f8294, %f7;
	fma.rn.f32 	%f8296, %f8292, %f8292, %f8295;
	fma.rn.f32 	%f8297, %f8290, %f8290, %f8296;
	rsqrt.approx.f32 	%f8298, %f8297;
	ld.shared.f32 	%f8299, [_ZZ22ForceCalculationKerneliE5masss+1912];
	mul.f32 	%f8300, %f8298, %f8299;
	mul.f32 	%f8301, %f8298, %f8300;
	mul.f32 	%f8302, %f8298, %f8301;
	fma.rn.f32 	%f8303, %f8290, %f8302, %f8286;
	fma.rn.f32 	%f8304, %f8292, %f8302, %f8287;
	fma.rn.f32 	%f8305, %f8294, %f8302, %f8288;
	ld.shared.f32 	%f8306, [_ZZ22ForceCalculationKerneliE5posxs+1916];
	sub.f32 	%f8307, %f8306, %f17583;
	ld.shared.f32 	%f8308, [_ZZ22ForceCalculationKerneliE5posys+1916];
	sub.f32 	%f8309, %f8308, %f17582;
	ld.shared.f32 	%f8310, [_ZZ22ForceCalculationKerneliE5poszs+1916];
	sub.f32 	%f8311, %f8310, %f17581;
	fma.rn.f32 	%f8312, %f8311, %f8311, %f7;
	fma.rn.f32 	%f8313, %f8309, %f8309, %f8312;
	fma.rn.f32 	%f8314, %f8307, %f8307, %f8313;
	rsqrt.approx.f32 	%f8315, %f8314;
	ld.shared.f32 	%f8316, [_ZZ22ForceCalculationKerneliE5masss+1916];
	mul.f32 	%f8317, %f8315, %f8316;
	mul.f32 	%f8318, %f8315, %f8317;
	mul.f32 	%f8319, %f8315, %f8318;
	fma.rn.f32 	%f8320, %f8307, %f8319, %f8303;
	fma.rn.f32 	%f8321, %f8309, %f8319, %f8304;
	fma.rn.f32 	%f8322, %f8311, %f8319, %f8305;
	ld.shared.f32 	%f8323, [_ZZ22ForceCalculationKerneliE5posxs+1920];
	sub.f32 	%f8324, %f8323, %f17583;
	ld.shared.f32 	%f8325, [_ZZ22ForceCalculationKerneliE5posys+1920];
	sub.f32 	%f8326, %f8325, %f17582;
	ld.shared.f32 	%f8327, [_ZZ22ForceCalculationKerneliE5poszs+1920];
	sub.f32 	%f8328, %f8327, %f17581;
	fma.rn.f32 	%f8329, %f8328, %f8328, %f7;
	fma.rn.f32 	%f8330, %f8326, %f8326, %f8329;
	fma.rn.f32 	%f8331, %f8324, %f8324, %f8330;
	rsqrt.approx.f32 	%f8332, %f8331;
	ld.shared.f32 	%f8333, [_ZZ22ForceCalculationKerneliE5masss+1920];
	mul.f32 	%f8334, %f8332, %f8333;
	mul.f32 	%f8335, %f8332, %f8334;
	mul.f32 	%f8336, %f8332, %f8335;
	fma.rn.f32 	%f8337, %f8324, %f8336, %f8320;
	fma.rn.f32 	%f8338, %f8326, %f8336, %f8321;
	fma.rn.f32 	%f8339, %f8328, %f8336, %f8322;
	ld.shared.f32 	%f8340, [_ZZ22ForceCalculationKerneliE5posxs+1924];
	sub.f32 	%f8341, %f8340, %f17583;
	ld.shared.f32 	%f8342, [_ZZ22ForceCalculationKerneliE5posys+1924];
	sub.f32 	%f8343, %f8342, %f17582;
	ld.shared.f32 	%f8344, [_ZZ22ForceCalculationKerneliE5poszs+1924];
	sub.f32 	%f8345, %f8344, %f17581;
	fma.rn.f32 	%f8346, %f8345, %f8345, %f7;
	fma.rn.f32 	%f8347, %f8343, %f8343, %f8346;
	fma.rn.f32 	%f8348, %f8341, %f8341, %f8347;
	rsqrt.approx.f32 	%f8349, %f8348;
	ld.shared.f32 	%f8350, [_ZZ22ForceCalculationKerneliE5masss+1924];
	mul.f32 	%f8351, %f8349, %f8350;
	mul.f32 	%f8352, %f8349, %f8351;
	mul.f32 	%f8353, %f8349, %f8352;
	fma.rn.f32 	%f8354, %f8341, %f8353, %f8337;
	fma.rn.f32 	%f8355, %f8343, %f8353, %f8338;
	fma.rn.f32 	%f8356, %f8345, %f8353, %f8339;
	ld.shared.f32 	%f8357, [_ZZ22ForceCalculationKerneliE5posxs+1928];
	sub.f32 	%f8358, %f8357, %f17583;
	ld.shared.f32 	%f8359, [_ZZ22ForceCalculationKerneliE5posys+1928];
	sub.f32 	%f8360, %f8359, %f17582;
	ld.shared.f32 	%f8361, [_ZZ22ForceCalculationKerneliE5poszs+1928];
	sub.f32 	%f8362, %f8361, %f17581;
	fma.rn.f32 	%f8363, %f8362, %f8362, %f7;
	fma.rn.f32 	%f8364, %f8360, %f8360, %f8363;
	fma.rn.f32 	%f8365, %f8358, %f8358, %f8364;
	rsqrt.approx.f32 	%f8366, %f8365;
	ld.shared.f32 	%f8367, [_ZZ22ForceCalculationKerneliE5masss+1928];
	mul.f32 	%f8368, %f8366, %f8367;
	mul.f32 	%f8369, %f8366, %f8368;
	mul.f32 	%f8370, %f8366, %f8369;
	fma.rn.f32 	%f8371, %f8358, %f8370, %f8354;
	fma.rn.f32 	%f8372, %f8360, %f8370, %f8355;
	fma.rn.f32 	%f8373, %f8362, %f8370, %f8356;
	ld.shared.f32 	%f8374, [_ZZ22ForceCalculationKerneliE5posxs+1932];
	sub.f32 	%f8375, %f8374, %f17583;
	ld.shared.f32 	%f8376, [_ZZ22ForceCalculationKerneliE5posys+1932];
	sub.f32 	%f8377, %f8376, %f17582;
	ld.shared.f32 	%f8378, [_ZZ22ForceCalculationKerneliE5poszs+1932];
	sub.f32 	%f8379, %f8378, %f17581;
	fma.rn.f32 	%f8380, %f8379, %f8379, %f7;
	fma.rn.f32 	%f8381, %f8377, %f8377, %f8380;
	fma.rn.f32 	%f8382, %f8375, %f8375, %f8381;
	rsqrt.approx.f32 	%f8383, %f8382;
	ld.shared.f32 	%f8384, [_ZZ22ForceCalculationKerneliE5masss+1932];
	mul.f32 	%f8385, %f8383, %f8384;
	mul.f32 	%f8386, %f8383, %f8385;
	mul.f32 	%f8387, %f8383, %f8386;
	fma.rn.f32 	%f8388, %f8375, %f8387, %f8371;
	fma.rn.f32 	%f8389, %f8377, %f8387, %f8372;
	fma.rn.f32 	%f8390, %f8379, %f8387, %f8373;
	ld.shared.f32 	%f8391, [_ZZ22ForceCalculationKerneliE5posxs+1936];
	sub.f32 	%f8392, %f8391, %f17583;
	ld.shared.f32 	%f8393, [_ZZ22ForceCalculationKerneliE5posys+1936];
	sub.f32 	%f8394, %f8393, %f17582;
	ld.shared.f32 	%f8395, [_ZZ22ForceCalculationKerneliE5poszs+1936];
	sub.f32 	%f8396, %f8395, %f17581;
	fma.rn.f32 	%f8397, %f8396, %f8396, %f7;
	fma.rn.f32 	%f8398, %f8394, %f8394, %f8397;
	fma.rn.f32 	%f8399, %f8392, %f8392, %f8398;
	rsqrt.approx.f32 	%f8400, %f8399;
	ld.shared.f32 	%f8401, [_ZZ22ForceCalculationKerneliE5masss+1936];
	mul.f32 	%f8402, %f8400, %f8401;
	mul.f32 	%f8403, %f8400, %f8402;
	mul.f32 	%f8404, %f8400, %f8403;
	fma.rn.f32 	%f8405, %f8392, %f8404, %f8388;
	fma.rn.f32 	%f8406, %f8394, %f8404, %f8389;
	fma.rn.f32 	%f8407, %f8396, %f8404, %f8390;
	ld.shared.f32 	%f8408, [_ZZ22ForceCalculationKerneliE5posxs+1940];
	sub.f32 	%f8409, %f8408, %f17583;
	ld.shared.f32 	%f8410, [_ZZ22ForceCalculationKerneliE5posys+1940];
	sub.f32 	%f8411, %f8410, %f17582;
	ld.shared.f32 	%f8412, [_ZZ22ForceCalculationKerneliE5poszs+1940];
	sub.f32 	%f8413, %f8412, %f17581;
	fma.rn.f32 	%f8414, %f8413, %f8413, %f7;
	fma.rn.f32 	%f8415, %f8411, %f8411, %f8414;
	fma.rn.f32 	%f8416, %f8409, %f8409, %f8415;
	rsqrt.approx.f32 	%f8417, %f8416;
	ld.shared.f32 	%f8418, [_ZZ22ForceCalculationKerneliE5masss+1940];
	mul.f32 	%f8419, %f8417, %f8418;
	mul.f32 	%f8420, %f8417, %f8419;
	mul.f32 	%f8421, %f8417, %f8420;
	fma.rn.f32 	%f8422, %f8409, %f8421, %f8405;
	fma.rn.f32 	%f8423, %f8411, %f8421, %f8406;
	fma.rn.f32 	%f8424, %f8413, %f8421, %f8407;
	ld.shared.f32 	%f8425, [_ZZ22ForceCalculationKerneliE5posxs+1944];
	sub.f32 	%f8426, %f8425, %f17583;
	ld.shared.f32 	%f8427, [_ZZ22ForceCalculationKerneliE5posys+1944];
	sub.f32 	%f8428, %f8427, %f17582;
	ld.shared.f32 	%f8429, [_ZZ22ForceCalculationKerneliE5poszs+1944];
	sub.f32 	%f8430, %f8429, %f17581;
	fma.rn.f32 	%f8431, %f8430, %f8430, %f7;
	fma.rn.f32 	%f8432, %f8428, %f8428, %f8431;
	fma.rn.f32 	%f8433, %f8426, %f8426, %f8432;
	rsqrt.approx.f32 	%f8434, %f8433;
	ld.shared.f32 	%f8435, [_ZZ22ForceCalculationKerneliE5masss+1944];
	mul.f32 	%f8436, %f8434, %f8435;
	mul.f32 	%f8437, %f8434, %f8436;
	mul.f32 	%f8438, %f8434, %f8437;
	fma.rn.f32 	%f8439, %f8426, %f8438, %f8422;
	fma.rn.f32 	%f8440, %f8428, %f8438, %f8423;
	fma.rn.f32 	%f8441, %f8430, %f8438, %f8424;
	ld.shared.f32 	%f8442, [_ZZ22ForceCalculationKerneliE5posxs+1948];
	sub.f32 	%f8443, %f8442, %f17583;
	ld.shared.f32 	%f8444, [_ZZ22ForceCalculationKerneliE5posys+1948];
	sub.f32 	%f8445, %f8444, %f17582;
	ld.shared.f32 	%f8446, [_ZZ22ForceCalculationKerneliE5poszs+1948];
	sub.f32 	%f8447, %f8446, %f17581;
	fma.rn.f32 	%f8448, %f8447, %f8447, %f7;
	fma.rn.f32 	%f8449, %f8445, %f8445, %f8448;
	fma.rn.f32 	%f8450, %f8443, %f8443, %f8449;
	rsqrt.approx.f32 	%f8451, %f8450;
	ld.shared.f32 	%f8452, [_ZZ22ForceCalculationKerneliE5masss+1948];
	mul.f32 	%f8453, %f8451, %f8452;
	mul.f32 	%f8454, %f8451, %f8453;
	mul.f32 	%f8455, %f8451, %f8454;
	fma.rn.f32 	%f8456, %f8443, %f8455, %f8439;
	fma.rn.f32 	%f8457, %f8445, %f8455, %f8440;
	fma.rn.f32 	%f8458, %f8447, %f8455, %f8441;
	ld.shared.f32 	%f8459, [_ZZ22ForceCalculationKerneliE5posxs+1952];
	sub.f32 	%f8460, %f8459, %f17583;
	ld.shared.f32 	%f8461, [_ZZ22ForceCalculationKerneliE5posys+1952];
	sub.f32 	%f8462, %f8461, %f17582;
	ld.shared.f32 	%f8463, [_ZZ22ForceCalculationKerneliE5poszs+1952];
	sub.f32 	%f8464, %f8463, %f17581;
	fma.rn.f32 	%f8465, %f8464, %f8464, %f7;
	fma.rn.f32 	%f8466, %f8462, %f8462, %f8465;
	fma.rn.f32 	%f8467, %f8460, %f8460, %f8466;
	rsqrt.approx.f32 	%f8468, %f8467;
	ld.shared.f32 	%f8469, [_ZZ22ForceCalculationKerneliE5masss+1952];
	mul.f32 	%f8470, %f8468, %f8469;
	mul.f32 	%f8471, %f8468, %f8470;
	mul.f32 	%f8472, %f8468, %f8471;
	fma.rn.f32 	%f8473, %f8460, %f8472, %f8456;
	fma.rn.f32 	%f8474, %f8462, %f8472, %f8457;
	fma.rn.f32 	%f8475, %f8464, %f8472, %f8458;
	ld.shared.f32 	%f8476, [_ZZ22ForceCalculationKerneliE5posxs+1956];
	sub.f32 	%f8477, %f8476, %f17583;
	ld.shared.f32 	%f8478, [_ZZ22ForceCalculationKerneliE5posys+1956];
	sub.f32 	%f8479, %f8478, %f17582;
	ld.shared.f32 	%f8480, [_ZZ22ForceCalculationKerneliE5poszs+1956];
	sub.f32 	%f8481, %f8480, %f17581;
	fma.rn.f32 	%f8482, %f8481, %f8481, %f7;
	fma.rn.f32 	%f8483, %f8479, %f8479, %f8482;
	fma.rn.f32 	%f8484, %f8477, %f8477, %f8483;
	rsqrt.approx.f32 	%f8485, %f8484;
	ld.shared.f32 	%f8486, [_ZZ22ForceCalculationKerneliE5masss+1956];
	mul.f32 	%f8487, %f8485, %f8486;
	mul.f32 	%f8488, %f8485, %f8487;
	mul.f32 	%f8489, %f8485, %f8488;
	fma.rn.f32 	%f8490, %f8477, %f8489, %f8473;
	fma.rn.f32 	%f8491, %f8479, %f8489, %f8474;
	fma.rn.f32 	%f8492, %f8481, %f8489, %f8475;
	ld.shared.f32 	%f8493, [_ZZ22ForceCalculationKerneliE5posxs+1960];
	sub.f32 	%f8494, %f8493, %f17583;
	ld.shared.f32 	%f8495, [_ZZ22ForceCalculationKerneliE5posys+1960];
	sub.f32 	%f8496, %f8495, %f17582;
	ld.shared.f32 	%f8497, [_ZZ22ForceCalculationKerneliE5poszs+1960];
	sub.f32 	%f8498, %f8497, %f17581;
	fma.rn.f32 	%f8499, %f8498, %f8498, %f7;
	fma.rn.f32 	%f8500, %f8496, %f8496, %f8499;
	fma.rn.f32 	%f8501, %f8494, %f8494, %f8500;
	rsqrt.approx.f32 	%f8502, %f8501;
	ld.shared.f32 	%f8503, [_ZZ22ForceCalculationKerneliE5masss+1960];
	mul.f32 	%f8504, %f8502, %f8503;
	mul.f32 	%f8505, %f8502, %f8504;
	mul.f32 	%f8506, %f8502, %f8505;
	fma.rn.f32 	%f8507, %f8494, %f8506, %f8490;
	fma.rn.f32 	%f8508, %f8496, %f8506, %f8491;
	fma.rn.f32 	%f8509, %f8498, %f8506, %f8492;
	ld.shared.f32 	%f8510, [_ZZ22ForceCalculationKerneliE5posxs+1964];
	sub.f32 	%f8511, %f8510, %f17583;
	ld.shared.f32 	%f8512, [_ZZ22ForceCalculationKerneliE5posys+1964];
	sub.f32 	%f8513, %f8512, %f17582;
	ld.shared.f32 	%f8514, [_ZZ22ForceCalculationKerneliE5poszs+1964];
	sub.f32 	%f8515, %f8514, %f17581;
	fma.rn.f32 	%f8516, %f8515, %f8515, %f7;
	fma.rn.f32 	%f8517, %f8513, %f8513, %f8516;
	fma.rn.f32 	%f8518, %f8511, %f8511, %f8517;
	rsqrt.approx.f32 	%f8519, %f8518;
	ld.shared.f32 	%f8520, [_ZZ22ForceCalculationKerneliE5masss+1964];
	mul.f32 	%f8521, %f8519, %f8520;
	mul.f32 	%f8522, %f8519, %f8521;
	mul.f32 	%f8523, %f8519, %f8522;
	fma.rn.f32 	%f8524, %f8511, %f8523, %f8507;
	fma.rn.f32 	%f8525, %f8513, %f8523, %f8508;
	fma.rn.f32 	%f8526, %f8515, %f8523, %f8509;
	ld.shared.f32 	%f8527, [_ZZ22ForceCalculationKerneliE5posxs+1968];
	sub.f32 	%f8528, %f8527, %f17583;
	ld.shared.f32 	%f8529, [_ZZ22ForceCalculationKerneliE5posys+1968];
	sub.f32 	%f8530, %f8529, %f17582;
	ld.shared.f32 	%f8531, [_ZZ22ForceCalculationKerneliE5poszs+1968];
	sub.f32 	%f8532, %f8531, %f17581;
	fma.rn.f32 	%f8533, %f8532, %f8532, %f7;
	fma.rn.f32 	%f8534, %f8530, %f8530, %f8533;
	fma.rn.f32 	%f8535, %f8528, %f8528, %f8534;
	rsqrt.approx.f32 	%f8536, %f8535;
	ld.shared.f32 	%f8537, [_ZZ22ForceCalculationKerneliE5masss+1968];
	mul.f32 	%f8538, %f8536, %f8537;
	mul.f32 	%f8539, %f8536, %f8538;
	mul.f32 	%f8540, %f8536, %f8539;
	fma.rn.f32 	%f8541, %f8528, %f8540, %f8524;
	fma.rn.f32 	%f8542, %f8530, %f8540, %f8525;
	fma.rn.f32 	%f8543, %f8532, %f8540, %f8526;
	ld.shared.f32 	%f8544, [_ZZ22ForceCalculationKerneliE5posxs+1972];
	sub.f32 	%f8545, %f8544, %f17583;
	ld.shared.f32 	%f8546, [_ZZ22ForceCalculationKerneliE5posys+1972];
	sub.f32 	%f8547, %f8546, %f17582;
	ld.shared.f32 	%f8548, [_ZZ22ForceCalculationKerneliE5poszs+1972];
	sub.f32 	%f8549, %f8548, %f17581;
	fma.rn.f32 	%f8550, %f8549, %f8549, %f7;
	fma.rn.f32 	%f8551, %f8547, %f8547, %f8550;
	fma.rn.f32 	%f8552, %f8545, %f8545, %f8551;
	rsqrt.approx.f32 	%f8553, %f8552;
	ld.shared.f32 	%f8554, [_ZZ22ForceCalculationKerneliE5masss+1972];
	mul.f32 	%f8555, %f8553, %f8554;
	mul.f32 	%f8556, %f8553, %f8555;
	mul.f32 	%f8557, %f8553, %f8556;
	fma.rn.f32 	%f8558, %f8545, %f8557, %f8541;
	fma.rn.f32 	%f8559, %f8547, %f8557, %f8542;
	fma.rn.f32 	%f8560, %f8549, %f8557, %f8543;
	ld.shared.f32 	%f8561, [_ZZ22ForceCalculationKerneliE5posxs+1976];
	sub.f32 	%f8562, %f8561, %f17583;
	ld.shared.f32 	%f8563, [_ZZ22ForceCalculationKerneliE5posys+1976];
	sub.f32 	%f8564, %f8563, %f17582;
	ld.shared.f32 	%f8565, [_ZZ22ForceCalculationKerneliE5poszs+1976];
	sub.f32 	%f8566, %f8565, %f17581;
	fma.rn.f32 	%f8567, %f8566, %f8566, %f7;
	fma.rn.f32 	%f8568, %f8564, %f8564, %f8567;
	fma.rn.f32 	%f8569, %f8562, %f8562, %f8568;
	rsqrt.approx.f32 	%f8570, %f8569;
	ld.shared.f32 	%f8571, [_ZZ22ForceCalculationKerneliE5masss+1976];
	mul.f32 	%f8572, %f8570, %f8571;
	mul.f32 	%f8573, %f8570, %f8572;
	mul.f32 	%f8574, %f8570, %f8573;
	fma.rn.f32 	%f8575, %f8562, %f8574, %f8558;
	fma.rn.f32 	%f8576, %f8564, %f8574, %f8559;
	fma.rn.f32 	%f8577, %f8566, %f8574, %f8560;
	ld.shared.f32 	%f8578, [_ZZ22ForceCalculationKerneliE5posxs+1980];
	sub.f32 	%f8579, %f8578, %f17583;
	ld.shared.f32 	%f8580, [_ZZ22ForceCalculationKerneliE5posys+1980];
	sub.f32 	%f8581, %f8580, %f17582;
	ld.shared.f32 	%f8582, [_ZZ22ForceCalculationKerneliE5poszs+1980];
	sub.f32 	%f8583, %f8582, %f17581;
	fma.rn.f32 	%f8584, %f8583, %f8583, %f7;
	fma.rn.f32 	%f8585, %f8581, %f8581, %f8584;
	fma.rn.f32 	%f8586, %f8579, %f8579, %f8585;
	rsqrt.approx.f32 	%f8587, %f8586;
	ld.shared.f32 	%f8588, [_ZZ22ForceCalculationKerneliE5masss+1980];
	mul.f32 	%f8589, %f8587, %f8588;
	mul.f32 	%f8590, %f8587, %f8589;
	mul.f32 	%f8591, %f8587, %f8590;
	fma.rn.f32 	%f8592, %f8579, %f8591, %f8575;
	fma.rn.f32 	%f8593, %f8581, %f8591, %f8576;
	fma.rn.f32 	%f8594, %f8583, %f8591, %f8577;
	ld.shared.f32 	%f8595, [_ZZ22ForceCalculationKerneliE5posxs+1984];
	sub.f32 	%f8596, %f8595, %f17583;
	ld.shared.f32 	%f8597, [_ZZ22ForceCalculationKerneliE5posys+1984];
	sub.f32 	%f8598, %f8597, %f17582;
	ld.shared.f32 	%f8599, [_ZZ22ForceCalculationKerneliE5poszs+1984];
	sub.f32 	%f8600, %f8599, %f17581;
	fma.rn.f32 	%f8601, %f8600, %f8600, %f7;
	fma.rn.f32 	%f8602, %f8598, %f8598, %f8601;
	fma.rn.f32 	%f8603, %f8596, %f8596, %f8602;
	rsqrt.approx.f32 	%f8604, %f8603;
	ld.shared.f32 	%f8605, [_ZZ22ForceCalculationKerneliE5masss+1984];
	mul.f32 	%f8606, %f8604, %f8605;
	mul.f32 	%f8607, %f8604, %f8606;
	mul.f32 	%f8608, %f8604, %f8607;
	fma.rn.f32 	%f8609, %f8596, %f8608, %f8592;
	fma.rn.f32 	%f8610, %f8598, %f8608, %f8593;
	fma.rn.f32 	%f8611, %f8600, %f8608, %f8594;
	ld.shared.f32 	%f8612, [_ZZ22ForceCalculationKerneliE5posxs+1988];
	sub.f32 	%f8613, %f8612, %f17583;
	ld.shared.f32 	%f8614, [_ZZ22ForceCalculationKerneliE5posys+1988];
	sub.f32 	%f8615, %f8614, %f17582;
	ld.shared.f32 	%f8616, [_ZZ22ForceCalculationKerneliE5poszs+1988];
	sub.f32 	%f8617, %f8616, %f17581;
	fma.rn.f32 	%f8618, %f8617, %f8617, %f7;
	fma.rn.f32 	%f8619, %f8615, %f8615, %f8618;
	fma.rn.f32 	%f8620, %f8613, %f8613, %f8619;
	rsqrt.approx.f32 	%f8621, %f8620;
	ld.shared.f32 	%f8622, [_ZZ22ForceCalculationKerneliE5masss+1988];
	mul.f32 	%f8623, %f8621, %f8622;
	mul.f32 	%f8624, %f8621, %f8623;
	mul.f32 	%f8625, %f8621, %f8624;
	fma.rn.f32 	%f8626, %f8613, %f8625, %f8609;
	fma.rn.f32 	%f8627, %f8615, %f8625, %f8610;
	fma.rn.f32 	%f8628, %f8617, %f8625, %f8611;
	ld.shared.f32 	%f8629, [_ZZ22ForceCalculationKerneliE5posxs+1992];
	sub.f32 	%f8630, %f8629, %f17583;
	ld.shared.f32 	%f8631, [_ZZ22ForceCalculationKerneliE5posys+1992];
	sub.f32 	%f8632, %f8631, %f17582;
	ld.shared.f32 	%f8633, [_ZZ22ForceCalculationKerneliE5poszs+1992];
	sub.f32 	%f8634, %f8633, %f17581;
	fma.rn.f32 	%f8635, %f8634, %f8634, %f7;
	fma.rn.f32 	%f8636, %f8632, %f8632, %f8635;
	fma.rn.f32 	%f8637, %f8630, %f8630, %f8636;
	rsqrt.approx.f32 	%f8638, %f8637;
	ld.shared.f32 	%f8639, [_ZZ22ForceCalculationKerneliE5masss+1992];
	mul.f32 	%f8640, %f8638, %f8639;
	mul.f32 	%f8641, %f8638, %f8640;
	mul.f32 	%f8642, %f8638, %f8641;
	fma.rn.f32 	%f8643, %f8630, %f8642, %f8626;
	fma.rn.f32 	%f8644, %f8632, %f8642, %f8627;
	fma.rn.f32 	%f8645, %f8634, %f8642, %f8628;
	ld.shared.f32 	%f8646, [_ZZ22ForceCalculationKerneliE5posxs+1996];
	sub.f32 	%f8647, %f8646, %f17583;
	ld.shared.f32 	%f8648, [_ZZ22ForceCalculationKerneliE5posys+1996];
	sub.f32 	%f8649, %f8648, %f17582;
	ld.shared.f32 	%f8650, [_ZZ22ForceCalculationKerneliE5poszs+1996];
	sub.f32 	%f8651, %f8650, %f17581;
	fma.rn.f32 	%f8652, %f8651, %f8651, %f7;
	fma.rn.f32 	%f8653, %f8649, %f8649, %f8652;
	fma.rn.f32 	%f8654, %f8647, %f8647, %f8653;
	rsqrt.approx.f32 	%f8655, %f8654;
	ld.shared.f32 	%f8656, [_ZZ22ForceCalculationKerneliE5masss+1996];
	mul.f32 	%f8657, %f8655, %f8656;
	mul.f32 	%f8658, %f8655, %f8657;
	mul.f32 	%f8659, %f8655, %f8658;
	fma.rn.f32 	%f8660, %f8647, %f8659, %f8643;
	fma.rn.f32 	%f8661, %f8649, %f8659, %f8644;
	fma.rn.f32 	%f8662, %f8651, %f8659, %f8645;
	ld.shared.f32 	%f8663, [_ZZ22ForceCalculationKerneliE5posxs+2000];
	sub.f32 	%f8664, %f8663, %f17583;
	ld.shared.f32 	%f8665, [_ZZ22ForceCalculationKerneliE5posys+2000];
	sub.f32 	%f8666, %f8665, %f17582;
	ld.shared.f32 	%f8667, [_ZZ22ForceCalculationKerneliE5poszs+2000];
	sub.f32 	%f8668, %f8667, %f17581;
	fma.rn.f32 	%f8669, %f8668, %f8668, %f7;
	fma.rn.f32 	%f8670, %f8666, %f8666, %f8669;
	fma.rn.f32 	%f8671, %f8664, %f8664, %f8670;
	rsqrt.approx.f32 	%f8672, %f8671;
	ld.shared.f32 	%f8673, [_ZZ22ForceCalculationKerneliE5masss+2000];
	mul.f32 	%f8674, %f8672, %f8673;
	mul.f32 	%f8675, %f8672, %f8674;
	mul.f32 	%f8676, %f8672, %f8675;
	fma.rn.f32 	%f8677, %f8664, %f8676, %f8660;
	fma.rn.f32 	%f8678, %f8666, %f8676, %f8661;
	fma.rn.f32 	%f8679, %f8668, %f8676, %f8662;
	ld.shared.f32 	%f8680, [_ZZ22ForceCalculationKerneliE5posxs+2004];
	sub.f32 	%f8681, %f8680, %f17583;
	ld.shared.f32 	%f8682, [_ZZ22ForceCalculationKerneliE5posys+2004];
	sub.f32 	%f8683, %f8682, %f17582;
	ld.shared.f32 	%f8684, [_ZZ22ForceCalculationKerneliE5poszs+2004];
	sub.f32 	%f8685, %f8684, %f17581;
	fma.rn.f32 	%f8686, %f8685, %f8685, %f7;
	fma.rn.f32 	%f8687, %f8683, %f8683, %f8686;
	fma.rn.f32 	%f8688, %f8681, %f8681, %f8687;
	rsqrt.approx.f32 	%f8689, %f8688;
	ld.shared.f32 	%f8690, [_ZZ22ForceCalculationKerneliE5masss+2004];
	mul.f32 	%f8691, %f8689, %f8690;
	mul.f32 	%f8692, %f8689, %f8691;
	mul.f32 	%f8693, %f8689, %f8692;
	fma.rn.f32 	%f8694, %f8681, %f8693, %f8677;
	fma.rn.f32 	%f8695, %f8683, %f8693, %f8678;
	fma.rn.f32 	%f8696, %f8685, %f8693, %f8679;
	ld.shared.f32 	%f8697, [_ZZ22ForceCalculationKerneliE5posxs+2008];
	sub.f32 	%f8698, %f8697, %f17583;
	ld.shared.f32 	%f8699, [_ZZ22ForceCalculationKerneliE5posys+2008];
	sub.f32 	%f8700, %f8699, %f17582;
	ld.shared.f32 	%f8701, [_ZZ22ForceCalculationKerneliE5poszs+2008];
	sub.f32 	%f8702, %f8701, %f17581;
	fma.rn.f32 	%f8703, %f8702, %f8702, %f7;
	fma.rn.f32 	%f8704, %f8700, %f8700, %f8703;
	fma.rn.f32 	%f8705, %f8698, %f8698, %f8704;
	rsqrt.approx.f32 	%f8706, %f8705;
	ld.shared.f32 	%f8707, [_ZZ22ForceCalculationKerneliE5masss+2008];
	mul.f32 	%f8708, %f8706, %f8707;
	mul.f32 	%f8709, %f8706, %f8708;
	mul.f32 	%f8710, %f8706, %f8709;
	fma.rn.f32 	%f8711, %f8698, %f8710, %f8694;
	fma.rn.f32 	%f8712, %f8700, %f8710, %f8695;
	fma.rn.f32 	%f8713, %f8702, %f8710, %f8696;
	ld.shared.f32 	%f8714, [_ZZ22ForceCalculationKerneliE5posxs+2012];
	sub.f32 	%f8715, %f8714, %f17583;
	ld.shared.f32 	%f8716, [_ZZ22ForceCalculationKerneliE5posys+2012];
	sub.f32 	%f8717, %f8716, %f17582;
	ld.shared.f32 	%f8718, [_ZZ22ForceCalculationKerneliE5poszs+2012];
	sub.f32 	%f8719, %f8718, %f17581;
	fma.rn.f32 	%f8720, %f8719, %f8719, %f7;
	fma.rn.f32 	%f8721, %f8717, %f8717, %f8720;
	fma.rn.f32 	%f8722, %f8715, %f8715, %f8721;
	rsqrt.approx.f32 	%f8723, %f8722;
	ld.shared.f32 	%f8724, [_ZZ22ForceCalculationKerneliE5masss+2012];
	mul.f32 	%f8725, %f8723, %f8724;
	mul.f32 	%f8726, %f8723, %f8725;
	mul.f32 	%f8727, %f8723, %f8726;
	fma.rn.f32 	%f8728, %f8715, %f8727, %f8711;
	fma.rn.f32 	%f8729, %f8717, %f8727, %f8712;
	fma.rn.f32 	%f8730, %f8719, %f8727, %f8713;
	ld.shared.f32 	%f8731, [_ZZ22ForceCalculationKerneliE5posxs+2016];
	sub.f32 	%f8732, %f8731, %f17583;
	ld.shared.f32 	%f8733, [_ZZ22ForceCalculationKerneliE5posys+2016];
	sub.f32 	%f8734, %f8733, %f17582;
	ld.shared.f32 	%f8735, [_ZZ22ForceCalculationKerneliE5poszs+2016];
	sub.f32 	%f8736, %f8735, %f17581;
	fma.rn.f32 	%f8737, %f8736, %f8736, %f7;
	fma.rn.f32 	%f8738, %f8734, %f8734, %f8737;
	fma.rn.f32 	%f8739, %f8732, %f8732, %f8738;
	rsqrt.approx.f32 	%f8740, %f8739;
	ld.shared.f32 	%f8741, [_ZZ22ForceCalculationKerneliE5masss+2016];
	mul.f32 	%f8742, %f8740, %f8741;
	mul.f32 	%f8743, %f8740, %f8742;
	mul.f32 	%f8744, %f8740, %f8743;
	fma.rn.f32 	%f8745, %f8732, %f8744, %f8728;
	fma.rn.f32 	%f8746, %f8734, %f8744, %f8729;
	fma.rn.f32 	%f8747, %f8736, %f8744, %f8730;
	ld.shared.f32 	%f8748, [_ZZ22ForceCalculationKerneliE5posxs+2020];
	sub.f32 	%f8749, %f8748, %f17583;
	ld.shared.f32 	%f8750, [_ZZ22ForceCalculationKerneliE5posys+2020];
	sub.f32 	%f8751, %f8750, %f17582;
	ld.shared.f32 	%f8752, [_ZZ22ForceCalculationKerneliE5poszs+2020];
	sub.f32 	%f8753, %f8752, %f17581;
	fma.rn.f32 	%f8754, %f8753, %f8753, %f7;
	fma.rn.f32 	%f8755, %f8751, %f8751, %f8754;
	fma.rn.f32 	%f8756, %f8749, %f8749, %f8755;
	rsqrt.approx.f32 	%f8757, %f8756;
	ld.shared.f32 	%f8758, [_ZZ22ForceCalculationKerneliE5masss+2020];
	mul.f32 	%f8759, %f8757, %f8758;
	mul.f32 	%f8760, %f8757, %f8759;
	mul.f32 	%f8761, %f8757, %f8760;
	fma.rn.f32 	%f8762, %f8749, %f8761, %f8745;
	fma.rn.f32 	%f8763, %f8751, %f8761, %f8746;
	fma.rn.f32 	%f8764, %f8753, %f8761, %f8747;
	ld.shared.f32 	%f8765, [_ZZ22ForceCalculationKerneliE5posxs+2024];
	sub.f32 	%f8766, %f8765, %f17583;
	ld.shared.f32 	%f8767, [_ZZ22ForceCalculationKerneliE5posys+2024];
	sub.f32 	%f8768, %f8767, %f17582;
	ld.shared.f32 	%f8769, [_ZZ22ForceCalculationKerneliE5poszs+2024];
	sub.f32 	%f8770, %f8769, %f17581;
	fma.rn.f32 	%f8771, %f8770, %f8770, %f7;
	fma.rn.f32 	%f8772, %f8768, %f8768, %f8771;
	fma.rn.f32 	%f8773, %f8766, %f8766, %f8772;
	rsqrt.approx.f32 	%f8774, %f8773;
	ld.shared.f32 	%f8775, [_ZZ22ForceCalculationKerneliE5masss+2024];
	mul.f32 	%f8776, %f8774, %f8775;
	mul.f32 	%f8777, %f8774, %f8776;
	mul.f32 	%f8778, %f8774, %f8777;
	fma.rn.f32 	%f8779, %f8766, %f8778, %f8762;
	fma.rn.f32 	%f8780, %f8768, %f8778, %f8763;
	fma.rn.f32 	%f8781, %f8770, %f8778, %f8764;
	ld.shared.f32 	%f8782, [_ZZ22ForceCalculationKerneliE5posxs+2028];
	sub.f32 	%f8783, %f8782, %f17583;
	ld.shared.f32 	%f8784, [_ZZ22ForceCalculationKerneliE5posys+2028];
	sub.f32 	%f8785, %f8784, %f17582;
	ld.shared.f32 	%f8786, [_ZZ22ForceCalculationKerneliE5poszs+2028];
	sub.f32 	%f8787, %f8786, %f17581;
	fma.rn.f32 	%f8788, %f8787, %f8787, %f7;
	fma.rn.f32 	%f8789, %f8785, %f8785, %f8788;
	fma.rn.f32 	%f8790, %f8783, %f8783, %f8789;
	rsqrt.approx.f32 	%f8791, %f8790;
	ld.shared.f32 	%f8792, [_ZZ22ForceCalculationKerneliE5masss+2028];
	mul.f32 	%f8793, %f8791, %f8792;
	mul.f32 	%f8794, %f8791, %f8793;
	mul.f32 	%f8795, %f8791, %f8794;
	fma.rn.f32 	%f8796, %f8783, %f8795, %f8779;
	fma.rn.f32 	%f8797, %f8785, %f8795, %f8780;
	fma.rn.f32 	%f8798, %f8787, %f8795, %f8781;
	ld.shared.f32 	%f8799, [_ZZ22ForceCalculationKerneliE5posxs+2032];
	sub.f32 	%f8800, %f8799, %f17583;
	ld.shared.f32 	%f8801, [_ZZ22ForceCalculationKerneliE5posys+2032];
	sub.f32 	%f8802, %f8801, %f17582;
	ld.shared.f32 	%f8803, [_ZZ22ForceCalculationKerneliE5poszs+2032];
	sub.f32 	%f8804, %f8803, %f17581;
	fma.rn.f32 	%f8805, %f8804, %f8804, %f7;
	fma.rn.f32 	%f8806, %f8802, %f8802, %f8805;
	fma.rn.f32 	%f8807, %f8800, %f8800, %f8806;
	rsqrt.approx.f32 	%f8808, %f8807;
	ld.shared.f32 	%f8809, [_ZZ22ForceCalculationKerneliE5masss+2032];
	mul.f32 	%f8810, %f8808, %f8809;
	mul.f32 	%f8811, %f8808, %f8810;
	mul.f32 	%f8812, %f8808, %f8811;
	fma.rn.f32 	%f8813, %f8800, %f8812, %f8796;
	fma.rn.f32 	%f8814, %f8802, %f8812, %f8797;
	fma.rn.f32 	%f8815, %f8804, %f8812, %f8798;
	ld.shared.f32 	%f8816, [_ZZ22ForceCalculationKerneliE5posxs+2036];
	sub.f32 	%f8817, %f8816, %f17583;
	ld.shared.f32 	%f8818, [_ZZ22ForceCalculationKerneliE5posys+2036];
	sub.f32 	%f8819, %f8818, %f17582;
	ld.shared.f32 	%f8820, [_ZZ22ForceCalculationKerneliE5poszs+2036];
	sub.f32 	%f8821, %f8820, %f17581;
	fma.rn.f32 	%f8822, %f8821, %f8821, %f7;
	fma.rn.f32 	%f8823, %f8819, %f8819, %f8822;
	fma.rn.f32 	%f8824, %f8817, %f8817, %f8823;
	rsqrt.approx.f32 	%f8825, %f8824;
	ld.shared.f32 	%f8826, [_ZZ22ForceCalculationKerneliE5masss+2036];
	mul.f32 	%f8827, %f8825, %f8826;
	mul.f32 	%f8828, %f8825, %f8827;
	mul.f32 	%f8829, %f8825, %f8828;
	fma.rn.f32 	%f8830, %f8817, %f8829, %f8813;
	fma.rn.f32 	%f8831, %f8819, %f8829, %f8814;
	fma.rn.f32 	%f8832, %f8821, %f8829, %f8815;
	ld.shared.f32 	%f8833, [_ZZ22ForceCalculationKerneliE5posxs+2040];
	sub.f32 	%f8834, %f8833, %f17583;
	ld.shared.f32 	%f8835, [_ZZ22ForceCalculationKerneliE5posys+2040];
	sub.f32 	%f8836, %f8835, %f17582;
	ld.shared.f32 	%f8837, [_ZZ22ForceCalculationKerneliE5poszs+2040];
	sub.f32 	%f8838, %f8837, %f17581;
	fma.rn.f32 	%f8839, %f8838, %f8838, %f7;
	fma.rn.f32 	%f8840, %f8836, %f8836, %f8839;
	fma.rn.f32 	%f8841, %f8834, %f8834, %f8840;
	rsqrt.approx.f32 	%f8842, %f8841;
	ld.shared.f32 	%f8843, [_ZZ22ForceCalculationKerneliE5masss+2040];
	mul.f32 	%f8844, %f8842, %f8843;
	mul.f32 	%f8845, %f8842, %f8844;
	mul.f32 	%f8846, %f8842, %f8845;
	fma.rn.f32 	%f8847, %f8834, %f8846, %f8830;
	fma.rn.f32 	%f8848, %f8836, %f8846, %f8831;
	fma.rn.f32 	%f8849, %f8838, %f8846, %f8832;
	ld.shared.f32 	%f8850, [_ZZ22ForceCalculationKerneliE5posxs+2044];
	sub.f32 	%f8851, %f8850, %f17583;
	ld.shared.f32 	%f8852, [_ZZ22ForceCalculationKerneliE5posys+2044];
	sub.f32 	%f8853, %f8852, %f17582;
	ld.shared.f32 	%f8854, [_ZZ22ForceCalculationKerneliE5poszs+2044];
	sub.f32 	%f8855, %f8854, %f17581;
	fma.rn.f32 	%f8856, %f8855, %f8855, %f7;
	fma.rn.f32 	%f8857, %f8853, %f8853, %f8856;
	fma.rn.f32 	%f8858, %f8851, %f8851, %f8857;
	rsqrt.approx.f32 	%f8859, %f8858;
	ld.shared.f32 	%f8860, [_ZZ22ForceCalculationKerneliE5masss+2044];
	mul.f32 	%f8861, %f8859, %f8860;
	mul.f32 	%f8862, %f8859, %f8861;
	mul.f32 	%f8863, %f8859, %f8862;
	fma.rn.f32 	%f8864, %f8851, %f8863, %f8847;
	fma.rn.f32 	%f8865, %f8853, %f8863, %f8848;
	fma.rn.f32 	%f8866, %f8855, %f8863, %f8849;
	ld.shared.f32 	%f8867, [_ZZ22ForceCalculationKerneliE5posxs+2048];
	sub.f32 	%f8868, %f8867, %f17583;
	ld.shared.f32 	%f8869, [_ZZ22ForceCalculationKerneliE5posys+2048];
	sub.f32 	%f8870, %f8869, %f17582;
	ld.shared.f32 	%f8871, [_ZZ22ForceCalculationKerneliE5poszs+2048];
	sub.f32 	%f8872, %f8871, %f17581;
	fma.rn.f32 	%f8873, %f8872, %f8872, %f7;
	fma.rn.f32 	%f8874, %f8870, %f8870, %f8873;
	fma.rn.f32 	%f8875, %f8868, %f8868, %f8874;
	rsqrt.approx.f32 	%f8876, %f8875;
	ld.shared.f32 	%f8877, [_ZZ22ForceCalculationKerneliE5masss+2048];
	mul.f32 	%f8878, %f8876, %f8877;
	mul.f32 	%f8879, %f8876, %f8878;
	mul.f32 	%f8880, %f8876, %f8879;
	fma.rn.f32 	%f8881, %f8868, %f8880, %f8864;
	fma.rn.f32 	%f8882, %f8870, %f8880, %f8865;
	fma.rn.f32 	%f8883, %f8872, %f8880, %f8866;
	ld.shared.f32 	%f8884, [_ZZ22ForceCalculationKerneliE5posxs+2052];
	sub.f32 	%f8885, %f8884, %f17583;
	ld.shared.f32 	%f8886, [_ZZ22ForceCalculationKerneliE5posys+2052];
	sub.f32 	%f8887, %f8886, %f17582;
	ld.shared.f32 	%f8888, [_ZZ22ForceCalculationKerneliE5poszs+2052];
	sub.f32 	%f8889, %f8888, %f17581;
	fma.rn.f32 	%f8890, %f8889, %f8889, %f7;
	fma.rn.f32 	%f8891, %f8887, %f8887, %f8890;
	fma.rn.f32 	%f8892, %f8885, %f8885, %f8891;
	rsqrt.approx.f32 	%f8893, %f8892;
	ld.shared.f32 	%f8894, [_ZZ22ForceCalculationKerneliE5masss+2052];
	mul.f32 	%f8895, %f8893, %f8894;
	mul.f32 	%f8896, %f8893, %f8895;
	mul.f32 	%f8897, %f8893, %f8896;
	fma.rn.f32 	%f8898, %f8885, %f8897, %f8881;
	fma.rn.f32 	%f8899, %f8887, %f8897, %f8882;
	fma.rn.f32 	%f8900, %f8889, %f8897, %f8883;
	ld.shared.f32 	%f8901, [_ZZ22ForceCalculationKerneliE5posxs+2056];
	sub.f32 	%f8902, %f8901, %f17583;
	ld.shared.f32 	%f8903, [_ZZ22ForceCalculationKerneliE5posys+2056];
	sub.f32 	%f8904, %f8903, %f17582;
	ld.shared.f32 	%f8905, [_ZZ22ForceCalculationKerneliE5poszs+2056];
	sub.f32 	%f8906, %f8905, %f17581;
	fma.rn.f32 	%f8907, %f8906, %f8906, %f7;
	fma.rn.f32 	%f8908, %f8904, %f8904, %f8907;
	fma.rn.f32 	%f8909, %f8902, %f8902, %f8908;
	rsqrt.approx.f32 	%f8910, %f8909;
	ld.shared.f32 	%f8911, [_ZZ22ForceCalculationKerneliE5masss+2056];
	mul.f32 	%f8912, %f8910, %f8911;
	mul.f32 	%f8913, %f8910, %f8912;
	mul.f32 	%f8914, %f8910, %f8913;
	fma.rn.f32 	%f8915, %f8902, %f8914, %f8898;
	fma.rn.f32 	%f8916, %f8904, %f8914, %f8899;
	fma.rn.f32 	%f8917, %f8906, %f8914, %f8900;
	ld.shared.f32 	%f8918, [_ZZ22ForceCalculationKerneliE5posxs+2060];
	sub.f32 	%f8919, %f8918, %f17583;
	ld.shared.f32 	%f8920, [_ZZ22ForceCalculationKerneliE5posys+2060];
	sub.f32 	%f8921, %f8920, %f17582;
	ld.shared.f32 	%f8922, [_ZZ22ForceCalculationKerneliE5poszs+2060];
	sub.f32 	%f8923, %f8922, %f17581;
	fma.rn.f32 	%f8924, %f8923, %f8923, %f7;
	fma.rn.f32 	%f8925, %f8921, %f8921, %f8924;
	fma.rn.f32 	%f8926, %f8919, %f8919, %f8925;
	rsqrt.approx.f32 	%f8927, %f8926;
	ld.shared.f32 	%f8928, [_ZZ22ForceCalculationKerneliE5masss+2060];
	mul.f32 	%f8929, %f8927, %f8928;
	mul.f32 	%f8930, %f8927, %f8929;
	mul.f32 	%f8931, %f8927, %f8930;
	fma.rn.f32 	%f8932, %f8919, %f8931, %f8915;
	fma.rn.f32 	%f8933, %f8921, %f8931, %f8916;
	fma.rn.f32 	%f8934, %f8923, %f8931, %f8917;
	ld.shared.f32 	%f8935, [_ZZ22ForceCalculationKerneliE5posxs+2064];
	sub.f32 	%f8936, %f8935, %f17583;
	ld.shared.f32 	%f8937, [_ZZ22ForceCalculationKerneliE5posys+2064];
	sub.f32 	%f8938, %f8937, %f17582;
	ld.shared.f32 	%f8939, [_ZZ22ForceCalculationKerneliE5poszs+2064];
	sub.f32 	%f8940, %f8939, %f17581;
	fma.rn.f32 	%f8941, %f8940, %f8940, %f7;
	fma.rn.f32 	%f8942, %f8938, %f8938, %f8941;
	fma.rn.f32 	%f8943, %f8936, %f8936, %f8942;
	rsqrt.approx.f32 	%f8944, %f8943;
	ld.shared.f32 	%f8945, [_ZZ22ForceCalculationKerneliE5masss+2064];
	mul.f32 	%f8946, %f8944, %f8945;
	mul.f32 	%f8947, %f8944, %f8946;
	mul.f32 	%f8948, %f8944, %f8947;
	fma.rn.f32 	%f8949, %f8936, %f8948, %f8932;
	fma.rn.f32 	%f8950, %f8938, %f8948, %f8933;
	fma.rn.f32 	%f8951, %f8940, %f8948, %f8934;
	ld.shared.f32 	%f8952, [_ZZ22ForceCalculationKerneliE5posxs+2068];
	sub.f32 	%f8953, %f8952, %f17583;
	ld.shared.f32 	%f8954, [_ZZ22ForceCalculationKerneliE5posys+2068];
	sub.f32 	%f8955, %f8954, %f17582;
	ld.shared.f32 	%f8956, [_ZZ22ForceCalculationKerneliE5poszs+2068];
	sub.f32 	%f8957, %f8956, %f17581;
	fma.rn.f32 	%f8958, %f8957, %f8957, %f7;
	fma.rn.f32 	%f8959, %f8955, %f8955, %f8958;
	fma.rn.f32 	%f8960, %f8953, %f8953, %f8959;
	rsqrt.approx.f32 	%f8961, %f8960;
	ld.shared.f32 	%f8962, [_ZZ22ForceCalculationKerneliE5masss+2068];
	mul.f32 	%f8963, %f8961, %f8962;
	mul.f32 	%f8964, %f8961, %f8963;
	mul.f32 	%f8965, %f8961, %f8964;
	fma.rn.f32 	%f8966, %f8953, %f8965, %f8949;
	fma.rn.f32 	%f8967, %f8955, %f8965, %f8950;
	fma.rn.f32 	%f8968, %f8957, %f8965, %f8951;
	ld.shared.f32 	%f8969, [_ZZ22ForceCalculationKerneliE5posxs+2072];
	sub.f32 	%f8970, %f8969, %f17583;
	ld.shared.f32 	%f8971, [_ZZ22ForceCalculationKerneliE5posys+2072];
	sub.f32 	%f8972, %f8971, %f17582;
	ld.shared.f32 	%f8973, [_ZZ22ForceCalculationKerneliE5poszs+2072];
	sub.f32 	%f8974, %f8973, %f17581;
	fma.rn.f32 	%f8975, %f8974, %f8974, %f7;
	fma.rn.f32 	%f8976, %f8972, %f8972, %f8975;
	fma.rn.f32 	%f8977, %f8970, %f8970, %f8976;
	rsqrt.approx.f32 	%f8978, %f8977;
	ld.shared.f32 	%f8979, [_ZZ22ForceCalculationKerneliE5masss+2072];
	mul.f32 	%f8980, %f8978, %f8979;
	mul.f32 	%f8981, %f8978, %f8980;
	mul.f32 	%f8982, %f8978, %f8981;
	fma.rn.f32 	%f8983, %f8970, %f8982, %f8966;
	fma.rn.f32 	%f8984, %f8972, %f8982, %f8967;
	fma.rn.f32 	%f8985, %f8974, %f8982, %f8968;
	ld.shared.f32 	%f8986, [_ZZ22ForceCalculationKerneliE5posxs+2076];
	sub.f32 	%f8987, %f8986, %f17583;
	ld.shared.f32 	%f8988, [_ZZ22ForceCalculationKerneliE5posys+2076];
	sub.f32 	%f8989, %f8988, %f17582;
	ld.shared.f32 	%f8990, [_ZZ22ForceCalculationKerneliE5poszs+2076];
	sub.f32 	%f8991, %f8990, %f17581;
	fma.rn.f32 	%f8992, %f8991, %f8991, %f7;
	fma.rn.f32 	%f8993, %f8989, %f8989, %f8992;
	fma.rn.f32 	%f8994, %f8987, %f8987, %f8993;
	rsqrt.approx.f32 	%f8995, %f8994;
	ld.shared.f32 	%f8996, [_ZZ22ForceCalculationKerneliE5masss+2076];
	mul.f32 	%f8997, %f8995, %f8996;
	mul.f32 	%f8998, %f8995, %f8997;
	mul.f32 	%f8999, %f8995, %f8998;
	fma.rn.f32 	%f9000, %f8987, %f8999, %f8983;
	fma.rn.f32 	%f9001, %f8989, %f8999, %f8984;
	fma.rn.f32 	%f9002, %f8991, %f8999, %f8985;
	ld.shared.f32 	%f9003, [_ZZ22ForceCalculationKerneliE5posxs+2080];
	sub.f32 	%f9004, %f9003, %f17583;
	ld.shared.f32 	%f9005, [_ZZ22ForceCalculationKerneliE5posys+2080];
	sub.f32 	%f9006, %f9005, %f17582;
	ld.shared.f32 	%f9007, [_ZZ22ForceCalculationKerneliE5poszs+2080];
	sub.f32 	%f9008, %f9007, %f17581;
	fma.rn.f32 	%f9009, %f9008, %f9008, %f7;
	fma.rn.f32 	%f9010, %f9006, %f9006, %f9009;
	fma.rn.f32 	%f9011, %f9004, %f9004, %f9010;
	rsqrt.approx.f32 	%f9012, %f9011;
	ld.shared.f32 	%f9013, [_ZZ22ForceCalculationKerneliE5masss+2080];
	mul.f32 	%f9014, %f9012, %f9013;
	mul.f32 	%f9015, %f9012, %f9014;
	mul.f32 	%f9016, %f9012, %f9015;
	fma.rn.f32 	%f9017, %f9004, %f9016, %f9000;
	fma.rn.f32 	%f9018, %f9006, %f9016, %f9001;
	fma.rn.f32 	%f9019, %f9008, %f9016, %f9002;
	ld.shared.f32 	%f9020, [_ZZ22ForceCalculationKerneliE5posxs+2084];
	sub.f32 	%f9021, %f9020, %f17583;
	ld.shared.f32 	%f9022, [_ZZ22ForceCalculationKerneliE5posys+2084];
	sub.f32 	%f9023, %f9022, %f17582;
	ld.shared.f32 	%f9024, [_ZZ22ForceCalculationKerneliE5poszs+2084];
	sub.f32 	%f9025, %f9024, %f17581;
	fma.rn.f32 	%f9026, %f9025, %f9025, %f7;
	fma.rn.f32 	%f9027, %f9023, %f9023, %f9026;
	fma.rn.f32 	%f9028, %f9021, %f9021, %f9027;
	rsqrt.approx.f32 	%f9029, %f9028;
	ld.shared.f32 	%f9030, [_ZZ22ForceCalculationKerneliE5masss+2084];
	mul.f32 	%f9031, %f9029, %f9030;
	mul.f32 	%f9032, %f9029, %f9031;
	mul.f32 	%f9033, %f9029, %f9032;
	fma.rn.f32 	%f9034, %f9021, %f9033, %f9017;
	fma.rn.f32 	%f9035, %f9023, %f9033, %f9018;
	fma.rn.f32 	%f9036, %f9025, %f9033, %f9019;
	ld.shared.f32 	%f9037, [_ZZ22ForceCalculationKerneliE5posxs+2088];
	sub.f32 	%f9038, %f9037, %f17583;
	ld.shared.f32 	%f9039, [_ZZ22ForceCalculationKerneliE5posys+2088];
	sub.f32 	%f9040, %f9039, %f17582;
	ld.shared.f32 	%f9041, [_ZZ22ForceCalculationKerneliE5poszs+2088];
	sub.f32 	%f9042, %f9041, %f17581;
	fma.rn.f32 	%f9043, %f9042, %f9042, %f7;
	fma.rn.f32 	%f9044, %f9040, %f9040, %f9043;
	fma.rn.f32 	%f9045, %f9038, %f9038, %f9044;
	rsqrt.approx.f32 	%f9046, %f9045;
	ld.shared.f32 	%f9047, [_ZZ22ForceCalculationKerneliE5masss+2088];
	mul.f32 	%f9048, %f9046, %f9047;
	mul.f32 	%f9049, %f9046, %f9048;
	mul.f32 	%f9050, %f9046, %f9049;
	fma.rn.f32 	%f9051, %f9038, %f9050, %f9034;
	fma.rn.f32 	%f9052, %f9040, %f9050, %f9035;
	fma.rn.f32 	%f9053, %f9042, %f9050, %f9036;
	ld.shared.f32 	%f9054, [_ZZ22ForceCalculationKerneliE5posxs+2092];
	sub.f32 	%f9055, %f9054, %f17583;
	ld.shared.f32 	%f9056, [_ZZ22ForceCalculationKerneliE5posys+2092];
	sub.f32 	%f9057, %f9056, %f17582;
	ld.shared.f32 	%f9058, [_ZZ22ForceCalculationKerneliE5poszs+2092];
	sub.f32 	%f9059, %f9058, %f17581;
	fma.rn.f32 	%f9060, %f9059, %f9059, %f7;
	fma.rn.f32 	%f9061, %f9057, %f9057, %f9060;
	fma.rn.f32 	%f9062, %f9055, %f9055, %f9061;
	rsqrt.approx.f32 	%f9063, %f9062;
	ld.shared.f32 	%f9064, [_ZZ22ForceCalculationKerneliE5masss+2092];
	mul.f32 	%f9065, %f9063, %f9064;
	mul.f32 	%f9066, %f9063, %f9065;
	mul.f32 	%f9067, %f9063, %f9066;
	fma.rn.f32 	%f9068, %f9055, %f9067, %f9051;
	fma.rn.f32 	%f9069, %f9057, %f9067, %f9052;
	fma.rn.f32 	%f9070, %f9059, %f9067, %f9053;
	ld.shared.f32 	%f9071, [_ZZ22ForceCalculationKerneliE5posxs+2096];
	sub.f32 	%f9072, %f9071, %f17583;
	ld.shared.f32 	%f9073, [_ZZ22ForceCalculationKerneliE5posys+2096];
	sub.f32 	%f9074, %f9073, %f17582;
	ld.shared.f32 	%f9075, [_ZZ22ForceCalculationKerneliE5poszs+2096];
	sub.f32 	%f9076, %f9075, %f17581;
	fma.rn.f32 	%f9077, %f9076, %f9076, %f7;
	fma.rn.f32 	%f9078, %f9074, %f9074, %f9077;
	fma.rn.f32 	%f9079, %f9072, %f9072, %f9078;
	rsqrt.approx.f32 	%f9080, %f9079;
	ld.shared.f32 	%f9081, [_ZZ22ForceCalculationKerneliE5masss+2096];
	mul.f32 	%f9082, %f9080, %f9081;
	mul.f32 	%f9083, %f9080, %f9082;
	mul.f32 	%f9084, %f9080, %f9083;
	fma.rn.f32 	%f9085, %f9072, %f9084, %f9068;
	fma.rn.f32 	%f9086, %f9074, %f9084, %f9069;
	fma.rn.f32 	%f9087, %f9076, %f9084, %f9070;
	ld.shared.f32 	%f9088, [_ZZ22ForceCalculationKerneliE5posxs+2100];
	sub.f32 	%f9089, %f9088, %f17583;
	ld.shared.f32 	%f9090, [_ZZ22ForceCalculationKerneliE5posys+2100];
	sub.f32 	%f9091, %f9090, %f17582;
	ld.shared.f32 	%f9092, [_ZZ22ForceCalculationKerneliE5poszs+2100];
	sub.f32 	%f9093, %f9092, %f17581;
	fma.rn.f32 	%f9094, %f9093, %f9093, %f7;
	fma.rn.f32 	%f9095, %f9091, %f9091, %f9094;
	fma.rn.f32 	%f9096, %f9089, %f9089, %f9095;
	rsqrt.approx.f32 	%f9097, %f9096;
	ld.shared.f32 	%f9098, [_ZZ22ForceCalculationKerneliE5masss+2100];
	mul.f32 	%f9099, %f9097, %f9098;
	mul.f32 	%f9100, %f9097, %f9099;
	mul.f32 	%f9101, %f9097, %f9100;
	fma.rn.f32 	%f9102, %f9089, %f9101, %f9085;
	fma.rn.f32 	%f9103, %f9091, %f9101, %f9086;
	fma.rn.f32 	%f9104, %f9093, %f9101, %f9087;
	ld.shared.f32 	%f9105, [_ZZ22ForceCalculationKerneliE5posxs+2104];
	sub.f32 	%f9106, %f9105, %f17583;
	ld.shared.f32 	%f9107, [_ZZ22ForceCalculationKerneliE5posys+2104];
	sub.f32 	%f9108, %f9107, %f17582;
	ld.shared.f32 	%f9109, [_ZZ22ForceCalculationKerneliE5poszs+2104];
	sub.f32 	%f9110, %f9109, %f17581;
	fma.rn.f32 	%f9111, %f9110, %f9110, %f7;
	fma.rn.f32 	%f9112, %f9108, %f9108, %f9111;
	fma.rn.f32 	%f9113, %f9106, %f9106, %f9112;
	rsqrt.approx.f32 	%f9114, %f9113;
	ld.shared.f32 	%f9115, [_ZZ22ForceCalculationKerneliE5masss+2104];
	mul.f32 	%f9116, %f9114, %f9115;
	mul.f32 	%f9117, %f9114, %f9116;
	mul.f32 	%f9118, %f9114, %f9117;
	fma.rn.f32 	%f9119, %f9106, %f9118, %f9102;
	fma.rn.f32 	%f9120, %f9108, %f9118, %f9103;
	fma.rn.f32 	%f9121, %f9110, %f9118, %f9104;
	ld.shared.f32 	%f9122, [_ZZ22ForceCalculationKerneliE5posxs+2108];
	sub.f32 	%f9123, %f9122, %f17583;
	ld.shared.f32 	%f9124, [_ZZ22ForceCalculationKerneliE5posys+2108];
	sub.f32 	%f9125, %f9124, %f17582;
	ld.shared.f32 	%f9126, [_ZZ22ForceCalculationKerneliE5poszs+2108];
	sub.f32 	%f9127, %f9126, %f17581;
	fma.rn.f32 	%f9128, %f9127, %f9127, %f7;
	fma.rn.f32 	%f9129, %f9125, %f9125, %f9128;
	fma.rn.f32 	%f9130, %f9123, %f9123, %f9129;
	rsqrt.approx.f32 	%f9131, %f9130;
	ld.shared.f32 	%f9132, [_ZZ22ForceCalculationKerneliE5masss+2108];
	mul.f32 	%f9133, %f9131, %f9132;
	mul.f32 	%f9134, %f9131, %f9133;
	mul.f32 	%f9135, %f9131, %f9134;
	fma.rn.f32 	%f9136, %f9123, %f9135, %f9119;
	fma.rn.f32 	%f9137, %f9125, %f9135, %f9120;
	fma.rn.f32 	%f9138, %f9127, %f9135, %f9121;
	ld.shared.f32 	%f9139, [_ZZ22ForceCalculationKerneliE5posxs+2112];
	sub.f32 	%f9140, %f9139, %f17583;
	ld.shared.f32 	%f9141, [_ZZ22ForceCalculationKerneliE5posys+2112];
	sub.f32 	%f9142, %f9141, %f17582;
	ld.shared.f32 	%f9143, [_ZZ22ForceCalculationKerneliE5poszs+2112];
	sub.f32 	%f9144, %f9143, %f17581;
	fma.rn.f32 	%f9145, %f9144, %f9144, %f7;
	fma.rn.f32 	%f9146, %f9142, %f9142, %f9145;
	fma.rn.f32 	%f9147, %f9140, %f9140, %f9146;
	rsqrt.approx.f32 	%f9148, %f9147;
	ld.shared.f32 	%f9149, [_ZZ22ForceCalculationKerneliE5masss+2112];
	mul.f32 	%f9150, %f9148, %f9149;
	mul.f32 	%f9151, %f9148, %f9150;
	mul.f32 	%f9152, %f9148, %f9151;
	fma.rn.f32 	%f9153, %f9140, %f9152, %f9136;
	fma.rn.f32 	%f9154, %f9142, %f9152, %f9137;
	fma.rn.f32 	%f9155, %f9144, %f9152, %f9138;
	ld.shared.f32 	%f9156, [_ZZ22ForceCalculationKerneliE5posxs+2116];
	sub.f32 	%f9157, %f9156, %f17583;
	ld.shared.f32 	%f9158, [_ZZ22ForceCalculationKerneliE5posys+2116];
	sub.f32 	%f9159, %f9158, %f17582;
	ld.shared.f32 	%f9160, [_ZZ22ForceCalculationKerneliE5poszs+2116];
	sub.f32 	%f9161, %f9160, %f17581;
	fma.rn.f32 	%f9162, %f9161, %f9161, %f7;
	fma.rn.f32 	%f9163, %f9159, %f9159, %f9162;
	fma.rn.f32 	%f9164, %f9157, %f9157, %f9163;
	rsqrt.approx.f32 	%f9165, %f9164;
	ld.shared.f32 	%f9166, [_ZZ22ForceCalculationKerneliE5masss+2116];
	mul.f32 	%f9167, %f9165, %f9166;
	mul.f32 	%f9168, %f9165, %f9167;
	mul.f32 	%f9169, %f9165, %f9168;
	fma.rn.f32 	%f9170, %f9157, %f9169, %f9153;
	fma.rn.f32 	%f9171, %f9159, %f9169, %f9154;
	fma.rn.f32 	%f9172, %f9161, %f9169, %f9155;
	ld.shared.f32 	%f9173, [_ZZ22ForceCalculationKerneliE5posxs+2120];
	sub.f32 	%f9174, %f9173, %f17583;
	ld.shared.f32 	%f9175, [_ZZ22ForceCalculationKerneliE5posys+2120];
	sub.f32 	%f9176, %f9175, %f17582;
	ld.shared.f32 	%f9177, [_ZZ22ForceCalculationKerneliE5poszs+2120];
	sub.f32 	%f9178, %f9177, %f17581;
	fma.rn.f32 	%f9179, %f9178, %f9178, %f7;
	fma.rn.f32 	%f9180, %f9176, %f9176, %f9179;
	fma.rn.f32 	%f9181, %f9174, %f9174, %f9180;
	rsqrt.approx.f32 	%f9182, %f9181;
	ld.shared.f32 	%f9183, [_ZZ22ForceCalculationKerneliE5masss+2120];
	mul.f32 	%f9184, %f9182, %f9183;
	mul.f32 	%f9185, %f9182, %f9184;
	mul.f32 	%f9186, %f9182, %f9185;
	fma.rn.f32 	%f9187, %f9174, %f9186, %f9170;
	fma.rn.f32 	%f9188, %f9176, %f9186, %f9171;
	fma.rn.f32 	%f9189, %f9178, %f9186, %f9172;
	ld.shared.f32 	%f9190, [_ZZ22ForceCalculationKerneliE5posxs+2124];
	sub.f32 	%f9191, %f9190, %f17583;
	ld.shared.f32 	%f9192, [_ZZ22ForceCalculationKerneliE5posys+2124];
	sub.f32 	%f9193, %f9192, %f17582;
	ld.shared.f32 	%f9194, [_ZZ22ForceCalculationKerneliE5poszs+2124];
	sub.f32 	%f9195, %f9194, %f17581;
	fma.rn.f32 	%f9196, %f9195, %f9195, %f7;
	fma.rn.f32 	%f9197, %f9193, %f9193, %f9196;
	fma.rn.f32 	%f9198, %f9191, %f9191, %f9197;
	rsqrt.approx.f32 	%f9199, %f9198;
	ld.shared.f32 	%f9200, [_ZZ22ForceCalculationKerneliE5masss+2124];
	mul.f32 	%f9201, %f9199, %f9200;
	mul.f32 	%f9202, %f9199, %f9201;
	mul.f32 	%f9203, %f9199, %f9202;
	fma.rn.f32 	%f9204, %f9191, %f9203, %f9187;
	fma.rn.f32 	%f9205, %f9193, %f9203, %f9188;
	fma.rn.f32 	%f9206, %f9195, %f9203, %f9189;
	ld.shared.f32 	%f9207, [_ZZ22ForceCalculationKerneliE5posxs+2128];
	sub.f32 	%f9208, %f9207, %f17583;
	ld.shared.f32 	%f9209, [_ZZ22ForceCalculationKerneliE5posys+2128];
	sub.f32 	%f9210, %f9209, %f17582;
	ld.shared.f32 	%f9211, [_ZZ22ForceCalculationKerneliE5poszs+2128];
	sub.f32 	%f9212, %f9211, %f17581;
	fma.rn.f32 	%f9213, %f9212, %f9212, %f7;
	fma.rn.f32 	%f9214, %f9210, %f9210, %f9213;
	fma.rn.f32 	%f9215, %f9208, %f9208, %f9214;
	rsqrt.approx.f32 	%f9216, %f9215;
	ld.shared.f32 	%f9217, [_ZZ22ForceCalculationKerneliE5masss+2128];
	mul.f32 	%f9218, %f9216, %f9217;
	mul.f32 	%f9219, %f9216, %f9218;
	mul.f32 	%f9220, %f9216, %f9219;
	fma.rn.f32 	%f9221, %f9208, %f9220, %f9204;
	fma.rn.f32 	%f9222, %f9210, %f9220, %f9205;
	fma.rn.f32 	%f9223, %f9212, %f9220, %f9206;
	ld.shared.f32 	%f9224, [_ZZ22ForceCalculationKerneliE5posxs+2132];
	sub.f32 	%f9225, %f9224, %f17583;
	ld.shared.f32 	%f9226, [_ZZ22ForceCalculationKerneliE5posys+2132];
	sub.f32 	%f9227, %f9226, %f17582;
	ld.shared.f32 	%f9228, [_ZZ22ForceCalculationKerneliE5poszs+2132];
	sub.f32 	%f9229, %f9228, %f17581;
	fma.rn.f32 	%f9230, %f9229, %f9229, %f7;
	fma.rn.f32 	%f9231, %f9227, %f9227, %f9230;
	fma.rn.f32 	%f9232, %f9225, %f9225, %f9231;
	rsqrt.approx.f32 	%f9233, %f9232;
	ld.shared.f32 	%f9234, [_ZZ22ForceCalculationKerneliE5masss+2132];
	mul.f32 	%f9235, %f9233, %f9234;
	mul.f32 	%f9236, %f9233, %f9235;
	mul.f32 	%f9237, %f9233, %f9236;
	fma.rn.f32 	%f9238, %f9225, %f9237, %f9221;
	fma.rn.f32 	%f9239, %f9227, %f9237, %f9222;
	fma.rn.f32 	%f9240, %f9229, %f9237, %f9223;
	ld.shared.f32 	%f9241, [_ZZ22ForceCalculationKerneliE5posxs+2136];
	sub.f32 	%f9242, %f9241, %f17583;
	ld.shared.f32 	%f9243, [_ZZ22ForceCalculationKerneliE5posys+2136];
	sub.f32 	%f9244, %f9243, %f17582;
	ld.shared.f32 	%f9245, [_ZZ22ForceCalculationKerneliE5poszs+2136];
	sub.f32 	%f9246, %f9245, %f17581;
	fma.rn.f32 	%f9247, %f9246, %f9246, %f7;
	fma.rn.f32 	%f9248, %f9244, %f9244, %f9247;
	fma.rn.f32 	%f9249, %f9242, %f9242, %f9248;
	rsqrt.approx.f32 	%f9250, %f9249;
	ld.shared.f32 	%f9251, [_ZZ22ForceCalculationKerneliE5masss+2136];
	mul.f32 	%f9252, %f9250, %f9251;
	mul.f32 	%f9253, %f9250, %f9252;
	mul.f32 	%f9254, %f9250, %f9253;
	fma.rn.f32 	%f9255, %f9242, %f9254, %f9238;
	fma.rn.f32 	%f9256, %f9244, %f9254, %f9239;
	fma.rn.f32 	%f9257, %f9246, %f9254, %f9240;
	ld.shared.f32 	%f9258, [_ZZ22ForceCalculationKerneliE5posxs+2140];
	sub.f32 	%f9259, %f9258, %f17583;
	ld.shared.f32 	%f9260, [_ZZ22ForceCalculationKerneliE5posys+2140];
	sub.f32 	%f9261, %f9260, %f17582;
	ld.shared.f32 	%f9262, [_ZZ22ForceCalculationKerneliE5poszs+2140];
	sub.f32 	%f9263, %f9262, %f17581;
	fma.rn.f32 	%f9264, %f9263, %f9263, %f7;
	fma.rn.f32 	%f9265, %f9261, %f9261, %f9264;
	fma.rn.f32 	%f9266, %f9259, %f9259, %f9265;
	rsqrt.approx.f32 	%f9267, %f9266;
	ld.shared.f32 	%f9268, [_ZZ22ForceCalculationKerneliE5masss+2140];
	mul.f32 	%f9269, %f9267, %f9268;
	mul.f32 	%f9270, %f9267, %f9269;
	mul.f32 	%f9271, %f9267, %f9270;
	fma.rn.f32 	%f9272, %f9259, %f9271, %f9255;
	fma.rn.f32 	%f9273, %f9261, %f9271, %f9256;
	fma.rn.f32 	%f9274, %f9263, %f9271, %f9257;
	ld.shared.f32 	%f9275, [_ZZ22ForceCalculationKerneliE5posxs+2144];
	sub.f32 	%f9276, %f9275, %f17583;
	ld.shared.f32 	%f9277, [_ZZ22ForceCalculationKerneliE5posys+2144];
	sub.f32 	%f9278, %f9277, %f17582;
	ld.shared.f32 	%f9279, [_ZZ22ForceCalculationKerneliE5poszs+2144];
	sub.f32 	%f9280, %f9279, %f17581;
	fma.rn.f32 	%f9281, %f9280, %f9280, %f7;
	fma.rn.f32 	%f9282, %f9278, %f9278, %f9281;
	fma.rn.f32 	%f9283, %f9276, %f9276, %f9282;
	rsqrt.approx.f32 	%f9284, %f9283;
	ld.shared.f32 	%f9285, [_ZZ22ForceCalculationKerneliE5masss+2144];
	mul.f32 	%f9286, %f9284, %f9285;
	mul.f32 	%f9287, %f9284, %f9286;
	mul.f32 	%f9288, %f9284, %f9287;
	fma.rn.f32 	%f9289, %f9276, %f9288, %f9272;
	fma.rn.f32 	%f9290, %f9278, %f9288, %f9273;
	fma.rn.f32 	%f9291, %f9280, %f9288, %f9274;
	ld.shared.f32 	%f9292, [_ZZ22ForceCalculationKerneliE5posxs+2148];
	sub.f32 	%f9293, %f9292, %f17583;
	ld.shared.f32 	%f9294, [_ZZ22ForceCalculationKerneliE5posys+2148];
	sub.f32 	%f9295, %f9294, %f17582;
	ld.shared.f32 	%f9296, [_ZZ22ForceCalculationKerneliE5poszs+2148];
	sub.f32 	%f9297, %f9296, %f17581;
	fma.rn.f32 	%f9298, %f9297, %f9297, %f7;
	fma.rn.f32 	%f9299, %f9295, %f9295, %f9298;
	fma.rn.f32 	%f9300, %f9293, %f9293, %f9299;
	rsqrt.approx.f32 	%f9301, %f9300;
	ld.shared.f32 	%f9302, [_ZZ22ForceCalculationKerneliE5masss+2148];
	mul.f32 	%f9303, %f9301, %f9302;
	mul.f32 	%f9304, %f9301, %f9303;
	mul.f32 	%f9305, %f9301, %f9304;
	fma.rn.f32 	%f9306, %f9293, %f9305, %f9289;
	fma.rn.f32 	%f9307, %f9295, %f9305, %f9290;
	fma.rn.f32 	%f9308, %f9297, %f9305, %f9291;
	ld.shared.f32 	%f9309, [_ZZ22ForceCalculationKerneliE5posxs+2152];
	sub.f32 	%f9310, %f9309, %f17583;
	ld.shared.f32 	%f9311, [_ZZ22ForceCalculationKerneliE5posys+2152];
	sub.f32 	%f9312, %f9311, %f17582;
	ld.shared.f32 	%f9313, [_ZZ22ForceCalculationKerneliE5poszs+2152];
	sub.f32 	%f9314, %f9313, %f17581;
	fma.rn.f32 	%f9315, %f9314, %f9314, %f7;
	fma.rn.f32 	%f9316, %f9312, %f9312, %f9315;
	fma.rn.f32 	%f9317, %f9310, %f9310, %f9316;
	rsqrt.approx.f32 	%f9318, %f9317;
	ld.shared.f32 	%f9319, [_ZZ22ForceCalculationKerneliE5masss+2152];
	mul.f32 	%f9320, %f9318, %f9319;
	mul.f32 	%f9321, %f9318, %f9320;
	mul.f32 	%f9322, %f9318, %f9321;
	fma.rn.f32 	%f9323, %f9310, %f9322, %f9306;
	fma.rn.f32 	%f9324, %f9312, %f9322, %f9307;
	fma.rn.f32 	%f9325, %f9314, %f9322, %f9308;
	ld.shared.f32 	%f9326, [_ZZ22ForceCalculationKerneliE5posxs+2156];
	sub.f32 	%f9327, %f9326, %f17583;
	ld.shared.f32 	%f9328, [_ZZ22ForceCalculationKerneliE5posys+2156];
	sub.f32 	%f9329, %f9328, %f17582;
	ld.shared.f32 	%f9330, [_ZZ22ForceCalculationKerneliE5poszs+2156];
	sub.f32 	%f9331, %f9330, %f17581;
	fma.rn.f32 	%f9332, %f9331, %f9331, %f7;
	fma.rn.f32 	%f9333, %f9329, %f9329, %f9332;
	fma.rn.f32 	%f9334, %f9327, %f9327, %f9333;
	rsqrt.approx.f32 	%f9335, %f9334;
	ld.shared.f32 	%f9336, [_ZZ22ForceCalculationKerneliE5masss+2156];
	mul.f32 	%f9337, %f9335, %f9336;
	mul.f32 	%f9338, %f9335, %f9337;
	mul.f32 	%f9339, %f9335, %f9338;
	fma.rn.f32 	%f9340, %f9327, %f9339, %f9323;
	fma.rn.f32 	%f9341, %f9329, %f9339, %f9324;
	fma.rn.f32 	%f9342, %f9331, %f9339, %f9325;
	ld.shared.f32 	%f9343, [_ZZ22ForceCalculationKerneliE5posxs+2160];
	sub.f32 	%f9344, %f9343, %f17583;
	ld.shared.f32 	%f9345, [_ZZ22ForceCalculationKerneliE5posys+2160];
	sub.f32 	%f9346, %f9345, %f17582;
	ld.shared.f32 	%f9347, [_ZZ22ForceCalculationKerneliE5poszs+2160];
	sub.f32 	%f9348, %f9347, %f17581;
	fma.rn.f32 	%f9349, %f9348, %f9348, %f7;
	fma.rn.f32 	%f9350, %f9346, %f9346, %f9349;
	fma.rn.f32 	%f9351, %f9344, %f9344, %f9350;
	rsqrt.approx.f32 	%f9352, %f9351;
	ld.shared.f32 	%f9353, [_ZZ22ForceCalculationKerneliE5masss+2160];
	mul.f32 	%f9354, %f9352, %f9353;
	mul.f32 	%f9355, %f9352, %f9354;
	mul.f32 	%f9356, %f9352, %f9355;
	fma.rn.f32 	%f9357, %f9344, %f9356, %f9340;
	fma.rn.f32 	%f9358, %f9346, %f9356, %f9341;
	fma.rn.f32 	%f9359, %f9348, %f9356, %f9342;
	ld.shared.f32 	%f9360, [_ZZ22ForceCalculationKerneliE5posxs+2164];
	sub.f32 	%f9361, %f9360, %f17583;
	ld.shared.f32 	%f9362, [_ZZ22ForceCalculationKerneliE5posys+2164];
	sub.f32 	%f9363, %f9362, %f17582;
	ld.shared.f32 	%f9364, [_ZZ22ForceCalculationKerneliE5poszs+2164];
	sub.f32 	%f9365, %f9364, %f17581;
	fma.rn.f32 	%f9366, %f9365, %f9365, %f7;
	fma.rn.f32 	%f9367, %f9363, %f9363, %f9366;
	fma.rn.f32 	%f9368, %f9361, %f9361, %f9367;
	rsqrt.approx.f32 	%f9369, %f9368;
	ld.shared.f32 	%f9370, [_ZZ22ForceCalculationKerneliE5masss+2164];
	mul.f32 	%f9371, %f9369, %f9370;
	mul.f32 	%f9372, %f9369, %f9371;
	mul.f32 	%f9373, %f9369, %f9372;
	fma.rn.f32 	%f9374, %f9361, %f9373, %f9357;
	fma.rn.f32 	%f9375, %f9363, %f9373, %f9358;
	fma.rn.f32 	%f9376, %f9365, %f9373, %f9359;
	ld.shared.f32 	%f9377, [_ZZ22ForceCalculationKerneliE5posxs+2168];
	sub.f32 	%f9378, %f9377, %f17583;
	ld.shared.f32 	%f9379, [_ZZ22ForceCalculationKerneliE5posys+2168];
	sub.f32 	%f9380, %f9379, %f17582;
	ld.shared.f32 	%f9381, [_ZZ22ForceCalculationKerneliE5poszs+2168];
	sub.f32 	%f9382, %f9381, %f17581;
	fma.rn.f32 	%f9383, %f9382, %f9382, %f7;
	fma.rn.f32 	%f9384, %f9380, %f9380, %f9383;
	fma.rn.f32 	%f9385, %f9378, %f9378, %f9384;
	rsqrt.approx.f32 	%f9386, %f9385;
	ld.shared.f32 	%f9387, [_ZZ22ForceCalculationKerneliE5masss+2168];
	mul.f32 	%f9388, %f9386, %f9387;
	mul.f32 	%f9389, %f9386, %f9388;
	mul.f32 	%f9390, %f9386, %f9389;
	fma.rn.f32 	%f9391, %f9378, %f9390, %f9374;
	fma.rn.f32 	%f9392, %f9380, %f9390, %f9375;
	fma.rn.f32 	%f9393, %f9382, %f9390, %f9376;
	ld.shared.f32 	%f9394, [_ZZ22ForceCalculationKerneliE5posxs+2172];
	sub.f32 	%f9395, %f9394, %f17583;
	ld.shared.f32 	%f9396, [_ZZ22ForceCalculationKerneliE5posys+2172];
	sub.f32 	%f9397, %f9396, %f17582;
	ld.shared.f32 	%f9398, [_ZZ22ForceCalculationKerneliE5poszs+2172];
	sub.f32 	%f9399, %f9398, %f17581;
	fma.rn.f32 	%f9400, %f9399, %f9399, %f7;
	fma.rn.f32 	%f9401, %f9397, %f9397, %f9400;
	fma.rn.f32 	%f9402, %f9395, %f9395, %f9401;
	rsqrt.approx.f32 	%f9403, %f9402;
	ld.shared.f32 	%f9404, [_ZZ22ForceCalculationKerneliE5masss+2172];
	mul.f32 	%f9405, %f9403, %f9404;
	mul.f32 	%f9406, %f9403, %f9405;
	mul.f32 	%f9407, %f9403, %f9406;
	fma.rn.f32 	%f9408, %f9395, %f9407, %f9391;
	fma.rn.f32 	%f9409, %f9397, %f9407, %f9392;
	fma.rn.f32 	%f9410, %f9399, %f9407, %f9393;
	ld.shared.f32 	%f9411, [_ZZ22ForceCalculationKerneliE5posxs+2176];
	sub.f32 	%f9412, %f9411, %f17583;
	ld.shared.f32 	%f9413, [_ZZ22ForceCalculationKerneliE5posys+2176];
	sub.f32 	%f9414, %f9413, %f17582;
	ld.shared.f32 	%f9415, [_ZZ22ForceCalculationKerneliE5poszs+2176];
	sub.f32 	%f9416, %f9415, %f17581;
	fma.rn.f32 	%f9417, %f9416, %f9416, %f7;
	fma.rn.f32 	%f9418, %f9414, %f9414, %f9417;
	fma.rn.f32 	%f9419, %f9412, %f9412, %f9418;
	rsqrt.approx.f32 	%f9420, %f9419;
	ld.shared.f32 	%f9421, [_ZZ22ForceCalculationKerneliE5masss+2176];
	mul.f32 	%f9422, %f9420, %f9421;
	mul.f32 	%f9423, %f9420, %f9422;
	mul.f32 	%f9424, %f9420, %f9423;
	fma.rn.f32 	%f9425, %f9412, %f9424, %f9408;
	fma.rn.f32 	%f9426, %f9414, %f9424, %f9409;
	fma.rn.f32 	%f9427, %f9416, %f9424, %f9410;
	ld.shared.f32 	%f9428, [_ZZ22ForceCalculationKerneliE5posxs+2180];
	sub.f32 	%f9429, %f9428, %f17583;
	ld.shared.f32 	%f9430, [_ZZ22ForceCalculationKerneliE5posys+2180];
	sub.f32 	%f9431, %f9430, %f17582;
	ld.shared.f32 	%f9432, [_ZZ22ForceCalculationKerneliE5poszs+2180];
	sub.f32 	%f9433, %f9432, %f17581;
	fma.rn.f32 	%f9434, %f9433, %f9433, %f7;
	fma.rn.f32 	%f9435, %f9431, %f9431, %f9434;
	fma.rn.f32 	%f9436, %f9429, %f9429, %f9435;
	rsqrt.approx.f32 	%f9437, %f9436;
	ld.shared.f32 	%f9438, [_ZZ22ForceCalculationKerneliE5masss+2180];
	mul.f32 	%f9439, %f9437, %f9438;
	mul.f32 	%f9440, %f9437, %f9439;
	mul.f32 	%f9441, %f9437, %f9440;
	fma.rn.f32 	%f9442, %f9429, %f9441, %f9425;
	fma.rn.f32 	%f9443, %f9431, %f9441, %f9426;
	fma.rn.f32 	%f9444, %f9433, %f9441, %f9427;
	ld.shared.f32 	%f9445, [_ZZ22ForceCalculationKerneliE5posxs+2184];
	sub.f32 	%f9446, %f9445, %f17583;
	ld.shared.f32 	%f9447, [_ZZ22ForceCalculationKerneliE5posys+2184];
	sub.f32 	%f9448, %f9447, %f17582;
	ld.shared.f32 	%f9449, [_ZZ22ForceCalculationKerneliE5poszs+2184];
	sub.f32 	%f9450, %f9449, %f17581;
	fma.rn.f32 	%f9451, %f9450, %f9450, %f7;
	fma.rn.f32 	%f9452, %f9448, %f9448, %f9451;
	fma.rn.f32 	%f9453, %f9446, %f9446, %f9452;
	rsqrt.approx.f32 	%f9454, %f9453;
	ld.shared.f32 	%f9455, [_ZZ22ForceCalculationKerneliE5masss+2184];
	mul.f32 	%f9456, %f9454, %f9455;
	mul.f32 	%f9457, %f9454, %f9456;
	mul.f32 	%f9458, %f9454, %f9457;
	fma.rn.f32 	%f9459, %f9446, %f9458, %f9442;
	fma.rn.f32 	%f9460, %f9448, %f9458, %f9443;
	fma.rn.f32 	%f9461, %f9450, %f9458, %f9444;
	ld.shared.f32 	%f9462, [_ZZ22ForceCalculationKerneliE5posxs+2188];
	sub.f32 	%f9463, %f9462, %f17583;
	ld.shared.f32 	%f9464, [_ZZ22ForceCalculationKerneliE5posys+2188];
	sub.f32 	%f9465, %f9464, %f17582;
	ld.shared.f32 	%f9466, [_ZZ22ForceCalculationKerneliE5poszs+2188];
	sub.f32 	%f9467, %f9466, %f17581;
	fma.rn.f32 	%f9468, %f9467, %f9467, %f7;
	fma.rn.f32 	%f9469, %f9465, %f9465, %f9468;
	fma.rn.f32 	%f9470, %f9463, %f9463, %f9469;
	rsqrt.approx.f32 	%f9471, %f9470;
	ld.shared.f32 	%f9472, [_ZZ22ForceCalculationKerneliE5masss+2188];
	mul.f32 	%f9473, %f9471, %f9472;
	mul.f32 	%f9474, %f9471, %f9473;
	mul.f32 	%f9475, %f9471, %f9474;
	fma.rn.f32 	%f9476, %f9463, %f9475, %f9459;
	fma.rn.f32 	%f9477, %f9465, %f9475, %f9460;
	fma.rn.f32 	%f9478, %f9467, %f9475, %f9461;
	ld.shared.f32 	%f9479, [_ZZ22ForceCalculationKerneliE5posxs+2192];
	sub.f32 	%f9480, %f9479, %f17583;
	ld.shared.f32 	%f9481, [_ZZ22ForceCalculationKerneliE5posys+2192];
	sub.f32 	%f9482, %f9481, %f17582;
	ld.shared.f32 	%f9483, [_ZZ22ForceCalculationKerneliE5poszs+2192];
	sub.f32 	%f9484, %f9483, %f17581;
	fma.rn.f32 	%f9485, %f9484, %f9484, %f7;
	fma.rn.f32 	%f9486, %f9482, %f9482, %f9485;
	fma.rn.f32 	%f9487, %f9480, %f9480, %f9486;
	rsqrt.approx.f32 	%f9488, %f9487;
	ld.shared.f32 	%f9489, [_ZZ22ForceCalculationKerneliE5masss+2192];
	mul.f32 	%f9490, %f9488, %f9489;
	mul.f32 	%f9491, %f9488, %f9490;
	mul.f32 	%f9492, %f9488, %f9491;
	fma.rn.f32 	%f9493, %f9480, %f9492, %f9476;
	fma.rn.f32 	%f9494, %f9482, %f9492, %f9477;
	fma.rn.f32 	%f9495, %f9484, %f9492, %f9478;
	ld.shared.f32 	%f9496, [_ZZ22ForceCalculationKerneliE5posxs+2196];
	sub.f32 	%f9497, %f9496, %f17583;
	ld.shared.f32 	%f9498, [_ZZ22ForceCalculationKerneliE5posys+2196];
	sub.f32 	%f9499, %f9498, %f17582;
	ld.shared.f32 	%f9500, [_ZZ22ForceCalculationKerneliE5poszs+2196];
	sub.f32 	%f9501, %f9500, %f17581;
	fma.rn.f32 	%f9502, %f9501, %f9501, %f7;
	fma.rn.f32 	%f9503, %f9499, %f9499, %f9502;
	fma.rn.f32 	%f9504, %f9497, %f9497, %f9503;
	rsqrt.approx.f32 	%f9505, %f9504;
	ld.shared.f32 	%f9506, [_ZZ22ForceCalculationKerneliE5masss+2196];
	mul.f32 	%f9507, %f9505, %f9506;
	mul.f32 	%f9508, %f9505, %f9507;
	mul.f32 	%f9509, %f9505, %f9508;
	fma.rn.f32 	%f9510, %f9497, %f9509, %f9493;
	fma.rn.f32 	%f9511, %f9499, %f9509, %f9494;
	fma.rn.f32 	%f9512, %f9501, %f9509, %f9495;
	ld.shared.f32 	%f9513, [_ZZ22ForceCalculationKerneliE5posxs+2200];
	sub.f32 	%f9514, %f9513, %f17583;
	ld.shared.f32 	%f9515, [_ZZ22ForceCalculationKerneliE5posys+2200];
	sub.f32 	%f9516, %f9515, %f17582;
	ld.shared.f32 	%f9517, [_ZZ22ForceCalculationKerneliE5poszs+2200];
	sub.f32 	%f9518, %f9517, %f17581;
	fma.rn.f32 	%f9519, %f9518, %f9518, %f7;
	fma.rn.f32 	%f9520, %f9516, %f9516, %f9519;
	fma.rn.f32 	%f9521, %f9514, %f9514, %f9520;
	rsqrt.approx.f32 	%f9522, %f9521;
	ld.shared.f32 	%f9523, [_ZZ22ForceCalculationKerneliE5masss+2200];
	mul.f32 	%f9524, %f9522, %f9523;
	mul.f32 	%f9525, %f9522, %f9524;
	mul.f32 	%f9526, %f9522, %f9525;
	fma.rn.f32 	%f9527, %f9514, %f9526, %f9510;
	fma.rn.f32 	%f9528, %f9516, %f9526, %f9511;
	fma.rn.f32 	%f9529, %f9518, %f9526, %f9512;
	ld.shared.f32 	%f9530, [_ZZ22ForceCalculationKerneliE5posxs+2204];
	sub.f32 	%f9531, %f9530, %f17583;
	ld.shared.f32 	%f9532, [_ZZ22ForceCalculationKerneliE5posys+2204];
	sub.f32 	%f9533, %f9532, %f17582;
	ld.shared.f32 	%f9534, [_ZZ22ForceCalculationKerneliE5poszs+2204];
	sub.f32 	%f9535, %f9534, %f17581;
	fma.rn.f32 	%f9536, %f9535, %f9535, %f7;
	fma.rn.f32 	%f9537, %f9533, %f9533, %f9536;
	fma.rn.f32 	%f9538, %f9531, %f9531, %f9537;
	rsqrt.approx.f32 	%f9539, %f9538;
	ld.shared.f32 	%f9540, [_ZZ22ForceCalculationKerneliE5masss+2204];
	mul.f32 	%f9541, %f9539, %f9540;
	mul.f32 	%f9542, %f9539, %f9541;
	mul.f32 	%f9543, %f9539, %f9542;
	fma.rn.f32 	%f9544, %f9531, %f9543, %f9527;
	fma.rn.f32 	%f9545, %f9533, %f9543, %f9528;
	fma.rn.f32 	%f9546, %f9535, %f9543, %f9529;
	ld.shared.f32 	%f9547, [_ZZ22ForceCalculationKerneliE5posxs+2208];
	sub.f32 	%f9548, %f9547, %f17583;
	ld.shared.f32 	%f9549, [_ZZ22ForceCalculationKerneliE5posys+2208];
	sub.f32 	%f9550, %f9549, %f17582;
	ld.shared.f32 	%f9551, [_ZZ22ForceCalculationKerneliE5poszs+2208];
	sub.f32 	%f9552, %f9551, %f17581;
	fma.rn.f32 	%f9553, %f9552, %f9552, %f7;
	fma.rn.f32 	%f9554, %f9550, %f9550, %f9553;
	fma.rn.f32 	%f9555, %f9548, %f9548, %f9554;
	rsqrt.approx.f32 	%f9556, %f9555;
	ld.shared.f32 	%f9557, [_ZZ22ForceCalculationKerneliE5masss+2208];
	mul.f32 	%f9558, %f9556, %f9557;
	mul.f32 	%f9559, %f9556, %f9558;
	mul.f32 	%f9560, %f9556, %f9559;
	fma.rn.f32 	%f9561, %f9548, %f9560, %f9544;
	fma.rn.f32 	%f9562, %f9550, %f9560, %f9545;
	fma.rn.f32 	%f9563, %f9552, %f9560, %f9546;
	ld.shared.f32 	%f9564, [_ZZ22ForceCalculationKerneliE5posxs+2212];
	sub.f32 	%f9565, %f9564, %f17583;
	ld.shared.f32 	%f9566, [_ZZ22ForceCalculationKerneliE5posys+2212];
	sub.f32 	%f9567, %f9566, %f17582;
	ld.shared.f32 	%f9568, [_ZZ22ForceCalculationKerneliE5poszs+2212];
	sub.f32 	%f9569, %f9568, %f17581;
	fma.rn.f32 	%f9570, %f9569, %f9569, %f7;
	fma.rn.f32 	%f9571, %f9567, %f9567, %f9570;
	fma.rn.f32 	%f9572, %f9565, %f9565, %f9571;
	rsqrt.approx.f32 	%f9573, %f9572;
	ld.shared.f32 	%f9574, [_ZZ22ForceCalculationKerneliE5masss+2212];
	mul.f32 	%f9575, %f9573, %f9574;
	mul.f32 	%f9576, %f9573, %f9575;
	mul.f32 	%f9577, %f9573, %f9576;
	fma.rn.f32 	%f9578, %f9565, %f9577, %f9561;
	fma.rn.f32 	%f9579, %f9567, %f9577, %f9562;
	fma.rn.f32 	%f9580, %f9569, %f9577, %f9563;
	ld.shared.f32 	%f9581, [_ZZ22ForceCalculationKerneliE5posxs+2216];
	sub.f32 	%f9582, %f9581, %f17583;
	ld.shared.f32 	%f9583, [_ZZ22ForceCalculationKerneliE5posys+2216];
	sub.f32 	%f9584, %f9583, %f17582;
	ld.shared.f32 	%f9585, [_ZZ22ForceCalculationKerneliE5poszs+2216];
	sub.f32 	%f9586, %f9585, %f17581;
	fma.rn.f32 	%f9587, %f9586, %f9586, %f7;
	fma.rn.f32 	%f9588, %f9584, %f9584, %f9587;
	fma.rn.f32 	%f9589, %f9582, %f9582, %f9588;
	rsqrt.approx.f32 	%f9590, %f9589;
	ld.shared.f32 	%f9591, [_ZZ22ForceCalculationKerneliE5masss+2216];
	mul.f32 	%f9592, %f9590, %f9591;
	mul.f32 	%f9593, %f9590, %f9592;
	mul.f32 	%f9594, %f9590, %f9593;
	fma.rn.f32 	%f9595, %f9582, %f9594, %f9578;
	fma.rn.f32 	%f9596, %f9584, %f9594, %f9579;
	fma.rn.f32 	%f9597, %f9586, %f9594, %f9580;
	ld.shared.f32 	%f9598, [_ZZ22ForceCalculationKerneliE5posxs+2220];
	sub.f32 	%f9599, %f9598, %f17583;
	ld.shared.f32 	%f9600, [_ZZ22ForceCalculationKerneliE5posys+2220];
	sub.f32 	%f9601, %f9600, %f17582;
	ld.shared.f32 	%f9602, [_ZZ22ForceCalculationKerneliE5poszs+2220];
	sub.f32 	%f9603, %f9602, %f17581;
	fma.rn.f32 	%f9604, %f9603, %f9603, %f7;
	fma.rn.f32 	%f9605, %f9601, %f9601, %f9604;
	fma.rn.f32 	%f9606, %f9599, %f9599, %f9605;
	rsqrt.approx.f32 	%f9607, %f9606;
	ld.shared.f32 	%f9608, [_ZZ22ForceCalculationKerneliE5masss+2220];
	mul.f32 	%f9609, %f9607, %f9608;
	mul.f32 	%f9610, %f9607, %f9609;
	mul.f32 	%f9611, %f9607, %f9610;
	fma.rn.f32 	%f9612, %f9599, %f9611, %f9595;
	fma.rn.f32 	%f9613, %f9601, %f9611, %f9596;
	fma.rn.f32 	%f9614, %f9603, %f9611, %f9597;
	ld.shared.f32 	%f9615, [_ZZ22ForceCalculationKerneliE5posxs+2224];
	sub.f32 	%f9616, %f9615, %f17583;
	ld.shared.f32 	%f9617, [_ZZ22ForceCalculationKerneliE5posys+2224];
	sub.f32 	%f9618, %f9617, %f17582;
	ld.shared.f32 	%f9619, [_ZZ22ForceCalculationKerneliE5poszs+2224];
	sub.f32 	%f9620, %f9619, %f17581;
	fma.rn.f32 	%f9621, %f9620, %f9620, %f7;
	fma.rn.f32 	%f9622, %f9618, %f9618, %f9621;
	fma.rn.f32 	%f9623, %f9616, %f9616, %f9622;
	rsqrt.approx.f32 	%f9624, %f9623;
	ld.shared.f32 	%f9625, [_ZZ22ForceCalculationKerneliE5masss+2224];
	mul.f32 	%f9626, %f9624, %f9625;
	mul.f32 	%f9627, %f9624, %f9626;
	mul.f32 	%f9628, %f9624, %f9627;
	fma.rn.f32 	%f9629, %f9616, %f9628, %f9612;
	fma.rn.f32 	%f9630, %f9618, %f9628, %f9613;
	fma.rn.f32 	%f9631, %f9620, %f9628, %f9614;
	ld.shared.f32 	%f9632, [_ZZ22ForceCalculationKerneliE5posxs+2228];
	sub.f32 	%f9633, %f9632, %f17583;
	ld.shared.f32 	%f9634, [_ZZ22ForceCalculationKerneliE5posys+2228];
	sub.f32 	%f9635, %f9634, %f17582;
	ld.shared.f32 	%f9636, [_ZZ22ForceCalculationKerneliE5poszs+2228];
	sub.f32 	%f9637, %f9636, %f17581;
	fma.rn.f32 	%f9638, %f9637, %f9637, %f7;
	fma.rn.f32 	%f9639, %f9635, %f9635, %f9638;
	fma.rn.f32 	%f9640, %f9633, %f9633, %f9639;
	rsqrt.approx.f32 	%f9641, %f9640;
	ld.shared.f32 	%f9642, [_ZZ22ForceCalculationKerneliE5masss+2228];
	mul.f32 	%f9643, %f9641, %f9642;
	mul.f32 	%f9644, %f9641, %f9643;
	mul.f32 	%f9645, %f9641, %f9644;
	fma.rn.f32 	%f9646, %f9633, %f9645, %f9629;
	fma.rn.f32 	%f9647, %f9635, %f9645, %f9630;
	fma.rn.f32 	%f9648, %f9637, %f9645, %f9631;
	ld.shared.f32 	%f9649, [_ZZ22ForceCalculationKerneliE5posxs+2232];
	sub.f32 	%f9650, %f9649, %f17583;
	ld.shared.f32 	%f9651, [_ZZ22ForceCalculationKerneliE5posys+2232];
	sub.f32 	%f9652, %f9651, %f17582;
	ld.shared.f32 	%f9653, [_ZZ22ForceCalculationKerneliE5poszs+2232];
	sub.f32 	%f9654, %f9653, %f17581;
	fma.rn.f32 	%f9655, %f9654, %f9654, %f7;
	fma.rn.f32 	%f9656, %f9652, %f9652, %f9655;
	fma.rn.f32 	%f9657, %f9650, %f9650, %f9656;
	rsqrt.approx.f32 	%f9658, %f9657;
	ld.shared.f32 	%f9659, [_ZZ22ForceCalculationKerneliE5masss+2232];
	mul.f32 	%f9660, %f9658, %f9659;
	mul.f32 	%f9661, %f9658, %f9660;
	mul.f32 	%f9662, %f9658, %f9661;
	fma.rn.f32 	%f9663, %f9650, %f9662, %f9646;
	fma.rn.f32 	%f9664, %f9652, %f9662, %f9647;
	fma.rn.f32 	%f9665, %f9654, %f9662, %f9648;
	ld.shared.f32 	%f9666, [_ZZ22ForceCalculationKerneliE5posxs+2236];
	sub.f32 	%f9667, %f9666, %f17583;
	ld.shared.f32 	%f9668, [_ZZ22ForceCalculationKerneliE5posys+2236];
	sub.f32 	%f9669, %f9668, %f17582;
	ld.shared.f32 	%f9670, [_ZZ22ForceCalculationKerneliE5poszs+2236];
	sub.f32 	%f9671, %f9670, %f17581;
	fma.rn.f32 	%f9672, %f9671, %f9671, %f7;
	fma.rn.f32 	%f9673, %f9669, %f9669, %f9672;
	fma.rn.f32 	%f9674, %f9667, %f9667, %f9673;
	rsqrt.approx.f32 	%f9675, %f9674;
	ld.shared.f32 	%f9676, [_ZZ22ForceCalculationKerneliE5masss+2236];
	mul.f32 	%f9677, %f9675, %f9676;
	mul.f32 	%f9678, %f9675, %f9677;
	mul.f32 	%f9679, %f9675, %f9678;
	fma.rn.f32 	%f9680, %f9667, %f9679, %f9663;
	fma.rn.f32 	%f9681, %f9669, %f9679, %f9664;
	fma.rn.f32 	%f9682, %f9671, %f9679, %f9665;
	ld.shared.f32 	%f9683, [_ZZ22ForceCalculationKerneliE5posxs+2240];
	sub.f32 	%f9684, %f9683, %f17583;
	ld.shared.f32 	%f9685, [_ZZ22ForceCalculationKerneliE5posys+2240];
	sub.f32 	%f9686, %f9685, %f17582;
	ld.shared.f32 	%f9687, [_ZZ22ForceCalculationKerneliE5poszs+2240];
	sub.f32 	%f9688, %f9687, %f17581;
	fma.rn.f32 	%f9689, %f9688, %f9688, %f7;
	fma.rn.f32 	%f9690, %f9686, %f9686, %f9689;
	fma.rn.f32 	%f9691, %f9684, %f9684, %f9690;
	rsqrt.approx.f32 	%f9692, %f9691;
	ld.shared.f32 	%f9693, [_ZZ22ForceCalculationKerneliE5masss+2240];
	mul.f32 	%f9694, %f9692, %f9693;
	mul.f32 	%f9695, %f9692, %f9694;
	mul.f32 	%f9696, %f9692, %f9695;
	fma.rn.f32 	%f9697, %f9684, %f9696, %f9680;
	fma.rn.f32 	%f9698, %f9686, %f9696, %f9681;
	fma.rn.f32 	%f9699, %f9688, %f9696, %f9682;
	ld.shared.f32 	%f9700, [_ZZ22ForceCalculationKerneliE5posxs+2244];
	sub.f32 	%f9701, %f9700, %f17583;
	ld.shared.f32 	%f9702, [_ZZ22ForceCalculationKerneliE5posys+2244];
	sub.f32 	%f9703, %f9702, %f17582;
	ld.shared.f32 	%f9704, [_ZZ22ForceCalculationKerneliE5poszs+2244];
	sub.f32 	%f9705, %f9704, %f17581;
	fma.rn.f32 	%f9706, %f9705, %f9705, %f7;
	fma.rn.f32 	%f9707, %f9703, %f9703, %f9706;
	fma.rn.f32 	%f9708, %f9701, %f9701, %f9707;
	rsqrt.approx.f32 	%f9709, %f9708;
	ld.shared.f32 	%f9710, [_ZZ22ForceCalculationKerneliE5masss+2244];
	mul.f32 	%f9711, %f9709, %f9710;
	mul.f32 	%f9712, %f9709, %f9711;
	mul.f32 	%f9713, %f9709, %f9712;
	fma.rn.f32 	%f9714, %f9701, %f9713, %f9697;
	fma.rn.f32 	%f9715, %f9703, %f9713, %f9698;
	fma.rn.f32 	%f9716, %f9705, %f9713, %f9699;
	ld.shared.f32 	%f9717, [_ZZ22ForceCalculationKerneliE5posxs+2248];
	sub.f32 	%f9718, %f9717, %f17583;
	ld.shared.f32 	%f9719, [_ZZ22ForceCalculationKerneliE5posys+2248];
	sub.f32 	%f9720, %f9719, %f17582;
	ld.shared.f32 	%f9721, [_ZZ22ForceCalculationKerneliE5poszs+2248];
	sub.f32 	%f9722, %f9721, %f17581;
	fma.rn.f32 	%f9723, %f9722, %f9722, %f7;
	fma.rn.f32 	%f9724, %f9720, %f9720, %f9723;
	fma.rn.f32 	%f9725, %f9718, %f9718, %f9724;
	rsqrt.approx.f32 	%f9726, %f9725;
	ld.shared.f32 	%f9727, [_ZZ22ForceCalculationKerneliE5masss+2248];
	mul.f32 	%f9728, %f9726, %f9727;
	mul.f32 	%f9729, %f9726, %f9728;
	mul.f32 	%f9730, %f9726, %f9729;
	fma.rn.f32 	%f9731, %f9718, %f9730, %f9714;
	fma.rn.f32 	%f9732, %f9720, %f9730, %f9715;
	fma.rn.f32 	%f9733, %f9722, %f9730, %f9716;
	ld.shared.f32 	%f9734, [_ZZ22ForceCalculationKerneliE5posxs+2252];
	sub.f32 	%f9735, %f9734, %f17583;
	ld.shared.f32 	%f9736, [_ZZ22ForceCalculationKerneliE5posys+2252];
	sub.f32 	%f9737, %f9736, %f17582;
	ld.shared.f32 	%f9738, [_ZZ22ForceCalculationKerneliE5poszs+2252];
	sub.f32 	%f9739, %f9738, %f17581;
	fma.rn.f32 	%f9740, %f9739, %f9739, %f7;
	fma.rn.f32 	%f9741, %f9737, %f9737, %f9740;
	fma.rn.f32 	%f9742, %f9735, %f9735, %f9741;
	rsqrt.approx.f32 	%f9743, %f9742;
	ld.shared.f32 	%f9744, [_ZZ22ForceCalculationKerneliE5masss+2252];
	mul.f32 	%f9745, %f9743, %f9744;
	mul.f32 	%f9746, %f9743, %f9745;
	mul.f32 	%f9747, %f9743, %f9746;
	fma.rn.f32 	%f9748, %f9735, %f9747, %f9731;
	fma.rn.f32 	%f9749, %f9737, %f9747, %f9732;
	fma.rn.f32 	%f9750, %f9739, %f9747, %f9733;
	ld.shared.f32 	%f9751, [_ZZ22ForceCalculationKerneliE5posxs+2256];
	sub.f32 	%f9752, %f9751, %f17583;
	ld.shared.f32 	%f9753, [_ZZ22ForceCalculationKerneliE5posys+2256];
	sub.f32 	%f9754, %f9753, %f17582;
	ld.shared.f32 	%f9755, [_ZZ22ForceCalculationKerneliE5poszs+2256];
	sub.f32 	%f9756, %f9755, %f17581;
	fma.rn.f32 	%f9757, %f9756, %f9756, %f7;
	fma.rn.f32 	%f9758, %f9754, %f9754, %f9757;
	fma.rn.f32 	%f9759, %f9752, %f9752, %f9758;
	rsqrt.approx.f32 	%f9760, %f9759;
	ld.shared.f32 	%f9761, [_ZZ22ForceCalculationKerneliE5masss+2256];
	mul.f32 	%f9762, %f9760, %f9761;
	mul.f32 	%f9763, %f9760, %f9762;
	mul.f32 	%f9764, %f9760, %f9763;
	fma.rn.f32 	%f9765, %f9752, %f9764, %f9748;
	fma.rn.f32 	%f9766, %f9754, %f9764, %f9749;
	fma.rn.f32 	%f9767, %f9756, %f9764, %f9750;
	ld.shared.f32 	%f9768, [_ZZ22ForceCalculationKerneliE5posxs+2260];
	sub.f32 	%f9769, %f9768, %f17583;
	ld.shared.f32 	%f9770, [_ZZ22ForceCalculationKerneliE5posys+2260];
	sub.f32 	%f9771, %f9770, %f17582;
	ld.shared.f32 	%f9772, [_ZZ22ForceCalculationKerneliE5poszs+2260];
	sub.f32 	%f9773, %f9772, %f17581;
	fma.rn.f32 	%f9774, %f9773, %f9773, %f7;
	fma.rn.f32 	%f9775, %f9771, %f9771, %f9774;
	fma.rn.f32 	%f9776, %f9769, %f9769, %f9775;
	rsqrt.approx.f32 	%f9777, %f9776;
	ld.shared.f32 	%f9778, [_ZZ22ForceCalculationKerneliE5masss+2260];
	mul.f32 	%f9779, %f9777, %f9778;
	mul.f32 	%f9780, %f9777, %f9779;
	mul.f32 	%f9781, %f9777, %f9780;
	fma.rn.f32 	%f9782, %f9769, %f9781, %f9765;
	fma.rn.f32 	%f9783, %f9771, %f9781, %f9766;
	fma.rn.f32 	%f9784, %f9773, %f9781, %f9767;
	ld.shared.f32 	%f9785, [_ZZ22ForceCalculationKerneliE5posxs+2264];
	sub.f32 	%f9786, %f9785, %f17583;
	ld.shared.f32 	%f9787, [_ZZ22ForceCalculationKerneliE5posys+2264];
	sub.f32 	%f9788, %f9787, %f17582;
	ld.shared.f32 	%f9789, [_ZZ22ForceCalculationKerneliE5poszs+2264];
	sub.f32 	%f9790, %f9789, %f17581;
	fma.rn.f32 	%f9791, %f9790, %f9790, %f7;
	fma.rn.f32 	%f9792, %f9788, %f9788, %f9791;
	fma.rn.f32 	%f9793, %f9786, %f9786, %f9792;
	rsqrt.approx.f32 	%f9794, %f9793;
	ld.shared.f32 	%f9795, [_ZZ22ForceCalculationKerneliE5masss+2264];
	mul.f32 	%f9796, %f9794, %f9795;
	mul.f32 	%f9797, %f9794, %f9796;
	mul.f32 	%f9798, %f9794, %f9797;
	fma.rn.f32 	%f9799, %f9786, %f9798, %f9782;
	fma.rn.f32 	%f9800, %f9788, %f9798, %f9783;
	fma.rn.f32 	%f9801, %f9790, %f9798, %f9784;
	ld.shared.f32 	%f9802, [_ZZ22ForceCalculationKerneliE5posxs+2268];
	sub.f32 	%f9803, %f9802, %f17583;
	ld.shared.f32 	%f9804, [_ZZ22ForceCalculationKerneliE5posys+2268];
	sub.f32 	%f9805, %f9804, %f17582;
	ld.shared.f32 	%f9806, [_ZZ22ForceCalculationKerneliE5poszs+2268];
	sub.f32 	%f9807, %f9806, %f17581;
	fma.rn.f32 	%f9808, %f9807, %f9807, %f7;
	fma.rn.f32 	%f9809, %f9805, %f9805, %f9808;
	fma.rn.f32 	%f9810, %f9803, %f9803, %f9809;
	rsqrt.approx.f32 	%f9811, %f9810;
	ld.shared.f32 	%f9812, [_ZZ22ForceCalculationKerneliE5masss+2268];
	mul.f32 	%f9813, %f9811, %f9812;
	mul.f32 	%f9814, %f9811, %f9813;
	mul.f32 	%f9815, %f9811, %f9814;
	fma.rn.f32 	%f9816, %f9803, %f9815, %f9799;
	fma.rn.f32 	%f9817, %f9805, %f9815, %f9800;
	fma.rn.f32 	%f9818, %f9807, %f9815, %f9801;
	ld.shared.f32 	%f9819, [_ZZ22ForceCalculationKerneliE5posxs+2272];
	sub.f32 	%f9820, %f9819, %f17583;
	ld.shared.f32 	%f9821, [_ZZ22ForceCalculationKerneliE5posys+2272];
	sub.f32 	%f9822, %f9821, %f17582;
	ld.shared.f32 	%f9823, [_ZZ22ForceCalculationKerneliE5poszs+2272];
	sub.f32 	%f9824, %f9823, %f17581;
	fma.rn.f32 	%f9825, %f9824, %f9824, %f7;
	fma.rn.f32 	%f9826, %f9822, %f9822, %f9825;
	fma.rn.f32 	%f9827, %f9820, %f9820, %f9826;
	rsqrt.approx.f32 	%f9828, %f9827;
	ld.shared.f32 	%f9829, [_ZZ22ForceCalculationKerneliE5masss+2272];
	mul.f32 	%f9830, %f9828, %f9829;
	mul.f32 	%f9831, %f9828, %f9830;
	mul.f32 	%f9832, %f9828, %f9831;
	fma.rn.f32 	%f9833, %f9820, %f9832, %f9816;
	fma.rn.f32 	%f9834, %f9822, %f9832, %f9817;
	fma.rn.f32 	%f9835, %f9824, %f9832, %f9818;
	ld.shared.f32 	%f9836, [_ZZ22ForceCalculationKerneliE5posxs+2276];
	sub.f32 	%f9837, %f9836, %f17583;
	ld.shared.f32 	%f9838, [_ZZ22ForceCalculationKerneliE5posys+2276];
	sub.f32 	%f9839, %f9838, %f17582;
	ld.shared.f32 	%f9840, [_ZZ22ForceCalculationKerneliE5poszs+2276];
	sub.f32 	%f9841, %f9840, %f17581;
	fma.rn.f32 	%f9842, %f9841, %f9841, %f7;
	fma.rn.f32 	%f9843, %f9839, %f9839, %f9842;
	fma.rn.f32 	%f9844, %f9837, %f9837, %f9843;
	rsqrt.approx.f32 	%f9845, %f9844;
	ld.shared.f32 	%f9846, [_ZZ22ForceCalculationKerneliE5masss+2276];
	mul.f32 	%f9847, %f9845, %f9846;
	mul.f32 	%f9848, %f9845, %f9847;
	mul.f32 	%f9849, %f9845, %f9848;
	fma.rn.f32 	%f9850, %f9837, %f9849, %f9833;
	fma.rn.f32 	%f9851, %f9839, %f9849, %f9834;
	fma.rn.f32 	%f9852, %f9841, %f9849, %f9835;
	ld.shared.f32 	%f9853, [_ZZ22ForceCalculationKerneliE5posxs+2280];
	sub.f32 	%f9854, %f9853, %f17583;
	ld.shared.f32 	%f9855, [_ZZ22ForceCalculationKerneliE5posys+2280];
	sub.f32 	%f9856, %f9855, %f17582;
	ld.shared.f32 	%f9857, [_ZZ22ForceCalculationKerneliE5poszs+2280];
	sub.f32 	%f9858, %f9857, %f17581;
	fma.rn.f32 	%f9859, %f9858, %f9858, %f7;
	fma.rn.f32 	%f9860, %f9856, %f9856, %f9859;
	fma.rn.f32 	%f9861, %f9854, %f9854, %f9860;
	rsqrt.approx.f32 	%f9862, %f9861;
	ld.shared.f32 	%f9863, [_ZZ22ForceCalculationKerneliE5masss+2280];
	mul.f32 	%f9864, %f9862, %f9863;
	mul.f32 	%f9865, %f9862, %f9864;
	mul.f32 	%f9866, %f9862, %f9865;
	fma.rn.f32 	%f9867, %f9854, %f9866, %f9850;
	fma.rn.f32 	%f9868, %f9856, %f9866, %f9851;
	fma.rn.f32 	%f9869, %f9858, %f9866, %f9852;
	ld.shared.f32 	%f9870, [_ZZ22ForceCalculationKerneliE5posxs+2284];
	sub.f32 	%f9871, %f9870, %f17583;
	ld.shared.f32 	%f9872, [_ZZ22ForceCalculationKerneliE5posys+2284];
	sub.f32 	%f9873, %f9872, %f17582;
	ld.shared.f32 	%f9874, [_ZZ22ForceCalculationKerneliE5poszs+2284];
	sub.f32 	%f9875, %f9874, %f17581;
	fma.rn.f32 	%f9876, %f9875, %f9875, %f7;
	fma.rn.f32 	%f9877, %f9873, %f9873, %f9876;
	fma.rn.f32 	%f9878, %f9871, %f9871, %f9877;
	rsqrt.approx.f32 	%f9879, %f9878;
	ld.shared.f32 	%f9880, [_ZZ22ForceCalculationKerneliE5masss+2284];
	mul.f32 	%f9881, %f9879, %f9880;
	mul.f32 	%f9882, %f9879, %f9881;
	mul.f32 	%f9883, %f9879, %f9882;
	fma.rn.f32 	%f9884, %f9871, %f9883, %f9867;
	fma.rn.f32 	%f9885, %f9873, %f9883, %f9868;
	fma.rn.f32 	%f9886, %f9875, %f9883, %f9869;
	ld.shared.f32 	%f9887, [_ZZ22ForceCalculationKerneliE5posxs+2288];
	sub.f32 	%f9888, %f9887, %f17583;
	ld.shared.f32 	%f9889, [_ZZ22ForceCalculationKerneliE5posys+2288];
	sub.f32 	%f9890, %f9889, %f17582;
	ld.shared.f32 	%f9891, [_ZZ22ForceCalculationKerneliE5poszs+2288];
	sub.f32 	%f9892, %f9891, %f17581;
	fma.rn.f32 	%f9893, %f9892, %f9892, %f7;
	fma.rn.f32 	%f9894, %f9890, %f9890, %f9893;
	fma.rn.f32 	%f9895, %f9888, %f9888, %f9894;
	rsqrt.approx.f32 	%f9896, %f9895;
	ld.shared.f32 	%f9897, [_ZZ22ForceCalculationKerneliE5masss+2288];
	mul.f32 	%f9898, %f9896, %f9897;
	mul.f32 	%f9899, %f9896, %f9898;
	mul.f32 	%f9900, %f9896, %f9899;
	fma.rn.f32 	%f9901, %f9888, %f9900, %f9884;
	fma.rn.f32 	%f9902, %f9890, %f9900, %f9885;
	fma.rn.f32 	%f9903, %f9892, %f9900, %f9886;
	ld.shared.f32 	%f9904, [_ZZ22ForceCalculationKerneliE5posxs+2292];
	sub.f32 	%f9905, %f9904, %f17583;
	ld.shared.f32 	%f9906, [_ZZ22ForceCalculationKerneliE5posys+2292];
	sub.f32 	%f9907, %f9906, %f17582;
	ld.shared.f32 	%f9908, [_ZZ22ForceCalculationKerneliE5poszs+2292];
	sub.f32 	%f9909, %f9908, %f17581;
	fma.rn.f32 	%f9910, %f9909, %f9909, %f7;
	fma.rn.f32 	%f9911, %f9907, %f9907, %f9910;
	fma.rn.f32 	%f9912, %f9905, %f9905, %f9911;
	rsqrt.approx.f32 	%f9913, %f9912;
	ld.shared.f32 	%f9914, [_ZZ22ForceCalculationKerneliE5masss+2292];
	mul.f32 	%f9915, %f9913, %f9914;
	mul.f32 	%f9916, %f9913, %f9915;
	mul.f32 	%f9917, %f9913, %f9916;
	fma.rn.f32 	%f9918, %f9905, %f9917, %f9901;
	fma.rn.f32 	%f9919, %f9907, %f9917, %f9902;
	fma.rn.f32 	%f9920, %f9909, %f9917, %f9903;
	ld.shared.f32 	%f9921, [_ZZ22ForceCalculationKerneliE5posxs+2296];
	sub.f32 	%f9922, %f9921, %f17583;
	ld.shared.f32 	%f9923, [_ZZ22ForceCalculationKerneliE5posys+2296];
	sub.f32 	%f9924, %f9923, %f17582;
	ld.shared.f32 	%f9925, [_ZZ22ForceCalculationKerneliE5poszs+2296];
	sub.f32 	%f9926, %f9925, %f17581;
	fma.rn.f32 	%f9927, %f9926, %f9926, %f7;
	fma.rn.f32 	%f9928, %f9924, %f9924, %f9927;
	fma.rn.f32 	%f9929, %f9922, %f9922, %f9928;
	rsqrt.approx.f32 	%f9930, %f9929;
	ld.shared.f32 	%f9931, [_ZZ22ForceCalculationKerneliE5masss+2296];
	mul.f32 	%f9932, %f9930, %f9931;
	mul.f32 	%f9933, %f9930, %f9932;
	mul.f32 	%f9934, %f9930, %f9933;
	fma.rn.f32 	%f9935, %f9922, %f9934, %f9918;
	fma.rn.f32 	%f9936, %f9924, %f9934, %f9919;
	fma.rn.f32 	%f9937, %f9926, %f9934, %f9920;
	ld.shared.f32 	%f9938, [_ZZ22ForceCalculationKerneliE5posxs+2300];
	sub.f32 	%f9939, %f9938, %f17583;
	ld.shared.f32 	%f9940, [_ZZ22ForceCalculationKerneliE5posys+2300];
	sub.f32 	%f9941, %f9940, %f17582;
	ld.shared.f32 	%f9942, [_ZZ22ForceCalculationKerneliE5poszs+2300];
	sub.f32 	%f9943, %f9942, %f17581;
	fma.rn.f32 	%f9944, %f9943, %f9943, %f7;
	fma.rn.f32 	%f9945, %f9941, %f9941, %f9944;
	fma.rn.f32 	%f9946, %f9939, %f9939, %f9945;
	rsqrt.approx.f32 	%f9947, %f9946;
	ld.shared.f32 	%f9948, [_ZZ22ForceCalculationKerneliE5masss+2300];
	mul.f32 	%f9949, %f9947, %f9948;
	mul.f32 	%f9950, %f9947, %f9949;
	mul.f32 	%f9951, %f9947, %f9950;
	fma.rn.f32 	%f9952, %f9939, %f9951, %f9935;
	fma.rn.f32 	%f9953, %f9941, %f9951, %f9936;
	fma.rn.f32 	%f9954, %f9943, %f9951, %f9937;
	ld.shared.f32 	%f9955, [_ZZ22ForceCalculationKerneliE5posxs+2304];
	sub.f32 	%f9956, %f9955, %f17583;
	ld.shared.f32 	%f9957, [_ZZ22ForceCalculationKerneliE5posys+2304];
	sub.f32 	%f9958, %f9957, %f17582;
	ld.shared.f32 	%f9959, [_ZZ22ForceCalculationKerneliE5poszs+2304];
	sub.f32 	%f9960, %f9959, %f17581;
	fma.rn.f32 	%f9961, %f9960, %f9960, %f7;
	fma.rn.f32 	%f9962, %f9958, %f9958, %f9961;
	fma.rn.f32 	%f9963, %f9956, %f9956, %f9962;
	rsqrt.approx.f32 	%f9964, %f9963;
	ld.shared.f32 	%f9965, [_ZZ22ForceCalculationKerneliE5masss+2304];
	mul.f32 	%f9966, %f9964, %f9965;
	mul.f32 	%f9967, %f9964, %f9966;
	mul.f32 	%f9968, %f9964, %f9967;
	fma.rn.f32 	%f9969, %f9956, %f9968, %f9952;
	fma.rn.f32 	%f9970, %f9958, %f9968, %f9953;
	fma.rn.f32 	%f9971, %f9960, %f9968, %f9954;
	ld.shared.f32 	%f9972, [_ZZ22ForceCalculationKerneliE5posxs+2308];
	sub.f32 	%f9973, %f9972, %f17583;
	ld.shared.f32 	%f9974, [_ZZ22ForceCalculationKerneliE5posys+2308];
	sub.f32 	%f9975, %f9974, %f17582;
	ld.shared.f32 	%f9976, [_ZZ22ForceCalculationKerneliE5poszs+2308];
	sub.f32 	%f9977, %f9976, %f17581;
	fma.rn.f32 	%f9978, %f9977, %f9977, %f7;
	fma.rn.f32 	%f9979, %f9975, %f9975, %f9978;
	fma.rn.f32 	%f9980, %f9973, %f9973, %f9979;
	rsqrt.approx.f32 	%f9981, %f9980;
	ld.shared.f32 	%f9982, [_ZZ22ForceCalculationKerneliE5masss+2308];
	mul.f32 	%f9983, %f9981, %f9982;
	mul.f32 	%f9984, %f9981, %f9983;
	mul.f32 	%f9985, %f9981, %f9984;
	fma.rn.f32 	%f9986, %f9973, %f9985, %f9969;
	fma.rn.f32 	%f9987, %f9975, %f9985, %f9970;
	fma.rn.f32 	%f9988, %f9977, %f9985, %f9971;
	ld.shared.f32 	%f9989, [_ZZ22ForceCalculationKerneliE5posxs+2312];
	sub.f32 	%f9990, %f9989, %f17583;
	ld.shared.f32 	%f9991, [_ZZ22ForceCalculationKerneliE5posys+2312];
	sub.f32 	%f9992, %f9991, %f17582;
	ld.shared.f32 	%f9993, [_ZZ22ForceCalculationKerneliE5poszs+2312];
	sub.f32 	%f9994, %f9993, %f17581;
	fma.rn.f32 	%f9995, %f9994, %f9994, %f7;
	fma.rn.f32 	%f9996, %f9992, %f9992, %f9995;
	fma.rn.f32 	%f9997, %f9990, %f9990, %f9996;
	rsqrt.approx.f32 	%f9998, %f9997;
	ld.shared.f32 	%f9999, [_ZZ22ForceCalculationKerneliE5masss+2312];
	mul.f32 	%f10000, %f9998, %f9999;
	mul.f32 	%f10001, %f9998, %f10000;
	mul.f32 	%f10002, %f9998, %f10001;
	fma.rn.f32 	%f10003, %f9990, %f10002, %f9986;
	fma.rn.f32 	%f10004, %f9992, %f10002, %f9987;
	fma.rn.f32 	%f10005, %f9994, %f10002, %f9988;
	ld.shared.f32 	%f10006, [_ZZ22ForceCalculationKerneliE5posxs+2316];
	sub.f32 	%f10007, %f10006, %f17583;
	ld.shared.f32 	%f10008, [_ZZ22ForceCalculationKerneliE5posys+2316];
	sub.f32 	%f10009, %f10008, %f17582;
	ld.shared.f32 	%f10010, [_ZZ22ForceCalculationKerneliE5poszs+2316];
	sub.f32 	%f10011, %f10010, %f17581;
	fma.rn.f32 	%f10012, %f10011, %f10011, %f7;
	fma.rn.f32 	%f10013, %f10009, %f10009, %f10012;
	fma.rn.f32 	%f10014, %f10007, %f10007, %f10013;
	rsqrt.approx.f32 	%f10015, %f10014;
	ld.shared.f32 	%f10016, [_ZZ22ForceCalculationKerneliE5masss+2316];
	mul.f32 	%f10017, %f10015, %f10016;
	mul.f32 	%f10018, %f10015, %f10017;
	mul.f32 	%f10019, %f10015, %f10018;
	fma.rn.f32 	%f10020, %f10007, %f10019, %f10003;
	fma.rn.f32 	%f10021, %f10009, %f10019, %f10004;
	fma.rn.f32 	%f10022, %f10011, %f10019, %f10005;
	ld.shared.f32 	%f10023, [_ZZ22ForceCalculationKerneliE5posxs+2320];
	sub.f32 	%f10024, %f10023, %f17583;
	ld.shared.f32 	%f10025, [_ZZ22ForceCalculationKerneliE5posys+2320];
	sub.f32 	%f10026, %f10025, %f17582;
	ld.shared.f32 	%f10027, [_ZZ22ForceCalculationKerneliE5poszs+2320];
	sub.f32 	%f10028, %f10027, %f17581;
	fma.rn.f32 	%f10029, %f10028, %f10028, %f7;
	fma.rn.f32 	%f10030, %f10026, %f10026, %f10029;
	fma.rn.f32 	%f10031, %f10024, %f10024, %f10030;
	rsqrt.approx.f32 	%f10032, %f10031;
	ld.shared.f32 	%f10033, [_ZZ22ForceCalculationKerneliE5masss+2320];
	mul.f32 	%f10034, %f10032, %f10033;
	mul.f32 	%f10035, %f10032, %f10034;
	mul.f32 	%f10036, %f10032, %f10035;
	fma.rn.f32 	%f10037, %f10024, %f10036, %f10020;
	fma.rn.f32 	%f10038, %f10026, %f10036, %f10021;
	fma.rn.f32 	%f10039, %f10028, %f10036, %f10022;
	ld.shared.f32 	%f10040, [_ZZ22ForceCalculationKerneliE5posxs+2324];
	sub.f32 	%f10041, %f10040, %f17583;
	ld.shared.f32 	%f10042, [_ZZ22ForceCalculationKerneliE5posys+2324];
	sub.f32 	%f10043, %f10042, %f17582;
	ld.shared.f32 	%f10044, [_ZZ22ForceCalculationKerneliE5poszs+2324];
	sub.f32 	%f10045, %f10044, %f17581;
	fma.rn.f32 	%f10046, %f10045, %f10045, %f7;
	fma.rn.f32 	%f10047, %f10043, %f10043, %f10046;
	fma.rn.f32 	%f10048, %f10041, %f10041, %f10047;
	rsqrt.approx.f32 	%f10049, %f10048;
	ld.shared.f32 	%f10050, [_ZZ22ForceCalculationKerneliE5masss+2324];
	mul.f32 	%f10051, %f10049, %f10050;
	mul.f32 	%f10052, %f10049, %f10051;
	mul.f32 	%f10053, %f10049, %f10052;
	fma.rn.f32 	%f10054, %f10041, %f10053, %f10037;
	fma.rn.f32 	%f10055, %f10043, %f10053, %f10038;
	fma.rn.f32 	%f10056, %f10045, %f10053, %f10039;
	ld.shared.f32 	%f10057, [_ZZ22ForceCalculationKerneliE5posxs+2328];
	sub.f32 	%f10058, %f10057, %f17583;
	ld.shared.f32 	%f10059, [_ZZ22ForceCalculationKerneliE5posys+2328];
	sub.f32 	%f10060, %f10059, %f17582;
	ld.shared.f32 	%f10061, [_ZZ22ForceCalculationKerneliE5poszs+2328];
	sub.f32 	%f10062, %f10061, %f17581;
	fma.rn.f32 	%f10063, %f10062, %f10062, %f7;
	fma.rn.f32 	%f10064, %f10060, %f10060, %f10063;
	fma.rn.f32 	%f10065, %f10058, %f10058, %f10064;
	rsqrt.approx.f32 	%f10066, %f10065;
	ld.shared.f32 	%f10067, [_ZZ22ForceCalculationKerneliE5masss+2328];
	mul.f32 	%f10068, %f10066, %f10067;
	mul.f32 	%f10069, %f10066, %f10068;
	mul.f32 	%f10070, %f10066, %f10069;
	fma.rn.f32 	%f10071, %f10058, %f10070, %f10054;
	fma.rn.f32 	%f10072, %f10060, %f10070, %f10055;
	fma.rn.f32 	%f10073, %f10062, %f10070, %f10056;
	ld.shared.f32 	%f10074, [_ZZ22ForceCalculationKerneliE5posxs+2332];
	sub.f32 	%f10075, %f10074, %f17583;
	ld.shared.f32 	%f10076, [_ZZ22ForceCalculationKerneliE5posys+2332];
	sub.f32 	%f10077, %f10076, %f17582;
	ld.shared.f32 	%f10078, [_ZZ22ForceCalculationKerneliE5poszs+2332];
	sub.f32 	%f10079, %f10078, %f17581;
	fma.rn.f32 	%f10080, %f10079, %f10079, %f7;
	fma.rn.f32 	%f10081, %f10077, %f10077, %f10080;
	fma.rn.f32 	%f10082, %f10075, %f10075, %f10081;
	rsqrt.approx.f32 	%f10083, %f10082;
	ld.shared.f32 	%f10084, [_ZZ22ForceCalculationKerneliE5masss+2332];
	mul.f32 	%f10085, %f10083, %f10084;
	mul.f32 	%f10086, %f10083, %f10085;
	mul.f32 	%f10087, %f10083, %f10086;
	fma.rn.f32 	%f10088, %f10075, %f10087, %f10071;
	fma.rn.f32 	%f10089, %f10077, %f10087, %f10072;
	fma.rn.f32 	%f10090, %f10079, %f10087, %f10073;
	ld.shared.f32 	%f10091, [_ZZ22ForceCalculationKerneliE5posxs+2336];
	sub.f32 	%f10092, %f10091, %f17583;
	ld.shared.f32 	%f10093, [_ZZ22ForceCalculationKerneliE5posys+2336];
	sub.f32 	%f10094, %f10093, %f17582;
	ld.shared.f32 	%f10095, [_ZZ22ForceCalculationKerneliE5poszs+2336];
	sub.f32 	%f10096, %f10095, %f17581;
	fma.rn.f32 	%f10097, %f10096, %f10096, %f7;
	fma.rn.f32 	%f10098, %f10094, %f10094, %f10097;
	fma.rn.f32 	%f10099, %f10092, %f10092, %f10098;
	rsqrt.approx.f32 	%f10100, %f10099;
	ld.shared.f32 	%f10101, [_ZZ22ForceCalculationKerneliE5masss+2336];
	mul.f32 	%f10102, %f10100, %f10101;
	mul.f32 	%f10103, %f10100, %f10102;
	mul.f32 	%f10104, %f10100, %f10103;
	fma.rn.f32 	%f10105, %f10092, %f10104, %f10088;
	fma.rn.f32 	%f10106, %f10094, %f10104, %f10089;
	fma.rn.f32 	%f10107, %f10096, %f10104, %f10090;
	ld.shared.f32 	%f10108, [_ZZ22ForceCalculationKerneliE5posxs+2340];
	sub.f32 	%f10109, %f10108, %f17583;
	ld.shared.f32 	%f10110, [_ZZ22ForceCalculationKerneliE5posys+2340];
	sub.f32 	%f10111, %f10110, %f17582;
	ld.shared.f32 	%f10112, [_ZZ22ForceCalculationKerneliE5poszs+2340];
	sub.f32 	%f10113, %f10112, %f17581;
	fma.rn.f32 	%f10114, %f10113, %f10113, %f7;
	fma.rn.f32 	%f10115, %f10111, %f10111, %f10114;
	fma.rn.f32 	%f10116, %f10109, %f10109, %f10115;
	rsqrt.approx.f32 	%f10117, %f10116;
	ld.shared.f32 	%f10118, [_ZZ22ForceCalculationKerneliE5masss+2340];
	mul.f32 	%f10119, %f10117, %f10118;
	mul.f32 	%f10120, %f10117, %f10119;
	mul.f32 	%f10121, %f10117, %f10120;
	fma.rn.f32 	%f10122, %f10109, %f10121, %f10105;
	fma.rn.f32 	%f10123, %f10111, %f10121, %f10106;
	fma.rn.f32 	%f10124, %f10113, %f10121, %f10107;
	ld.shared.f32 	%f10125, [_ZZ22ForceCalculationKerneliE5posxs+2344];
	sub.f32 	%f10126, %f10125, %f17583;
	ld.shared.f32 	%f10127, [_ZZ22ForceCalculationKerneliE5posys+2344];
	sub.f32 	%f10128, %f10127, %f17582;
	ld.shared.f32 	%f10129, [_ZZ22ForceCalculationKerneliE5poszs+2344];
	sub.f32 	%f10130, %f10129, %f17581;
	fma.rn.f32 	%f10131, %f10130, %f10130, %f7;
	fma.rn.f32 	%f10132, %f10128, %f10128, %f10131;
	fma.rn.f32 	%f10133, %f10126, %f10126, %f10132;
	rsqrt.approx.f32 	%f10134, %f10133;
	ld.shared.f32 	%f10135, [_ZZ22ForceCalculationKerneliE5masss+2344];
	mul.f32 	%f10136, %f10134, %f10135;
	mul.f32 	%f10137, %f10134, %f10136;
	mul.f32 	%f10138, %f10134, %f10137;
	fma.rn.f32 	%f10139, %f10126, %f10138, %f10122;
	fma.rn.f32 	%f10140, %f10128, %f10138, %f10123;
	fma.rn.f32 	%f10141, %f10130, %f10138, %f10124;
	ld.shared.f32 	%f10142, [_ZZ22ForceCalculationKerneliE5posxs+2348];
	sub.f32 	%f10143, %f10142, %f17583;
	ld.shared.f32 	%f10144, [_ZZ22ForceCalculationKerneliE5posys+2348];
	sub.f32 	%f10145, %f10144, %f17582;
	ld.shared.f32 	%f10146, [_ZZ22ForceCalculationKerneliE5poszs+2348];
	sub.f32 	%f10147, %f10146, %f17581;
	fma.rn.f32 	%f10148, %f10147, %f10147, %f7;
	fma.rn.f32 	%f10149, %f10145, %f10145, %f10148;
	fma.rn.f32 	%f10150, %f10143, %f10143, %f10149;
	rsqrt.approx.f32 	%f10151, %f10150;
	ld.shared.f32 	%f10152, [_ZZ22ForceCalculationKerneliE5masss+2348];
	mul.f32 	%f10153, %f10151, %f10152;
	mul.f32 	%f10154, %f10151, %f10153;
	mul.f32 	%f10155, %f10151, %f10154;
	fma.rn.f32 	%f10156, %f10143, %f10155, %f10139;
	fma.rn.f32 	%f10157, %f10145, %f10155, %f10140;
	fma.rn.f32 	%f10158, %f10147, %f10155, %f10141;
	ld.shared.f32 	%f10159, [_ZZ22ForceCalculationKerneliE5posxs+2352];
	sub.f32 	%f10160, %f10159, %f17583;
	ld.shared.f32 	%f10161, [_ZZ22ForceCalculationKerneliE5posys+2352];
	sub.f32 	%f10162, %f10161, %f17582;
	ld.shared.f32 	%f10163, [_ZZ22ForceCalculationKerneliE5poszs+2352];
	sub.f32 	%f10164, %f10163, %f17581;
	fma.rn.f32 	%f10165, %f10164, %f10164, %f7;
	fma.rn.f32 	%f10166, %f10162, %f10162, %f10165;
	fma.rn.f32 	%f10167, %f10160, %f10160, %f10166;
	rsqrt.approx.f32 	%f10168, %f10167;
	ld.shared.f32 	%f10169, [_ZZ22ForceCalculationKerneliE5masss+2352];
	mul.f32 	%f10170, %f10168, %f10169;
	mul.f32 	%f10171, %f10168, %f10170;
	mul.f32 	%f10172, %f10168, %f10171;
	fma.rn.f32 	%f10173, %f10160, %f10172, %f10156;
	fma.rn.f32 	%f10174, %f10162, %f10172, %f10157;
	fma.rn.f32 	%f10175, %f10164, %f10172, %f10158;
	ld.shared.f32 	%f10176, [_ZZ22ForceCalculationKerneliE5posxs+2356];
	sub.f32 	%f10177, %f10176, %f17583;
	ld.shared.f32 	%f10178, [_ZZ22ForceCalculationKerneliE5posys+2356];
	sub.f32 	%f10179, %f10178, %f17582;
	ld.shared.f32 	%f10180, [_ZZ22ForceCalculationKerneliE5poszs+2356];
	sub.f32 	%f10181, %f10180, %f17581;
	fma.rn.f32 	%f10182, %f10181, %f10181, %f7;
	fma.rn.f32 	%f10183, %f10179, %f10179, %f10182;
	fma.rn.f32 	%f10184, %f10177, %f10177, %f10183;
	rsqrt.approx.f32 	%f10185, %f10184;
	ld.shared.f32 	%f10186, [_ZZ22ForceCalculationKerneliE5masss+2356];
	mul.f32 	%f10187, %f10185, %f10186;
	mul.f32 	%f10188, %f10185, %f10187;
	mul.f32 	%f10189, %f10185, %f10188;
	fma.rn.f32 	%f10190, %f10177, %f10189, %f10173;
	fma.rn.f32 	%f10191, %f10179, %f10189, %f10174;
	fma.rn.f32 	%f10192, %f10181, %f10189, %f10175;
	ld.shared.f32 	%f10193, [_ZZ22ForceCalculationKerneliE5posxs+2360];
	sub.f32 	%f10194, %f10193, %f17583;
	ld.shared.f32 	%f10195, [_ZZ22ForceCalculationKerneliE5posys+2360];
	sub.f32 	%f10196, %f10195, %f17582;
	ld.shared.f32 	%f10197, [_ZZ22ForceCalculationKerneliE5poszs+2360];
	sub.f32 	%f10198, %f10197, %f17581;
	fma.rn.f32 	%f10199, %f10198, %f10198, %f7;
	fma.rn.f32 	%f10200, %f10196, %f10196, %f10199;
	fma.rn.f32 	%f10201, %f10194, %f10194, %f10200;
	rsqrt.approx.f32 	%f10202, %f10201;
	ld.shared.f32 	%f10203, [_ZZ22ForceCalculationKerneliE5masss+2360];
	mul.f32 	%f10204, %f10202, %f10203;
	mul.f32 	%f10205, %f10202, %f10204;
	mul.f32 	%f10206, %f10202, %f10205;
	fma.rn.f32 	%f10207, %f10194, %f10206, %f10190;
	fma.rn.f32 	%f10208, %f10196, %f10206, %f10191;
	fma.rn.f32 	%f10209, %f10198, %f10206, %f10192;
	ld.shared.f32 	%f10210, [_ZZ22ForceCalculationKerneliE5posxs+2364];
	sub.f32 	%f10211, %f10210, %f17583;
	ld.shared.f32 	%f10212, [_ZZ22ForceCalculationKerneliE5posys+2364];
	sub.f32 	%f10213, %f10212, %f17582;
	ld.shared.f32 	%f10214, [_ZZ22ForceCalculationKerneliE5poszs+2364];
	sub.f32 	%f10215, %f10214, %f17581;
	fma.rn.f32 	%f10216, %f10215, %f10215, %f7;
	fma.rn.f32 	%f10217, %f10213, %f10213, %f10216;
	fma.rn.f32 	%f10218, %f10211, %f10211, %f10217;
	rsqrt.approx.f32 	%f10219, %f10218;
	ld.shared.f32 	%f10220, [_ZZ22ForceCalculationKerneliE5masss+2364];
	mul.f32 	%f10221, %f10219, %f10220;
	mul.f32 	%f10222, %f10219, %f10221;
	mul.f32 	%f10223, %f10219, %f10222;
	fma.rn.f32 	%f10224, %f10211, %f10223, %f10207;
	fma.rn.f32 	%f10225, %f10213, %f10223, %f10208;
	fma.rn.f32 	%f10226, %f10215, %f10223, %f10209;
	ld.shared.f32 	%f10227, [_ZZ22ForceCalculationKerneliE5posxs+2368];
	sub.f32 	%f10228, %f10227, %f17583;
	ld.shared.f32 	%f10229, [_ZZ22ForceCalculationKerneliE5posys+2368];
	sub.f32 	%f10230, %f10229, %f17582;
	ld.shared.f32 	%f10231, [_ZZ22ForceCalculationKerneliE5poszs+2368];
	sub.f32 	%f10232, %f10231, %f17581;
	fma.rn.f32 	%f10233, %f10232, %f10232, %f7;
	fma.rn.f32 	%f10234, %f10230, %f10230, %f10233;
	fma.rn.f32 	%f10235, %f10228, %f10228, %f10234;
	rsqrt.approx.f32 	%f10236, %f10235;
	ld.shared.f32 	%f10237, [_ZZ22ForceCalculationKerneliE5masss+2368];
	mul.f32 	%f10238, %f10236, %f10237;
	mul.f32 	%f10239, %f10236, %f10238;
	mul.f32 	%f10240, %f10236, %f10239;
	fma.rn.f32 	%f10241, %f10228, %f10240, %f10224;
	fma.rn.f32 	%f10242, %f10230, %f10240, %f10225;
	fma.rn.f32 	%f10243, %f10232, %f10240, %f10226;
	ld.shared.f32 	%f10244, [_ZZ22ForceCalculationKerneliE5posxs+2372];
	sub.f32 	%f10245, %f10244, %f17583;
	ld.shared.f32 	%f10246, [_ZZ22ForceCalculationKerneliE5posys+2372];
	sub.f32 	%f10247, %f10246, %f17582;
	ld.shared.f32 	%f10248, [_ZZ22ForceCalculationKerneliE5poszs+2372];
	sub.f32 	%f10249, %f10248, %f17581;
	fma.rn.f32 	%f10250, %f10249, %f10249, %f7;
	fma.rn.f32 	%f10251, %f10247, %f10247, %f10250;
	fma.rn.f32 	%f10252, %f10245, %f10245, %f10251;
	rsqrt.approx.f32 	%f10253, %f10252;
	ld.shared.f32 	%f10254, [_ZZ22ForceCalculationKerneliE5masss+2372];
	mul.f32 	%f10255, %f10253, %f10254;
	mul.f32 	%f10256, %f10253, %f10255;
	mul.f32 	%f10257, %f10253, %f10256;
	fma.rn.f32 	%f10258, %f10245, %f10257, %f10241;
	fma.rn.f32 	%f10259, %f10247, %f10257, %f10242;
	fma.rn.f32 	%f10260, %f10249, %f10257, %f10243;
	ld.shared.f32 	%f10261, [_ZZ22ForceCalculationKerneliE5posxs+2376];
	sub.f32 	%f10262, %f10261, %f17583;
	ld.shared.f32 	%f10263, [_ZZ22ForceCalculationKerneliE5posys+2376];
	sub.f32 	%f10264, %f10263, %f17582;
	ld.shared.f32 	%f10265, [_ZZ22ForceCalculationKerneliE5poszs+2376];
	sub.f32 	%f10266, %f10265, %f17581;
	fma.rn.f32 	%f10267, %f10266, %f10266, %f7;
	fma.rn.f32 	%f10268, %f10264, %f10264, %f10267;
	fma.rn.f32 	%f10269, %f10262, %f10262, %f10268;
	rsqrt.approx.f32 	%f10270, %f10269;
	ld.shared.f32 	%f10271, [_ZZ22ForceCalculationKerneliE5masss+2376];
	mul.f32 	%f10272, %f10270, %f10271;
	mul.f32 	%f10273, %f10270, %f10272;
	mul.f32 	%f10274, %f10270, %f10273;
	fma.rn.f32 	%f10275, %f10262, %f10274, %f10258;
	fma.rn.f32 	%f10276, %f10264, %f10274, %f10259;
	fma.rn.f32 	%f10277, %f10266, %f10274, %f10260;
	ld.shared.f32 	%f10278, [_ZZ22ForceCalculationKerneliE5posxs+2380];
	sub.f32 	%f10279, %f10278, %f17583;
	ld.shared.f32 	%f10280, [_ZZ22ForceCalculationKerneliE5posys+2380];
	sub.f32 	%f10281, %f10280, %f17582;
	ld.shared.f32 	%f10282, [_ZZ22ForceCalculationKerneliE5poszs+2380];
	sub.f32 	%f10283, %f10282, %f17581;
	fma.rn.f32 	%f10284, %f10283, %f10283, %f7;
	fma.rn.f32 	%f10285, %f10281, %f10281, %f10284;
	fma.rn.f32 	%f10286, %f10279, %f10279, %f10285;
	rsqrt.approx.f32 	%f10287, %f10286;
	ld.shared.f32 	%f10288, [_ZZ22ForceCalculationKerneliE5masss+2380];
	mul.f32 	%f10289, %f10287, %f10288;
	mul.f32 	%f10290, %f10287, %f10289;
	mul.f32 	%f10291, %f10287, %f10290;
	fma.rn.f32 	%f10292, %f10279, %f10291, %f10275;
	fma.rn.f32 	%f10293, %f10281, %f10291, %f10276;
	fma.rn.f32 	%f10294, %f10283, %f10291, %f10277;
	ld.shared.f32 	%f10295, [_ZZ22ForceCalculationKerneliE5posxs+2384];
	sub.f32 	%f10296, %f10295, %f17583;
	ld.shared.f32 	%f10297, [_ZZ22ForceCalculationKerneliE5posys+2384];
	sub.f32 	%f10298, %f10297, %f17582;
	ld.shared.f32 	%f10299, [_ZZ22ForceCalculationKerneliE5poszs+2384];
	sub.f32 	%f10300, %f10299, %f17581;
	fma.rn.f32 	%f10301, %f10300, %f10300, %f7;
	fma.rn.f32 	%f10302, %f10298, %f10298, %f10301;
	fma.rn.f32 	%f10303, %f10296, %f10296, %f10302;
	rsqrt.approx.f32 	%f10304, %f10303;
	ld.shared.f32 	%f10305, [_ZZ22ForceCalculationKerneliE5masss+2384];
	mul.f32 	%f10306, %f10304, %f10305;
	mul.f32 	%f10307, %f10304, %f10306;
	mul.f32 	%f10308, %f10304, %f10307;
	fma.rn.f32 	%f10309, %f10296, %f10308, %f10292;
	fma.rn.f32 	%f10310, %f10298, %f10308, %f10293;
	fma.rn.f32 	%f10311, %f10300, %f10308, %f10294;
	ld.shared.f32 	%f10312, [_ZZ22ForceCalculationKerneliE5posxs+2388];
	sub.f32 	%f10313, %f10312, %f17583;
	ld.shared.f32 	%f10314, [_ZZ22ForceCalculationKerneliE5posys+2388];
	sub.f32 	%f10315, %f10314, %f17582;
	ld.shared.f32 	%f10316, [_ZZ22ForceCalculationKerneliE5poszs+2388];
	sub.f32 	%f10317, %f10316, %f17581;
	fma.rn.f32 	%f10318, %f10317, %f10317, %f7;
	fma.rn.f32 	%f10319, %f10315, %f10315, %f10318;
	fma.rn.f32 	%f10320, %f10313, %f10313, %f10319;
	rsqrt.approx.f32 	%f10321, %f10320;
	ld.shared.f32 	%f10322, [_ZZ22ForceCalculationKerneliE5masss+2388];
	mul.f32 	%f10323, %f10321, %f10322;
	mul.f32 	%f10324, %f10321, %f10323;
	mul.f32 	%f10325, %f10321, %f10324;
	fma.rn.f32 	%f10326, %f10313, %f10325, %f10309;
	fma.rn.f32 	%f10327, %f10315, %f10325, %f10310;
	fma.rn.f32 	%f10328, %f10317, %f10325, %f10311;
	ld.shared.f32 	%f10329, [_ZZ22ForceCalculationKerneliE5posxs+2392];
	sub.f32 	%f10330, %f10329, %f17583;
	ld.shared.f32 	%f10331, [_ZZ22ForceCalculationKerneliE5posys+2392];
	sub.f32 	%f10332, %f10331, %f17582;
	ld.shared.f32 	%f10333, [_ZZ22ForceCalculationKerneliE5poszs+2392];
	sub.f32 	%f10334, %f10333, %f17581;
	fma.rn.f32 	%f10335, %f10334, %f10334, %f7;
	fma.rn.f32 	%f10336, %f10332, %f10332, %f10335;
	fma.rn.f32 	%f10337, %f10330, %f10330, %f10336;
	rsqrt.approx.f32 	%f10338, %f10337;
	ld.shared.f32 	%f10339, [_ZZ22ForceCalculationKerneliE5masss+2392];
	mul.f32 	%f10340, %f10338, %f10339;
	mul.f32 	%f10341, %f10338, %f10340;
	mul.f32 	%f10342, %f10338, %f10341;
	fma.rn.f32 	%f10343, %f10330, %f10342, %f10326;
	fma.rn.f32 	%f10344, %f10332, %f10342, %f10327;
	fma.rn.f32 	%f10345, %f10334, %f10342, %f10328;
	ld.shared.f32 	%f10346, [_ZZ22ForceCalculationKerneliE5posxs+2396];
	sub.f32 	%f10347, %f10346, %f17583;
	ld.shared.f32 	%f10348, [_ZZ22ForceCalculationKerneliE5posys+2396];
	sub.f32 	%f10349, %f10348, %f17582;
	ld.shared.f32 	%f10350, [_ZZ22ForceCalculationKerneliE5poszs+2396];
	sub.f32 	%f10351, %f10350, %f17581;
	fma.rn.f32 	%f10352, %f10351, %f10351, %f7;
	fma.rn.f32 	%f10353, %f10349, %f10349, %f10352;
	fma.rn.f32 	%f10354, %f10347, %f10347, %f10353;
	rsqrt.approx.f32 	%f10355, %f10354;
	ld.shared.f32 	%f10356, [_ZZ22ForceCalculationKerneliE5masss+2396];
	mul.f32 	%f10357, %f10355, %f10356;
	mul.f32 	%f10358, %f10355, %f10357;
	mul.f32 	%f10359, %f10355, %f10358;
	fma.rn.f32 	%f10360, %f10347, %f10359, %f10343;
	fma.rn.f32 	%f10361, %f10349, %f10359, %f10344;
	fma.rn.f32 	%f10362, %f10351, %f10359, %f10345;
	ld.shared.f32 	%f10363, [_ZZ22ForceCalculationKerneliE5posxs+2400];
	sub.f32 	%f10364, %f10363, %f17583;
	ld.shared.f32 	%f10365, [_ZZ22ForceCalculationKerneliE5posys+2400];
	sub.f32 	%f10366, %f10365, %f17582;
	ld.shared.f32 	%f10367, [_ZZ22ForceCalculationKerneliE5poszs+2400];
	sub.f32 	%f10368, %f10367, %f17581;
	fma.rn.f32 	%f10369, %f10368, %f10368, %f7;
	fma.rn.f32 	%f10370, %f10366, %f10366, %f10369;
	fma.rn.f32 	%f10371, %f10364, %f10364, %f10370;
	rsqrt.approx.f32 	%f10372, %f10371;
	ld.shared.f32 	%f10373, [_ZZ22ForceCalculationKerneliE5masss+2400];
	mul.f32 	%f10374, %f10372, %f10373;
	mul.f32 	%f10375, %f10372, %f10374;
	mul.f32 	%f10376, %f10372, %f10375;
	fma.rn.f32 	%f10377, %f10364, %f10376, %f10360;
	fma.rn.f32 	%f10378, %f10366, %f10376, %f10361;
	fma.rn.f32 	%f10379, %f10368, %f10376, %f10362;
	ld.shared.f32 	%f10380, [_ZZ22ForceCalculationKerneliE5posxs+2404];
	sub.f32 	%f10381, %f10380, %f17583;
	ld.shared.f32 	%f10382, [_ZZ22ForceCalculationKerneliE5posys+2404];
	sub.f32 	%f10383, %f10382, %f17582;
	ld.shared.f32 	%f10384, [_ZZ22ForceCalculationKerneliE5poszs+2404];
	sub.f32 	%f10385, %f10384, %f17581;
	fma.rn.f32 	%f10386, %f10385, %f10385, %f7;
	fma.rn.f32 	%f10387, %f10383, %f10383, %f10386;
	fma.rn.f32 	%f10388, %f10381, %f10381, %f10387;
	rsqrt.approx.f32 	%f10389, %f10388;
	ld.shared.f32 	%f10390, [_ZZ22ForceCalculationKerneliE5masss+2404];
	mul.f32 	%f10391, %f10389, %f10390;
	mul.f32 	%f10392, %f10389, %f10391;
	mul.f32 	%f10393, %f10389, %f10392;
	fma.rn.f32 	%f10394, %f10381, %f10393, %f10377;
	fma.rn.f32 	%f10395, %f10383, %f10393, %f10378;
	fma.rn.f32 	%f10396, %f10385, %f10393, %f10379;
	ld.shared.f32 	%f10397, [_ZZ22ForceCalculationKerneliE5posxs+2408];
	sub.f32 	%f10398, %f10397, %f17583;
	ld.shared.f32 	%f10399, [_ZZ22ForceCalculationKerneliE5posys+2408];
	sub.f32 	%f10400, %f10399, %f17582;
	ld.shared.f32 	%f10401, [_ZZ22ForceCalculationKerneliE5poszs+2408];
	sub.f32 	%f10402, %f10401, %f17581;
	fma.rn.f32 	%f10403, %f10402, %f10402, %f7;
	fma.rn.f32 	%f10404, %f10400, %f10400, %f10403;
	fma.rn.f32 	%f10405, %f10398, %f10398, %f10404;
	rsqrt.approx.f32 	%f10406, %f10405;
	ld.shared.f32 	%f10407, [_ZZ22ForceCalculationKerneliE5masss+2408];
	mul.f32 	%f10408, %f10406, %f10407;
	mul.f32 	%f10409, %f10406, %f10408;
	mul.f32 	%f10410, %f10406, %f10409;
	fma.rn.f32 	%f10411, %f10398, %f10410, %f10394;
	fma.rn.f32 	%f10412, %f10400, %f10410, %f10395;
	fma.rn.f32 	%f10413, %f10402, %f10410, %f10396;
	ld.shared.f32 	%f10414, [_ZZ22ForceCalculationKerneliE5posxs+2412];
	sub.f32 	%f10415, %f10414, %f17583;
	ld.shared.f32 	%f10416, [_ZZ22ForceCalculationKerneliE5posys+2412];
	sub.f32 	%f10417, %f10416, %f17582;
	ld.shared.f32 	%f10418, [_ZZ22ForceCalculationKerneliE5poszs+2412];
	sub.f32 	%f10419, %f10418, %f17581;
	fma.rn.f32 	%f10420, %f10419, %f10419, %f7;
	fma.rn.f32 	%f10421, %f10417, %f10417, %f10420;
	fma.rn.f32 	%f10422, %f10415, %f10415, %f10421;
	rsqrt.approx.f32 	%f10423, %f10422;
	ld.shared.f32 	%f10424, [_ZZ22ForceCalculationKerneliE5masss+2412];
	mul.f32 	%f10425, %f10423, %f10424;
	mul.f32 	%f10426, %f10423, %f10425;
	mul.f32 	%f10427, %f10423, %f10426;
	fma.rn.f32 	%f10428, %f10415, %f10427, %f10411;
	fma.rn.f32 	%f10429, %f10417, %f10427, %f10412;
	fma.rn.f32 	%f10430, %f10419, %f10427, %f10413;
	ld.shared.f32 	%f10431, [_ZZ22ForceCalculationKerneliE5posxs+2416];
	sub.f32 	%f10432, %f10431, %f17583;
	ld.shared.f32 	%f10433, [_ZZ22ForceCalculationKerneliE5posys+2416];
	sub.f32 	%f10434, %f10433, %f17582;
	ld.shared.f32 	%f10435, [_ZZ22ForceCalculationKerneliE5poszs+2416];
	sub.f32 	%f10436, %f10435, %f17581;
	fma.rn.f32 	%f10437, %f10436, %f10436, %f7;
	fma.rn.f32 	%f10438, %f10434, %f10434, %f10437;
	fma.rn.f32 	%f10439, %f10432, %f10432, %f10438;
	rsqrt.approx.f32 	%f10440, %f10439;
	ld.shared.f32 	%f10441, [_ZZ22ForceCalculationKerneliE5masss+2416];
	mul.f32 	%f10442, %f10440, %f10441;
	mul.f32 	%f10443, %f10440, %f10442;
	mul.f32 	%f10444, %f10440, %f10443;
	fma.rn.f32 	%f10445, %f10432, %f10444, %f10428;
	fma.rn.f32 	%f10446, %f10434, %f10444, %f10429;
	fma.rn.f32 	%f10447, %f10436, %f10444, %f10430;
	ld.shared.f32 	%f10448, [_ZZ22ForceCalculationKerneliE5posxs+2420];
	sub.f32 	%f10449, %f10448, %f17583;
	ld.shared.f32 	%f10450, [_ZZ22ForceCalculationKerneliE5posys+2420];
	sub.f32 	%f10451, %f10450, %f17582;
	ld.shared.f32 	%f10452, [_ZZ22ForceCalculationKerneliE5poszs+2420];
	sub.f32 	%f10453, %f10452, %f17581;
	fma.rn.f32 	%f10454, %f10453, %f10453, %f7;
	fma.rn.f32 	%f10455, %f10451, %f10451, %f10454;
	fma.rn.f32 	%f10456, %f10449, %f10449, %f10455;
	rsqrt.approx.f32 	%f10457, %f10456;
	ld.shared.f32 	%f10458, [_ZZ22ForceCalculationKerneliE5masss+2420];
	mul.f32 	%f10459, %f10457, %f10458;
	mul.f32 	%f10460, %f10457, %f10459;
	mul.f32 	%f10461, %f10457, %f10460;
	fma.rn.f32 	%f10462, %f10449, %f10461, %f10445;
	fma.rn.f32 	%f10463, %f10451, %f10461, %f10446;
	fma.rn.f32 	%f10464, %f10453, %f10461, %f10447;
	ld.shared.f32 	%f10465, [_ZZ22ForceCalculationKerneliE5posxs+2424];
	sub.f32 	%f10466, %f10465, %f17583;
	ld.shared.f32 	%f10467, [_ZZ22ForceCalculationKerneliE5posys+2424];
	sub.f32 	%f10468, %f10467, %f17582;
	ld.shared.f32 	%f10469, [_ZZ22ForceCalculationKerneliE5poszs+2424];
	sub.f32 	%f10470, %f10469, %f17581;
	fma.rn.f32 	%f10471, %f10470, %f10470, %f7;
	fma.rn.f32 	%f10472, %f10468, %f10468, %f10471;
	fma.rn.f32 	%f10473, %f10466, %f10466, %f10472;
	rsqrt.approx.f32 	%f10474, %f10473;
	ld.shared.f32 	%f10475, [_ZZ22ForceCalculationKerneliE5masss+2424];
	mul.f32 	%f10476, %f10474, %f10475;
	mul.f32 	%f10477, %f10474, %f10476;
	mul.f32 	%f10478, %f10474, %f10477;
	fma.rn.f32 	%f10479, %f10466, %f10478, %f10462;
	fma.rn.f32 	%f10480, %f10468, %f10478, %f10463;
	fma.rn.f32 	%f10481, %f10470, %f10478, %f10464;
	ld.shared.f32 	%f10482, [_ZZ22ForceCalculationKerneliE5posxs+2428];
	sub.f32 	%f10483, %f10482, %f17583;
	ld.shared.f32 	%f10484, [_ZZ22ForceCalculationKerneliE5posys+2428];
	sub.f32 	%f10485, %f10484, %f17582;
	ld.shared.f32 	%f10486, [_ZZ22ForceCalculationKerneliE5poszs+2428];
	sub.f32 	%f10487, %f10486, %f17581;
	fma.rn.f32 	%f10488, %f10487, %f10487, %f7;
	fma.rn.f32 	%f10489, %f10485, %f10485, %f10488;
	fma.rn.f32 	%f10490, %f10483, %f10483, %f10489;
	rsqrt.approx.f32 	%f10491, %f10490;
	ld.shared.f32 	%f10492, [_ZZ22ForceCalculationKerneliE5masss+2428];
	mul.f32 	%f10493, %f10491, %f10492;
	mul.f32 	%f10494, %f10491, %f10493;
	mul.f32 	%f10495, %f10491, %f10494;
	fma.rn.f32 	%f10496, %f10483, %f10495, %f10479;
	fma.rn.f32 	%f10497, %f10485, %f10495, %f10480;
	fma.rn.f32 	%f10498, %f10487, %f10495, %f10481;
	ld.shared.f32 	%f10499, [_ZZ22ForceCalculationKerneliE5posxs+2432];
	sub.f32 	%f10500, %f10499, %f17583;
	ld.shared.f32 	%f10501, [_ZZ22ForceCalculationKerneliE5posys+2432];
	sub.f32 	%f10502, %f10501, %f17582;
	ld.shared.f32 	%f10503, [_ZZ22ForceCalculationKerneliE5poszs+2432];
	sub.f32 	%f10504, %f10503, %f17581;
	fma.rn.f32 	%f10505, %f10504, %f10504, %f7;
	fma.rn.f32 	%f10506, %f10502, %f10502, %f10505;
	fma.rn.f32 	%f10507, %f10500, %f10500, %f10506;
	rsqrt.approx.f32 	%f10508, %f10507;
	ld.shared.f32 	%f10509, [_ZZ22ForceCalculationKerneliE5masss+2432];
	mul.f32 	%f10510, %f10508, %f10509;
	mul.f32 	%f10511, %f10508, %f10510;
	mul.f32 	%f10512, %f10508, %f10511;
	fma.rn.f32 	%f10513, %f10500, %f10512, %f10496;
	fma.rn.f32 	%f10514, %f10502, %f10512, %f10497;
	fma.rn.f32 	%f10515, %f10504, %f10512, %f10498;
	ld.shared.f32 	%f10516, [_ZZ22ForceCalculationKerneliE5posxs+2436];
	sub.f32 	%f10517, %f10516, %f17583;
	ld.shared.f32 	%f10518, [_ZZ22ForceCalculationKerneliE5posys+2436];
	sub.f32 	%f10519, %f10518, %f17582;
	ld.shared.f32 	%f10520, [_ZZ22ForceCalculationKerneliE5poszs+2436];
	sub.f32 	%f10521, %f10520, %f17581;
	fma.rn.f32 	%f10522, %f10521, %f10521, %f7;
	fma.rn.f32 	%f10523, %f10519, %f10519, %f10522;
	fma.rn.f32 	%f10524, %f10517, %f10517, %f10523;
	rsqrt.approx.f32 	%f10525, %f10524;
	ld.shared.f32 	%f10526, [_ZZ22ForceCalculationKerneliE5masss+2436];
	mul.f32 	%f10527, %f10525, %f10526;
	mul.f32 	%f10528, %f10525, %f10527;
	mul.f32 	%f10529, %f10525, %f10528;
	fma.rn.f32 	%f10530, %f10517, %f10529, %f10513;
	fma.rn.f32 	%f10531, %f10519, %f10529, %f10514;
	fma.rn.f32 	%f10532, %f10521, %f10529, %f10515;
	ld.shared.f32 	%f10533, [_ZZ22ForceCalculationKerneliE5posxs+2440];
	sub.f32 	%f10534, %f10533, %f17583;
	ld.shared.f32 	%f10535, [_ZZ22ForceCalculationKerneliE5posys+2440];
	sub.f32 	%f10536, %f10535, %f17582;
	ld.shared.f32 	%f10537, [_ZZ22ForceCalculationKerneliE5poszs+2440];
	sub.f32 	%f10538, %f10537, %f17581;
	fma.rn.f32 	%f10539, %f10538, %f10538, %f7;
	fma.rn.f32 	%f10540, %f10536, %f10536, %f10539;
	fma.rn.f32 	%f10541, %f10534, %f10534, %f10540;
	rsqrt.approx.f32 	%f10542, %f10541;
	ld.shared.f32 	%f10543, [_ZZ22ForceCalculationKerneliE5masss+2440];
	mul.f32 	%f10544, %f10542, %f10543;
	mul.f32 	%f10545, %f10542, %f10544;
	mul.f32 	%f10546, %f10542, %f10545;
	fma.rn.f32 	%f10547, %f10534, %f10546, %f10530;
	fma.rn.f32 	%f10548, %f10536, %f10546, %f10531;
	fma.rn.f32 	%f10549, %f10538, %f10546, %f10532;
	ld.shared.f32 	%f10550, [_ZZ22ForceCalculationKerneliE5posxs+2444];
	sub.f32 	%f10551, %f10550, %f17583;
	ld.shared.f32 	%f10552, [_ZZ22ForceCalculationKerneliE5posys+2444];
	sub.f32 	%f10553, %f10552, %f17582;
	ld.shared.f32 	%f10554, [_ZZ22ForceCalculationKerneliE5poszs+2444];
	sub.f32 	%f10555, %f10554, %f17581;
	fma.rn.f32 	%f10556, %f10555, %f10555, %f7;
	fma.rn.f32 	%f10557, %f10553, %f10553, %f10556;
	fma.rn.f32 	%f10558, %f10551, %f10551, %f10557;
	rsqrt.approx.f32 	%f10559, %f10558;
	ld.shared.f32 	%f10560, [_ZZ22ForceCalculationKerneliE5masss+2444];
	mul.f32 	%f10561, %f10559, %f10560;
	mul.f32 	%f10562, %f10559, %f10561;
	mul.f32 	%f10563, %f10559, %f10562;
	fma.rn.f32 	%f10564, %f10551, %f10563, %f10547;
	fma.rn.f32 	%f10565, %f10553, %f10563, %f10548;
	fma.rn.f32 	%f10566, %f10555, %f10563, %f10549;
	ld.shared.f32 	%f10567, [_ZZ22ForceCalculationKerneliE5posxs+2448];
	sub.f32 	%f10568, %f10567, %f17583;
	ld.shared.f32 	%f10569, [_ZZ22ForceCalculationKerneliE5posys+2448];
	sub.f32 	%f10570, %f10569, %f17582;
	ld.shared.f32 	%f10571, [_ZZ22ForceCalculationKerneliE5poszs+2448];
	sub.f32 	%f10572, %f10571, %f17581;
	fma.rn.f32 	%f10573, %f10572, %f10572, %f7;
	fma.rn.f32 	%f10574, %f10570, %f10570, %f10573;
	fma.rn.f32 	%f10575, %f10568, %f10568, %f10574;
	rsqrt.approx.f32 	%f10576, %f10575;
	ld.shared.f32 	%f10577, [_ZZ22ForceCalculationKerneliE5masss+2448];
	mul.f32 	%f10578, %f10576, %f10577;
	mul.f32 	%f10579, %f10576, %f10578;
	mul.f32 	%f10580, %f10576, %f10579;
	fma.rn.f32 	%f10581, %f10568, %f10580, %f10564;
	fma.rn.f32 	%f10582, %f10570, %f10580, %f10565;
	fma.rn.f32 	%f10583, %f10572, %f10580, %f10566;
	ld.shared.f32 	%f10584, [_ZZ22ForceCalculationKerneliE5posxs+2452];
	sub.f32 	%f10585, %f10584, %f17583;
	ld.shared.f32 	%f10586, [_ZZ22ForceCalculationKerneliE5posys+2452];
	sub.f32 	%f10587, %f10586, %f17582;
	ld.shared.f32 	%f10588, [_ZZ22ForceCalculationKerneliE5poszs+2452];
	sub.f32 	%f10589, %f10588, %f17581;
	fma.rn.f32 	%f10590, %f10589, %f10589, %f7;
	fma.rn.f32 	%f10591, %f10587, %f10587, %f10590;
	fma.rn.f32 	%f10592, %f10585, %f10585, %f10591;
	rsqrt.approx.f32 	%f10593, %f10592;
	ld.shared.f32 	%f10594, [_ZZ22ForceCalculationKerneliE5masss+2452];
	mul.f32 	%f10595, %f10593, %f10594;
	mul.f32 	%f10596, %f10593, %f10595;
	mul.f32 	%f10597, %f10593, %f10596;
	fma.rn.f32 	%f10598, %f10585, %f10597, %f10581;
	fma.rn.f32 	%f10599, %f10587, %f10597, %f10582;
	fma.rn.f32 	%f10600, %f10589, %f10597, %f10583;
	ld.shared.f32 	%f10601, [_ZZ22ForceCalculationKerneliE5posxs+2456];
	sub.f32 	%f10602, %f10601, %f17583;
	ld.shared.f32 	%f10603, [_ZZ22ForceCalculationKerneliE5posys+2456];
	sub.f32 	%f10604, %f10603, %f17582;
	ld.shared.f32 	%f10605, [_ZZ22ForceCalculationKerneliE5poszs+2456];
	sub.f32 	%f10606, %f10605, %f17581;
	fma.rn.f32 	%f10607, %f10606, %f10606, %f7;
	fma.rn.f32 	%f10608, %f10604, %f10604, %f10607;
	fma.rn.f32 	%f10609, %f10602, %f10602, %f10608;
	rsqrt.approx.f32 	%f10610, %f10609;
	ld.shared.f32 	%f10611, [_ZZ22ForceCalculationKerneliE5masss+2456];
	mul.f32 	%f10612, %f10610, %f10611;
	mul.f32 	%f10613, %f10610, %f10612;
	mul.f32 	%f10614, %f10610, %f10613;
	fma.rn.f32 	%f10615, %f10602, %f10614, %f10598;
	fma.rn.f32 	%f10616, %f10604, %f10614, %f10599;
	fma.rn.f32 	%f10617, %f10606, %f10614, %f10600;
	ld.shared.f32 	%f10618, [_ZZ22ForceCalculationKerneliE5posxs+2460];
	sub.f32 	%f10619, %f10618, %f17583;
	ld.shared.f32 	%f10620, [_ZZ22ForceCalculationKerneliE5posys+2460];
	sub.f32 	%f10621, %f10620, %f17582;
	ld.shared.f32 	%f10622, [_ZZ22ForceCalculationKerneliE5poszs+2460];
	sub.f32 	%f10623, %f10622, %f17581;
	fma.rn.f32 	%f10624, %f10623, %f10623, %f7;
	fma.rn.f32 	%f10625, %f10621, %f10621, %f10624;
	fma.rn.f32 	%f10626, %f10619, %f10619, %f10625;
	rsqrt.approx.f32 	%f10627, %f10626;
	ld.shared.f32 	%f10628, [_ZZ22ForceCalculationKerneliE5masss+2460];
	mul.f32 	%f10629, %f10627, %f10628;
	mul.f32 	%f10630, %f10627, %f10629;
	mul.f32 	%f10631, %f10627, %f10630;
	fma.rn.f32 	%f10632, %f10619, %f10631, %f10615;
	fma.rn.f32 	%f10633, %f10621, %f10631, %f10616;
	fma.rn.f32 	%f10634, %f10623, %f10631, %f10617;
	ld.shared.f32 	%f10635, [_ZZ22ForceCalculationKerneliE5posxs+2464];
	sub.f32 	%f10636, %f10635, %f17583;
	ld.shared.f32 	%f10637, [_ZZ22ForceCalculationKerneliE5posys+2464];
	sub.f32 	%f10638, %f10637, %f17582;
	ld.shared.f32 	%f10639, [_ZZ22ForceCalculationKerneliE5poszs+2464];
	sub.f32 	%f10640, %f10639, %f17581;
	fma.rn.f32 	%f10641, %f10640, %f10640, %f7;
	fma.rn.f32 	%f10642, %f10638, %f10638, %f10641;
	fma.rn.f32 	%f10643, %f10636, %f10636, %f10642;
	rsqrt.approx.f32 	%f10644, %f10643;
	ld.shared.f32 	%f10645, [_ZZ22ForceCalculationKerneliE5masss+2464];
	mul.f32 	%f10646, %f10644, %f10645;
	mul.f32 	%f10647, %f10644, %f10646;
	mul.f32 	%f10648, %f10644, %f10647;
	fma.rn.f32 	%f10649, %f10636, %f10648, %f10632;
	fma.rn.f32 	%f10650, %f10638, %f10648, %f10633;
	fma.rn.f32 	%f10651, %f10640, %f10648, %f10634;
	ld.shared.f32 	%f10652, [_ZZ22ForceCalculationKerneliE5posxs+2468];
	sub.f32 	%f10653, %f10652, %f17583;
	ld.shared.f32 	%f10654, [_ZZ22ForceCalculationKerneliE5posys+2468];
	sub.f32 	%f10655, %f10654, %f17582;
	ld.shared.f32 	%f10656, [_ZZ22ForceCalculationKerneliE5poszs+2468];
	sub.f32 	%f10657, %f10656, %f17581;
	fma.rn.f32 	%f10658, %f10657, %f10657, %f7;
	fma.rn.f32 	%f10659, %f10655, %f10655, %f10658;
	fma.rn.f32 	%f10660, %f10653, %f10653, %f10659;
	rsqrt.approx.f32 	%f10661, %f10660;
	ld.shared.f32 	%f10662, [_ZZ22ForceCalculationKerneliE5masss+2468];
	mul.f32 	%f10663, %f10661, %f10662;
	mul.f32 	%f10664, %f10661, %f10663;
	mul.f32 	%f10665, %f10661, %f10664;
	fma.rn.f32 	%f10666, %f10653, %f10665, %f10649;
	fma.rn.f32 	%f10667, %f10655, %f10665, %f10650;
	fma.rn.f32 	%f10668, %f10657, %f10665, %f10651;
	ld.shared.f32 	%f10669, [_ZZ22ForceCalculationKerneliE5posxs+2472];
	sub.f32 	%f10670, %f10669, %f17583;
	ld.shared.f32 	%f10671, [_ZZ22ForceCalculationKerneliE5posys+2472];
	sub.f32 	%f10672, %f10671, %f17582;
	ld.shared.f32 	%f10673, [_ZZ22ForceCalculationKerneliE5poszs+2472];
	sub.f32 	%f10674, %f10673, %f17581;
	fma.rn.f32 	%f10675, %f10674, %f10674, %f7;
	fma.rn.f32 	%f10676, %f10672, %f10672, %f10675;
	fma.rn.f32 	%f10677, %f10670, %f10670, %f10676;
	rsqrt.approx.f32 	%f10678, %f10677;
	ld.shared.f32 	%f10679, [_ZZ22ForceCalculationKerneliE5masss+2472];
	mul.f32 	%f10680, %f10678, %f10679;
	mul.f32 	%f10681, %f10678, %f10680;
	mul.f32 	%f10682, %f10678, %f10681;
	fma.rn.f32 	%f10683, %f10670, %f10682, %f10666;
	fma.rn.f32 	%f10684, %f10672, %f10682, %f10667;
	fma.rn.f32 	%f10685, %f10674, %f10682, %f10668;
	ld.shared.f32 	%f10686, [_ZZ22ForceCalculationKerneliE5posxs+2476];
	sub.f32 	%f10687, %f10686, %f17583;
	ld.shared.f32 	%f10688, [_ZZ22ForceCalculationKerneliE5posys+2476];
	sub.f32 	%f10689, %f10688, %f17582;
	ld.shared.f32 	%f10690, [_ZZ22ForceCalculationKerneliE5poszs+2476];
	sub.f32 	%f10691, %f10690, %f17581;
	fma.rn.f32 	%f10692, %f10691, %f10691, %f7;
	fma.rn.f32 	%f10693, %f10689, %f10689, %f10692;
	fma.rn.f32 	%f10694, %f10687, %f10687, %f10693;
	rsqrt.approx.f32 	%f10695, %f10694;
	ld.shared.f32 	%f10696, [_ZZ22ForceCalculationKerneliE5masss+2476];
	mul.f32 	%f10697, %f10695, %f10696;
	mul.f32 	%f10698, %f10695, %f10697;
	mul.f32 	%f10699, %f10695, %f10698;
	fma.rn.f32 	%f10700, %f10687, %f10699, %f10683;
	fma.rn.f32 	%f10701, %f10689, %f10699, %f10684;
	fma.rn.f32 	%f10702, %f10691, %f10699, %f10685;
	ld.shared.f32 	%f10703, [_ZZ22ForceCalculationKerneliE5posxs+2480];
	sub.f32 	%f10704, %f10703, %f17583;
	ld.shared.f32 	%f10705, [_ZZ22ForceCalculationKerneliE5posys+2480];
	sub.f32 	%f10706, %f10705, %f17582;
	ld.shared.f32 	%f10707, [_ZZ22ForceCalculationKerneliE5poszs+2480];
	sub.f32 	%f10708, %f10707, %f17581;
	fma.rn.f32 	%f10709, %f10708, %f10708, %f7;
	fma.rn.f32 	%f10710, %f10706, %f10706, %f10709;
	fma.rn.f32 	%f10711, %f10704, %f10704, %f10710;
	rsqrt.approx.f32 	%f10712, %f10711;
	ld.shared.f32 	%f10713, [_ZZ22ForceCalculationKerneliE5masss+2480];
	mul.f32 	%f10714, %f10712, %f10713;
	mul.f32 	%f10715, %f10712, %f10714;
	mul.f32 	%f10716, %f10712, %f10715;
	fma.rn.f32 	%f10717, %f10704, %f10716, %f10700;
	fma.rn.f32 	%f10718, %f10706, %f10716, %f10701;
	fma.rn.f32 	%f10719, %f10708, %f10716, %f10702;
	ld.shared.f32 	%f10720, [_ZZ22ForceCalculationKerneliE5posxs+2484];
	sub.f32 	%f10721, %f10720, %f17583;
	ld.shared.f32 	%f10722, [_ZZ22ForceCalculationKerneliE5posys+2484];
	sub.f32 	%f10723, %f10722, %f17582;
	ld.shared.f32 	%f10724, [_ZZ22ForceCalculationKerneliE5poszs+2484];
	sub.f32 	%f10725, %f10724, %f17581;
	fma.rn.f32 	%f10726, %f10725, %f10725, %f7;
	fma.rn.f32 	%f10727, %f10723, %f10723, %f10726;
	fma.rn.f32 	%f10728, %f10721, %f10721, %f10727;
	rsqrt.approx.f32 	%f10729, %f10728;
	ld.shared.f32 	%f10730, [_ZZ22ForceCalculationKerneliE5masss+2484];
	mul.f32 	%f10731, %f10729, %f10730;
	mul.f32 	%f10732, %f10729, %f10731;
	mul.f32 	%f10733, %f10729, %f10732;
	fma.rn.f32 	%f10734, %f10721, %f10733, %f10717;
	fma.rn.f32 	%f10735, %f10723, %f10733, %f10718;
	fma.rn.f32 	%f10736, %f10725, %f10733, %f10719;
	ld.shared.f32 	%f10737, [_ZZ22ForceCalculationKerneliE5posxs+2488];
	sub.f32 	%f10738, %f10737, %f17583;
	ld.shared.f32 	%f10739, [_ZZ22ForceCalculationKerneliE5posys+2488];
	sub.f32 	%f10740, %f10739, %f17582;
	ld.shared.f32 	%f10741, [_ZZ22ForceCalculationKerneliE5poszs+2488];
	sub.f32 	%f10742, %f10741, %f17581;
	fma.rn.f32 	%f10743, %f10742, %f10742, %f7;
	fma.rn.f32 	%f10744, %f10740, %f10740, %f10743;
	fma.rn.f32 	%f10745, %f10738, %f10738, %f10744;
	rsqrt.approx.f32 	%f10746, %f10745;
	ld.shared.f32 	%f10747, [_ZZ22ForceCalculationKerneliE5masss+2488];
	mul.f32 	%f10748, %f10746, %f10747;
	mul.f32 	%f10749, %f10746, %f10748;
	mul.f32 	%f10750, %f10746, %f10749;
	fma.rn.f32 	%f10751, %f10738, %f10750, %f10734;
	fma.rn.f32 	%f10752, %f10740, %f10750, %f10735;
	fma.rn.f32 	%f10753, %f10742, %f10750, %f10736;
	ld.shared.f32 	%f10754, [_ZZ22ForceCalculationKerneliE5posxs+2492];
	sub.f32 	%f10755, %f10754, %f17583;
	ld.shared.f32 	%f10756, [_ZZ22ForceCalculationKerneliE5posys+2492];
	sub.f32 	%f10757, %f10756, %f17582;
	ld.shared.f32 	%f10758, [_ZZ22ForceCalculationKerneliE5poszs+2492];
	sub.f32 	%f10759, %f10758, %f17581;
	fma.rn.f32 	%f10760, %f10759, %f10759, %f7;
	fma.rn.f32 	%f10761, %f10757, %f10757, %f10760;
	fma.rn.f32 	%f10762, %f10755, %f10755, %f10761;
	rsqrt.approx.f32 	%f10763, %f10762;
	ld.shared.f32 	%f10764, [_ZZ22ForceCalculationKerneliE5masss+2492];
	mul.f32 	%f10765, %f10763, %f10764;
	mul.f32 	%f10766, %f10763, %f10765;
	mul.f32 	%f10767, %f10763, %f10766;
	fma.rn.f32 	%f10768, %f10755, %f10767, %f10751;
	fma.rn.f32 	%f10769, %f10757, %f10767, %f10752;
	fma.rn.f32 	%f10770, %f10759, %f10767, %f10753;
	ld.shared.f32 	%f10771, [_ZZ22ForceCalculationKerneliE5posxs+2496];
	sub.f32 	%f10772, %f10771, %f17583;
	ld.shared.f32 	%f10773, [_ZZ22ForceCalculationKerneliE5posys+2496];
	sub.f32 	%f10774, %f10773, %f17582;
	ld.shared.f32 	%f10775, [_ZZ22ForceCalculationKerneliE5poszs+2496];
	sub.f32 	%f10776, %f10775, %f17581;
	fma.rn.f32 	%f10777, %f10776, %f10776, %f7;
	fma.rn.f32 	%f10778, %f10774, %f10774, %f10777;
	fma.rn.f32 	%f10779, %f10772, %f10772, %f10778;
	rsqrt.approx.f32 	%f10780, %f10779;
	ld.shared.f32 	%f10781, [_ZZ22ForceCalculationKerneliE5masss+2496];
	mul.f32 	%f10782, %f10780, %f10781;
	mul.f32 	%f10783, %f10780, %f10782;
	mul.f32 	%f10784, %f10780, %f10783;
	fma.rn.f32 	%f10785, %f10772, %f10784, %f10768;
	fma.rn.f32 	%f10786, %f10774, %f10784, %f10769;
	fma.rn.f32 	%f10787, %f10776, %f10784, %f10770;
	ld.shared.f32 	%f10788, [_ZZ22ForceCalculationKerneliE5posxs+2500];
	sub.f32 	%f10789, %f10788, %f17583;
	ld.shared.f32 	%f10790, [_ZZ22ForceCalculationKerneliE5posys+2500];
	sub.f32 	%f10791, %f10790, %f17582;
	ld.shared.f32 	%f10792, [_ZZ22ForceCalculationKerneliE5poszs+2500];
	sub.f32 	%f10793, %f10792, %f17581;
	fma.rn.f32 	%f10794, %f10793, %f10793, %f7;
	fma.rn.f32 	%f10795, %f10791, %f10791, %f10794;
	fma.rn.f32 	%f10796, %f10789, %f10789, %f10795;
	rsqrt.approx.f32 	%f10797, %f10796;
	ld.shared.f32 	%f10798, [_ZZ22ForceCalculationKerneliE5masss+2500];
	mul.f32 	%f10799, %f10797, %f10798;
	mul.f32 	%f10800, %f10797, %f10799;
	mul.f32 	%f10801, %f10797, %f10800;
	fma.rn.f32 	%f10802, %f10789, %f10801, %f10785;
	fma.rn.f32 	%f10803, %f10791, %f10801, %f10786;
	fma.rn.f32 	%f10804, %f10793, %f10801, %f10787;
	ld.shared.f32 	%f10805, [_ZZ22ForceCalculationKerneliE5posxs+2504];
	sub.f32 	%f10806, %f10805, %f17583;
	ld.shared.f32 	%f10807, [_ZZ22ForceCalculationKerneliE5posys+2504];
	sub.f32 	%f10808, %f10807, %f17582;
	ld.shared.f32 	%f10809, [_ZZ22ForceCalculationKerneliE5poszs+2504];
	sub.f32 	%f10810, %f10809, %f17581;
	fma.rn.f32 	%f10811, %f10810, %f10810, %f7;
	fma.rn.f32 	%f10812, %f10808, %f10808, %f10811;
	fma.rn.f32 	%f10813, %f10806, %f10806, %f10812;
	rsqrt.approx.f32 	%f10814, %f10813;
	ld.shared.f32 	%f10815, [_ZZ22ForceCalculationKerneliE5masss+2504];
	mul.f32 	%f10816, %f10814, %f10815;
	mul.f32 	%f10817, %f10814, %f10816;
	mul.f32 	%f10818, %f10814, %f10817;
	fma.rn.f32 	%f10819, %f10806, %f10818, %f10802;
	fma.rn.f32 	%f10820, %f10808, %f10818, %f10803;
	fma.rn.f32 	%f10821, %f10810, %f10818, %f10804;
	ld.shared.f32 	%f10822, [_ZZ22ForceCalculationKerneliE5posxs+2508];
	sub.f32 	%f10823, %f10822, %f17583;
	ld.shared.f32 	%f10824, [_ZZ22ForceCalculationKerneliE5posys+2508];
	sub.f32 	%f10825, %f10824, %f17582;
	ld.shared.f32 	%f10826, [_ZZ22ForceCalculationKerneliE5poszs+2508];
	sub.f32 	%f10827, %f10826, %f17581;
	fma.rn.f32 	%f10828, %f10827, %f10827, %f7;
	fma.rn.f32 	%f10829, %f10825, %f10825, %f10828;
	fma.rn.f32 	%f10830, %f10823, %f10823, %f10829;
	rsqrt.approx.f32 	%f10831, %f10830;
	ld.shared.f32 	%f10832, [_ZZ22ForceCalculationKerneliE5masss+2508];
	mul.f32 	%f10833, %f10831, %f10832;
	mul.f32 	%f10834, %f10831, %f10833;
	mul.f32 	%f10835, %f10831, %f10834;
	fma.rn.f32 	%f10836, %f10823, %f10835, %f10819;
	fma.rn.f32 	%f10837, %f10825, %f10835, %f10820;
	fma.rn.f32 	%f10838, %f10827, %f10835, %f10821;
	ld.shared.f32 	%f10839, [_ZZ22ForceCalculationKerneliE5posxs+2512];
	sub.f32 	%f10840, %f10839, %f17583;
	ld.shared.f32 	%f10841, [_ZZ22ForceCalculationKerneliE5posys+2512];
	sub.f32 	%f10842, %f10841, %f17582;
	ld.shared.f32 	%f10843, [_ZZ22ForceCalculationKerneliE5poszs+2512];
	sub.f32 	%f10844, %f10843, %f17581;
	fma.rn.f32 	%f10845, %f10844, %f10844, %f7;
	fma.rn.f32 	%f10846, %f10842, %f10842, %f10845;
	fma.rn.f32 	%f10847, %f10840, %f10840, %f10846;
	rsqrt.approx.f32 	%f10848, %f10847;
	ld.shared.f32 	%f10849, [_ZZ22ForceCalculationKerneliE5masss+2512];
	mul.f32 	%f10850, %f10848, %f10849;
	mul.f32 	%f10851, %f10848, %f10850;
	mul.f32 	%f10852, %f10848, %f10851;
	fma.rn.f32 	%f10853, %f10840, %f10852, %f10836;
	fma.rn.f32 	%f10854, %f10842, %f10852, %f10837;
	fma.rn.f32 	%f10855, %f10844, %f10852, %f10838;
	ld.shared.f32 	%f10856, [_ZZ22ForceCalculationKerneliE5posxs+2516];
	sub.f32 	%f10857, %f10856, %f17583;
	ld.shared.f32 	%f10858, [_ZZ22ForceCalculationKerneliE5posys+2516];
	sub.f32 	%f10859, %f10858, %f17582;
	ld.shared.f32 	%f10860, [_ZZ22ForceCalculationKerneliE5poszs+2516];
	sub.f32 	%f10861, %f10860, %f17581;
	fma.rn.f32 	%f10862, %f10861, %f10861, %f7;
	fma.rn.f32 	%f10863, %f10859, %f10859, %f10862;
	fma.rn.f32 	%f10864, %f10857, %f10857, %f10863;
	rsqrt.approx.f32 	%f10865, %f10864;
	ld.shared.f32 	%f10866, [_ZZ22ForceCalculationKerneliE5masss+2516];
	mul.f32 	%f10867, %f10865, %f10866;
	mul.f32 	%f10868, %f10865, %f10867;
	mul.f32 	%f10869, %f10865, %f10868;
	fma.rn.f32 	%f10870, %f10857, %f10869, %f10853;
	fma.rn.f32 	%f10871, %f10859, %f10869, %f10854;
	fma.rn.f32 	%f10872, %f10861, %f10869, %f10855;
	ld.shared.f32 	%f10873, [_ZZ22ForceCalculationKerneliE5posxs+2520];
	sub.f32 	%f10874, %f10873, %f17583;
	ld.shared.f32 	%f10875, [_ZZ22ForceCalculationKerneliE5posys+2520];
	sub.f32 	%f10876, %f10875, %f17582;
	ld.shared.f32 	%f10877, [_ZZ22ForceCalculationKerneliE5poszs+2520];
	sub.f32 	%f10878, %f10877, %f17581;
	fma.rn.f32 	%f10879, %f10878, %f10878, %f7;
	fma.rn.f32 	%f10880, %f10876, %f10876, %f10879;
	fma.rn.f32 	%f10881, %f10874, %f10874, %f10880;
	rsqrt.approx.f32 	%f10882, %f10881;
	ld.shared.f32 	%f10883, [_ZZ22ForceCalculationKerneliE5masss+2520];
	mul.f32 	%f10884, %f10882, %f10883;
	mul.f32 	%f10885, %f10882, %f10884;
	mul.f32 	%f10886, %f10882, %f10885;
	fma.rn.f32 	%f10887, %f10874, %f10886, %f10870;
	fma.rn.f32 	%f10888, %f10876, %f10886, %f10871;
	fma.rn.f32 	%f10889, %f10878, %f10886, %f10872;
	ld.shared.f32 	%f10890, [_ZZ22ForceCalculationKerneliE5posxs+2524];
	sub.f32 	%f10891, %f10890, %f17583;
	ld.shared.f32 	%f10892, [_ZZ22ForceCalculationKerneliE5posys+2524];
	sub.f32 	%f10893, %f10892, %f17582;
	ld.shared.f32 	%f10894, [_ZZ22ForceCalculationKerneliE5poszs+2524];
	sub.f32 	%f10895, %f10894, %f17581;
	fma.rn.f32 	%f10896, %f10895, %f10895, %f7;
	fma.rn.f32 	%f10897, %f10893, %f10893, %f10896;
	fma.rn.f32 	%f10898, %f10891, %f10891, %f10897;
	rsqrt.approx.f32 	%f10899, %f10898;
	ld.shared.f32 	%f10900, [_ZZ22ForceCalculationKerneliE5masss+2524];
	mul.f32 	%f10901, %f10899, %f10900;
	mul.f32 	%f10902, %f10899, %f10901;
	mul.f32 	%f10903, %f10899, %f10902;
	fma.rn.f32 	%f10904, %f10891, %f10903, %f10887;
	fma.rn.f32 	%f10905, %f10893, %f10903, %f10888;
	fma.rn.f32 	%f10906, %f10895, %f10903, %f10889;
	ld.shared.f32 	%f10907, [_ZZ22ForceCalculationKerneliE5posxs+2528];
	sub.f32 	%f10908, %f10907, %f17583;
	ld.shared.f32 	%f10909, [_ZZ22ForceCalculationKerneliE5posys+2528];
	sub.f32 	%f10910, %f10909, %f17582;
	ld.shared.f32 	%f10911, [_ZZ22ForceCalculationKerneliE5poszs+2528];
	sub.f32 	%f10912, %f10911, %f17581;
	fma.rn.f32 	%f10913, %f10912, %f10912, %f7;
	fma.rn.f32 	%f10914, %f10910, %f10910, %f10913;
	fma.rn.f32 	%f10915, %f10908, %f10908, %f10914;
	rsqrt.approx.f32 	%f10916, %f10915;
	ld.shared.f32 	%f10917, [_ZZ22ForceCalculationKerneliE5masss+2528];
	mul.f32 	%f10918, %f10916, %f10917;
	mul.f32 	%f10919, %f10916, %f10918;
	mul.f32 	%f10920, %f10916, %f10919;
	fma.rn.f32 	%f10921, %f10908, %f10920, %f10904;
	fma.rn.f32 	%f10922, %f10910, %f10920, %f10905;
	fma.rn.f32 	%f10923, %f10912, %f10920, %f10906;
	ld.shared.f32 	%f10924, [_ZZ22ForceCalculationKerneliE5posxs+2532];
	sub.f32 	%f10925, %f10924, %f17583;
	ld.shared.f32 	%f10926, [_ZZ22ForceCalculationKerneliE5posys+2532];
	sub.f32 	%f10927, %f10926, %f17582;
	ld.shared.f32 	%f10928, [_ZZ22ForceCalculationKerneliE5poszs+2532];
	sub.f32 	%f10929, %f10928, %f17581;
	fma.rn.f32 	%f10930, %f10929, %f10929, %f7;
	fma.rn.f32 	%f10931, %f10927, %f10927, %f10930;
	fma.rn.f32 	%f10932, %f10925, %f10925, %f10931;
	rsqrt.approx.f32 	%f10933, %f10932;
	ld.shared.f32 	%f10934, [_ZZ22ForceCalculationKerneliE5masss+2532];
	mul.f32 	%f10935, %f10933, %f10934;
	mul.f32 	%f10936, %f10933, %f10935;
	mul.f32 	%f10937, %f10933, %f10936;
	fma.rn.f32 	%f10938, %f10925, %f10937, %f10921;
	fma.rn.f32 	%f10939, %f10927, %f10937, %f10922;
	fma.rn.f32 	%f10940, %f10929, %f10937, %f10923;
	ld.shared.f32 	%f10941, [_ZZ22ForceCalculationKerneliE5posxs+2536];
	sub.f32 	%f10942, %f10941, %f17583;
	ld.shared.f32 	%f10943, [_ZZ22ForceCalculationKerneliE5posys+2536];
	sub.f32 	%f10944, %f10943, %f17582;
	ld.shared.f32 	%f10945, [_ZZ22ForceCalculationKerneliE5poszs+2536];
	sub.f32 	%f10946, %f10945, %f17581;
	fma.rn.f32 	%f10947, %f10946, %f10946, %f7;
	fma.rn.f32 	%f10948, %f10944, %f10944, %f10947;
	fma.rn.f32 	%f10949, %f10942, %f10942, %f10948;
	rsqrt.approx.f32 	%f10950, %f10949;
	ld.shared.f32 	%f10951, [_ZZ22ForceCalculationKerneliE5masss+2536];
	mul.f32 	%f10952, %f10950, %f10951;
	mul.f32 	%f10953, %f10950, %f10952;
	mul.f32 	%f10954, %f10950, %f10953;
	fma.rn.f32 	%f10955, %f10942, %f10954, %f10938;
	fma.rn.f32 	%f10956, %f10944, %f10954, %f10939;
	fma.rn.f32 	%f10957, %f10946, %f10954, %f10940;
	ld.shared.f32 	%f10958, [_ZZ22ForceCalculationKerneliE5posxs+2540];
	sub.f32 	%f10959, %f10958, %f17583;
	ld.shared.f32 	%f10960, [_ZZ22ForceCalculationKerneliE5posys+2540];
	sub.f32 	%f10961, %f10960, %f17582;
	ld.shared.f32 	%f10962, [_ZZ22ForceCalculationKerneliE5poszs+2540];
	sub.f32 	%f10963, %f10962, %f17581;
	fma.rn.f32 	%f10964, %f10963, %f10963, %f7;
	fma.rn.f32 	%f10965, %f10961, %f10961, %f10964;
	fma.rn.f32 	%f10966, %f10959, %f10959, %f10965;
	rsqrt.approx.f32 	%f10967, %f10966;
	ld.shared.f32 	%f10968, [_ZZ22ForceCalculationKerneliE5masss+2540];
	mul.f32 	%f10969, %f10967, %f10968;
	mul.f32 	%f10970, %f10967, %f10969;
	mul.f32 	%f10971, %f10967, %f10970;
	fma.rn.f32 	%f10972, %f10959, %f10971, %f10955;
	fma.rn.f32 	%f10973, %f10961, %f10971, %f10956;
	fma.rn.f32 	%f10974, %f10963, %f10971, %f10957;
	ld.shared.f32 	%f10975, [_ZZ22ForceCalculationKerneliE5posxs+2544];
	sub.f32 	%f10976, %f10975, %f17583;
	ld.shared.f32 	%f10977, [_ZZ22ForceCalculationKerneliE5posys+2544];
	sub.f32 	%f10978, %f10977, %f17582;
	ld.shared.f32 	%f10979, [_ZZ22ForceCalculationKerneliE5poszs+2544];
	sub.f32 	%f10980, %f10979, %f17581;
	fma.rn.f32 	%f10981, %f10980, %f10980, %f7;
	fma.rn.f32 	%f10982, %f10978, %f10978, %f10981;
	fma.rn.f32 	%f10983, %f10976, %f10976, %f10982;
	rsqrt.approx.f32 	%f10984, %f10983;
	ld.shared.f32 	%f10985, [_ZZ22ForceCalculationKerneliE5masss+2544];
	mul.f32 	%f10986, %f10984, %f10985;
	mul.f32 	%f10987, %f10984, %f10986;
	mul.f32 	%f10988, %f10984, %f10987;
	fma.rn.f32 	%f10989, %f10976, %f10988, %f10972;
	fma.rn.f32 	%f10990, %f10978, %f10988, %f10973;
	fma.rn.f32 	%f10991, %f10980, %f10988, %f10974;
	ld.shared.f32 	%f10992, [_ZZ22ForceCalculationKerneliE5posxs+2548];
	sub.f32 	%f10993, %f10992, %f17583;
	ld.shared.f32 	%f10994, [_ZZ22ForceCalculationKerneliE5posys+2548];
	sub.f32 	%f10995, %f10994, %f17582;
	ld.shared.f32 	%f10996, [_ZZ22ForceCalculationKerneliE5poszs+2548];
	sub.f32 	%f10997, %f10996, %f17581;
	fma.rn.f32 	%f10998, %f10997, %f10997, %f7;
	fma.rn.f32 	%f10999, %f10995, %f10995, %f10998;
	fma.rn.f32 	%f11000, %f10993, %f10993, %f10999;
	rsqrt.approx.f32 	%f11001, %f11000;
	ld.shared.f32 	%f11002, [_ZZ22ForceCalculationKerneliE5masss+2548];
	mul.f32 	%f11003, %f11001, %f11002;
	mul.f32 	%f11004, %f11001, %f11003;
	mul.f32 	%f11005, %f11001, %f11004;
	fma.rn.f32 	%f11006, %f10993, %f11005, %f10989;
	fma.rn.f32 	%f11007, %f10995, %f11005, %f10990;
	fma.rn.f32 	%f11008, %f10997, %f11005, %f10991;
	ld.shared.f32 	%f11009, [_ZZ22ForceCalculationKerneliE5posxs+2552];
	sub.f32 	%f11010, %f11009, %f17583;
	ld.shared.f32 	%f11011, [_ZZ22ForceCalculationKerneliE5posys+2552];
	sub.f32 	%f11012, %f11011, %f17582;
	ld.shared.f32 	%f11013, [_ZZ22ForceCalculationKerneliE5poszs+2552];
	sub.f32 	%f11014, %f11013, %f17581;
	fma.rn.f32 	%f11015, %f11014, %f11014, %f7;
	fma.rn.f32 	%f11016, %f11012, %f11012, %f11015;
	fma.rn.f32 	%f11017, %f11010, %f11010, %f11016;
	rsqrt.approx.f32 	%f11018, %f11017;
	ld.shared.f32 	%f11019, [_ZZ22ForceCalculationKerneliE5masss+2552];
	mul.f32 	%f11020, %f11018, %f11019;
	mul.f32 	%f11021, %f11018, %f11020;
	mul.f32 	%f11022, %f11018, %f11021;
	fma.rn.f32 	%f11023, %f11010, %f11022, %f11006;
	fma.rn.f32 	%f11024, %f11012, %f11022, %f11007;
	fma.rn.f32 	%f11025, %f11014, %f11022, %f11008;
	ld.shared.f32 	%f11026, [_ZZ22ForceCalculationKerneliE5posxs+2556];
	sub.f32 	%f11027, %f11026, %f17583;
	ld.shared.f32 	%f11028, [_ZZ22ForceCalculationKerneliE5posys+2556];
	sub.f32 	%f11029, %f11028, %f17582;
	ld.shared.f32 	%f11030, [_ZZ22ForceCalculationKerneliE5poszs+2556];
	sub.f32 	%f11031, %f11030, %f17581;
	fma.rn.f32 	%f11032, %f11031, %f11031, %f7;
	fma.rn.f32 	%f11033, %f11029, %f11029, %f11032;
	fma.rn.f32 	%f11034, %f11027, %f11027, %f11033;
	rsqrt.approx.f32 	%f11035, %f11034;
	ld.shared.f32 	%f11036, [_ZZ22ForceCalculationKerneliE5masss+2556];
	mul.f32 	%f11037, %f11035, %f11036;
	mul.f32 	%f11038, %f11035, %f11037;
	mul.f32 	%f11039, %f11035, %f11038;
	fma.rn.f32 	%f11040, %f11027, %f11039, %f11023;
	fma.rn.f32 	%f11041, %f11029, %f11039, %f11024;
	fma.rn.f32 	%f11042, %f11031, %f11039, %f11025;
	ld.shared.f32 	%f11043, [_ZZ22ForceCalculationKerneliE5posxs+2560];
	sub.f32 	%f11044, %f11043, %f17583;
	ld.shared.f32 	%f11045, [_ZZ22ForceCalculationKerneliE5posys+2560];
	sub.f32 	%f11046, %f11045, %f17582;
	ld.shared.f32 	%f11047, [_ZZ22ForceCalculationKerneliE5poszs+2560];
	sub.f32 	%f11048, %f11047, %f17581;
	fma.rn.f32 	%f11049, %f11048, %f11048, %f7;
	fma.rn.f32 	%f11050, %f11046, %f11046, %f11049;
	fma.rn.f32 	%f11051, %f11044, %f11044, %f11050;
	rsqrt.approx.f32 	%f11052, %f11051;
	ld.shared.f32 	%f11053, [_ZZ22ForceCalculationKerneliE5masss+2560];
	mul.f32 	%f11054, %f11052, %f11053;
	mul.f32 	%f11055, %f11052, %f11054;
	mul.f32 	%f11056, %f11052, %f11055;
	fma.rn.f32 	%f11057, %f11044, %f11056, %f11040;
	fma.rn.f32 	%f11058, %f11046, %f11056, %f11041;
	fma.rn.f32 	%f11059, %f11048, %f11056, %f11042;
	ld.shared.f32 	%f11060, [_ZZ22ForceCalculationKerneliE5posxs+2564];
	sub.f32 	%f11061, %f11060, %f17583;
	ld.shared.f32 	%f11062, [_ZZ22ForceCalculationKerneliE5posys+2564];
	sub.f32 	%f11063, %f11062, %f17582;
	ld.shared.f32 	%f11064, [_ZZ22ForceCalculationKerneliE5poszs+2564];
	sub.f32 	%f11065, %f11064, %f17581;
	fma.rn.f32 	%f11066, %f11065, %f11065, %f7;
	fma.rn.f32 	%f11067, %f11063, %f11063, %f11066;
	fma.rn.f32 	%f11068, %f11061, %f11061, %f11067;
	rsqrt.approx.f32 	%f11069, %f11068;
	ld.shared.f32 	%f11070, [_ZZ22ForceCalculationKerneliE5masss+2564];
	mul.f32 	%f11071, %f11069, %f11070;
	mul.f32 	%f11072, %f11069, %f11071;
	mul.f32 	%f11073, %f11069, %f11072;
	fma.rn.f32 	%f11074, %f11061, %f11073, %f11057;
	fma.rn.f32 	%f11075, %f11063, %f11073, %f11058;
	fma.rn.f32 	%f11076, %f11065, %f11073, %f11059;
	ld.shared.f32 	%f11077, [_ZZ22ForceCalculationKerneliE5posxs+2568];
	sub.f32 	%f11078, %f11077, %f17583;
	ld.shared.f32 	%f11079, [_ZZ22ForceCalculationKerneliE5posys+2568];
	sub.f32 	%f11080, %f11079, %f17582;
	ld.shared.f32 	%f11081, [_ZZ22ForceCalculationKerneliE5poszs+2568];
	sub.f32 	%f11082, %f11081, %f17581;
	fma.rn.f32 	%f11083, %f11082, %f11082, %f7;
	fma.rn.f32 	%f11084, %f11080, %f11080, %f11083;
	fma.rn.f32 	%f11085, %f11078, %f11078, %f11084;
	rsqrt.approx.f32 	%f11086, %f11085;
	ld.shared.f32 	%f11087, [_ZZ22ForceCalculationKerneliE5masss+2568];
	mul.f32 	%f11088, %f11086, %f11087;
	mul.f32 	%f11089, %f11086, %f11088;
	mul.f32 	%f11090, %f11086, %f11089;
	fma.rn.f32 	%f11091, %f11078, %f11090, %f11074;
	fma.rn.f32 	%f11092, %f11080, %f11090, %f11075;
	fma.rn.f32 	%f11093, %f11082, %f11090, %f11076;
	ld.shared.f32 	%f11094, [_ZZ22ForceCalculationKerneliE5posxs+2572];
	sub.f32 	%f11095, %f11094, %f17583;
	ld.shared.f32 	%f11096, [_ZZ22ForceCalculationKerneliE5posys+2572];
	sub.f32 	%f11097, %f11096, %f17582;
	ld.shared.f32 	%f11098, [_ZZ22ForceCalculationKerneliE5poszs+2572];
	sub.f32 	%f11099, %f11098, %f17581;
	fma.rn.f32 	%f11100, %f11099, %f11099, %f7;
	fma.rn.f32 	%f11101, %f11097, %f11097, %f11100;
	fma.rn.f32 	%f11102, %f11095, %f11095, %f11101;
	rsqrt.approx.f32 	%f11103, %f11102;
	ld.shared.f32 	%f11104, [_ZZ22ForceCalculationKerneliE5masss+2572];
	mul.f32 	%f11105, %f11103, %f11104;
	mul.f32 	%f11106, %f11103, %f11105;
	mul.f32 	%f11107, %f11103, %f11106;
	fma.rn.f32 	%f11108, %f11095, %f11107, %f11091;
	fma.rn.f32 	%f11109, %f11097, %f11107, %f11092;
	fma.rn.f32 	%f11110, %f11099, %f11107, %f11093;
	ld.shared.f32 	%f11111, [_ZZ22ForceCalculationKerneliE5posxs+2576];
	sub.f32 	%f11112, %f11111, %f17583;
	ld.shared.f32 	%f11113, [_ZZ22ForceCalculationKerneliE5posys+2576];
	sub.f32 	%f11114, %f11113, %f17582;
	ld.shared.f32 	%f11115, [_ZZ22ForceCalculationKerneliE5poszs+2576];
	sub.f32 	%f11116, %f11115, %f17581;
	fma.rn.f32 	%f11117, %f11116, %f11116, %f7;
	fma.rn.f32 	%f11118, %f11114, %f11114, %f11117;
	fma.rn.f32 	%f11119, %f11112, %f11112, %f11118;
	rsqrt.approx.f32 	%f11120, %f11119;
	ld.shared.f32 	%f11121, [_ZZ22ForceCalculationKerneliE5masss+2576];
	mul.f32 	%f11122, %f11120, %f11121;
	mul.f32 	%f11123, %f11120, %f11122;
	mul.f32 	%f11124, %f11120, %f11123;
	fma.rn.f32 	%f11125, %f11112, %f11124, %f11108;
	fma.rn.f32 	%f11126, %f11114, %f11124, %f11109;
	fma.rn.f32 	%f11127, %f11116, %f11124, %f11110;
	ld.shared.f32 	%f11128, [_ZZ22ForceCalculationKerneliE5posxs+2580];
	sub.f32 	%f11129, %f11128, %f17583;
	ld.shared.f32 	%f11130, [_ZZ22ForceCalculationKerneliE5posys+2580];
	sub.f32 	%f11131, %f11130, %f17582;
	ld.shared.f32 	%f11132, [_ZZ22ForceCalculationKerneliE5poszs+2580];
	sub.f32 	%f11133, %f11132, %f17581;
	fma.rn.f32 	%f11134, %f11133, %f11133, %f7;
	fma.rn.f32 	%f11135, %f11131, %f11131, %f11134;
	fma.rn.f32 	%f11136, %f11129, %f11129, %f11135;
	rsqrt.approx.f32 	%f11137, %f11136;
	ld.shared.f32 	%f11138, [_ZZ22ForceCalculationKerneliE5masss+2580];
	mul.f32 	%f11139, %f11137, %f11138;
	mul.f32 	%f11140, %f11137, %f11139;
	mul.f32 	%f11141, %f11137, %f11140;
	fma.rn.f32 	%f11142, %f11129, %f11141, %f11125;
	fma.rn.f32 	%f11143, %f11131, %f11141, %f11126;
	fma.rn.f32 	%f11144, %f11133, %f11141, %f11127;
	ld.shared.f32 	%f11145, [_ZZ22ForceCalculationKerneliE5posxs+2584];
	sub.f32 	%f11146, %f11145, %f17583;
	ld.shared.f32 	%f11147, [_ZZ22ForceCalculationKerneliE5posys+2584];
	sub.f32 	%f11148, %f11147, %f17582;
	ld.shared.f32 	%f11149, [_ZZ22ForceCalculationKerneliE5poszs+2584];
	sub.f32 	%f11150, %f11149, %f17581;
	fma.rn.f32 	%f11151, %f11150, %f11150, %f7;
	fma.rn.f32 	%f11152, %f11148, %f11148, %f11151;
	fma.rn.f32 	%f11153, %f11146, %f11146, %f11152;
	rsqrt.approx.f32 	%f11154, %f11153;
	ld.shared.f32 	%f11155, [_ZZ22ForceCalculationKerneliE5masss+2584];
	mul.f32 	%f11156, %f11154, %f11155;
	mul.f32 	%f11157, %f11154, %f11156;
	mul.f32 	%f11158, %f11154, %f11157;
	fma.rn.f32 	%f11159, %f11146, %f11158, %f11142;
	fma.rn.f32 	%f11160, %f11148, %f11158, %f11143;
	fma.rn.f32 	%f11161, %f11150, %f11158, %f11144;
	ld.shared.f32 	%f11162, [_ZZ22ForceCalculationKerneliE5posxs+2588];
	sub.f32 	%f11163, %f11162, %f17583;
	ld.shared.f32 	%f11164, [_ZZ22ForceCalculationKerneliE5posys+2588];
	sub.f32 	%f11165, %f11164, %f17582;
	ld.shared.f32 	%f11166, [_ZZ22ForceCalculationKerneliE5poszs+2588];
	sub.f32 	%f11167, %f11166, %f17581;
	fma.rn.f32 	%f11168, %f11167, %f11167, %f7;
	fma.rn.f32 	%f11169, %f11165, %f11165, %f11168;
	fma.rn.f32 	%f11170, %f11163, %f11163, %f11169;
	rsqrt.approx.f32 	%f11171, %f11170;
	ld.shared.f32 	%f11172, [_ZZ22ForceCalculationKerneliE5masss+2588];
	mul.f32 	%f11173, %f11171, %f11172;
	mul.f32 	%f11174, %f11171, %f11173;
	mul.f32 	%f11175, %f11171, %f11174;
	fma.rn.f32 	%f11176, %f11163, %f11175, %f11159;
	fma.rn.f32 	%f11177, %f11165, %f11175, %f11160;
	fma.rn.f32 	%f11178, %f11167, %f11175, %f11161;
	ld.shared.f32 	%f11179, [_ZZ22ForceCalculationKerneliE5posxs+2592];
	sub.f32 	%f11180, %f11179, %f17583;
	ld.shared.f32 	%f11181, [_ZZ22ForceCalculationKerneliE5posys+2592];
	sub.f32 	%f11182, %f11181, %f17582;
	ld.shared.f32 	%f11183, [_ZZ22ForceCalculationKerneliE5poszs+2592];
	sub.f32 	%f11184, %f11183, %f17581;
	fma.rn.f32 	%f11185, %f11184, %f11184, %f7;
	fma.rn.f32 	%f11186, %f11182, %f11182, %f11185;
	fma.rn.f32 	%f11187, %f11180, %f11180, %f11186;
	rsqrt.approx.f32 	%f11188, %f11187;
	ld.shared.f32 	%f11189, [_ZZ22ForceCalculationKerneliE5masss+2592];
	mul.f32 	%f11190, %f11188, %f11189;
	mul.f32 	%f11191, %f11188, %f11190;
	mul.f32 	%f11192, %f11188, %f11191;
	fma.rn.f32 	%f11193, %f11180, %f11192, %f11176;
	fma.rn.f32 	%f11194, %f11182, %f11192, %f11177;
	fma.rn.f32 	%f11195, %f11184, %f11192, %f11178;
	ld.shared.f32 	%f11196, [_ZZ22ForceCalculationKerneliE5posxs+2596];
	sub.f32 	%f11197, %f11196, %f17583;
	ld.shared.f32 	%f11198, [_ZZ22ForceCalculationKerneliE5posys+2596];
	sub.f32 	%f11199, %f11198, %f17582;
	ld.shared.f32 	%f11200, [_ZZ22ForceCalculationKerneliE5poszs+2596];
	sub.f32 	%f11201, %f11200, %f17581;
	fma.rn.f32 	%f11202, %f11201, %f11201, %f7;
	fma.rn.f32 	%f11203, %f11199, %f11199, %f11202;
	fma.rn.f32 	%f11204, %f11197, %f11197, %f11203;
	rsqrt.approx.f32 	%f11205, %f11204;
	ld.shared.f32 	%f11206, [_ZZ22ForceCalculationKerneliE5masss+2596];
	mul.f32 	%f11207, %f11205, %f11206;
	mul.f32 	%f11208, %f11205, %f11207;
	mul.f32 	%f11209, %f11205, %f11208;
	fma.rn.f32 	%f11210, %f11197, %f11209, %f11193;
	fma.rn.f32 	%f11211, %f11199, %f11209, %f11194;
	fma.rn.f32 	%f11212, %f11201, %f11209, %f11195;
	ld.shared.f32 	%f11213, [_ZZ22ForceCalculationKerneliE5posxs+2600];
	sub.f32 	%f11214, %f11213, %f17583;
	ld.shared.f32 	%f11215, [_ZZ22ForceCalculationKerneliE5posys+2600];
	sub.f32 	%f11216, %f11215, %f17582;
	ld.shared.f32 	%f11217, [_ZZ22ForceCalculationKerneliE5poszs+2600];
	sub.f32 	%f11218, %f11217, %f17581;
	fma.rn.f32 	%f11219, %f11218, %f11218, %f7;
	fma.rn.f32 	%f11220, %f11216, %f11216, %f11219;
	fma.rn.f32 	%f11221, %f11214, %f11214, %f11220;
	rsqrt.approx.f32 	%f11222, %f11221;
	ld.shared.f32 	%f11223, [_ZZ22ForceCalculationKerneliE5masss+2600];
	mul.f32 	%f11224, %f11222, %f11223;
	mul.f32 	%f11225, %f11222, %f11224;
	mul.f32 	%f11226, %f11222, %f11225;
	fma.rn.f32 	%f11227, %f11214, %f11226, %f11210;
	fma.rn.f32 	%f11228, %f11216, %f11226, %f11211;
	fma.rn.f32 	%f11229, %f11218, %f11226, %f11212;
	ld.shared.f32 	%f11230, [_ZZ22ForceCalculationKerneliE5posxs+2604];
	sub.f32 	%f11231, %f11230, %f17583;
	ld.shared.f32 	%f11232, [_ZZ22ForceCalculationKerneliE5posys+2604];
	sub.f32 	%f11233, %f11232, %f17582;
	ld.shared.f32 	%f11234, [_ZZ22ForceCalculationKerneliE5poszs+2604];
	sub.f32 	%f11235, %f11234, %f17581;
	fma.rn.f32 	%f11236, %f11235, %f11235, %f7;
	fma.rn.f32 	%f11237, %f11233, %f11233, %f11236;
	fma.rn.f32 	%f11238, %f11231, %f11231, %f11237;
	rsqrt.approx.f32 	%f11239, %f11238;
	ld.shared.f32 	%f11240, [_ZZ22ForceCalculationKerneliE5masss+2604];
	mul.f32 	%f11241, %f11239, %f11240;
	mul.f32 	%f11242, %f11239, %f11241;
	mul.f32 	%f11243, %f11239, %f11242;
	fma.rn.f32 	%f11244, %f11231, %f11243, %f11227;
	fma.rn.f32 	%f11245, %f11233, %f11243, %f11228;
	fma.rn.f32 	%f11246, %f11235, %f11243, %f11229;
	ld.shared.f32 	%f11247, [_ZZ22ForceCalculationKerneliE5posxs+2608];
	sub.f32 	%f11248, %f11247, %f17583;
	ld.shared.f32 	%f11249, [_ZZ22ForceCalculationKerneliE5posys+2608];
	sub.f32 	%f11250, %f11249, %f17582;
	ld.shared.f32 	%f11251, [_ZZ22ForceCalculationKerneliE5poszs+2608];
	sub.f32 	%f11252, %f11251, %f17581;
	fma.rn.f32 	%f11253, %f11252, %f11252, %f7;
	fma.rn.f32 	%f11254, %f11250, %f11250, %f11253;
	fma.rn.f32 	%f11255, %f11248, %f11248, %f11254;
	rsqrt.approx.f32 	%f11256, %f11255;
	ld.shared.f32 	%f11257, [_ZZ22ForceCalculationKerneliE5masss+2608];
	mul.f32 	%f11258, %f11256, %f11257;
	mul.f32 	%f11259, %f11256, %f11258;
	mul.f32 	%f11260, %f11256, %f11259;
	fma.rn.f32 	%f11261, %f11248, %f11260, %f11244;
	fma.rn.f32 	%f11262, %f11250, %f11260, %f11245;
	fma.rn.f32 	%f11263, %f11252, %f11260, %f11246;
	ld.shared.f32 	%f11264, [_ZZ22ForceCalculationKerneliE5posxs+2612];
	sub.f32 	%f11265, %f11264, %f17583;
	ld.shared.f32 	%f11266, [_ZZ22ForceCalculationKerneliE5posys+2612];
	sub.f32 	%f11267, %f11266, %f17582;
	ld.shared.f32 	%f11268, [_ZZ22ForceCalculationKerneliE5poszs+2612];
	sub.f32 	%f11269, %f11268, %f17581;
	fma.rn.f32 	%f11270, %f11269, %f11269, %f7;
	fma.rn.f32 	%f11271, %f11267, %f11267, %f11270;
	fma.rn.f32 	%f11272, %f11265, %f11265, %f11271;
	rsqrt.approx.f32 	%f11273, %f11272;
	ld.shared.f32 	%f11274, [_ZZ22ForceCalculationKerneliE5masss+2612];
	mul.f32 	%f11275, %f11273, %f11274;
	mul.f32 	%f11276, %f11273, %f11275;
	mul.f32 	%f11277, %f11273, %f11276;
	fma.rn.f32 	%f11278, %f11265, %f11277, %f11261;
	fma.rn.f32 	%f11279, %f11267, %f11277, %f11262;
	fma.rn.f32 	%f11280, %f11269, %f11277, %f11263;
	ld.shared.f32 	%f11281, [_ZZ22ForceCalculationKerneliE5posxs+2616];
	sub.f32 	%f11282, %f11281, %f17583;
	ld.shared.f32 	%f11283, [_ZZ22ForceCalculationKerneliE5posys+2616];
	sub.f32 	%f11284, %f11283, %f17582;
	ld.shared.f32 	%f11285, [_ZZ22ForceCalculationKerneliE5poszs+2616];
	sub.f32 	%f11286, %f11285, %f17581;
	fma.rn.f32 	%f11287, %f11286, %f11286, %f7;
	fma.rn.f32 	%f11288, %f11284, %f11284, %f11287;
	fma.rn.f32 	%f11289, %f11282, %f11282, %f11288;
	rsqrt.approx.f32 	%f11290, %f11289;
	ld.shared.f32 	%f11291, [_ZZ22ForceCalculationKerneliE5masss+2616];
	mul.f32 	%f11292, %f11290, %f11291;
	mul.f32 	%f11293, %f11290, %f11292;
	mul.f32 	%f11294, %f11290, %f11293;
	fma.rn.f32 	%f11295, %f11282, %f11294, %f11278;
	fma.rn.f32 	%f11296, %f11284, %f11294, %f11279;
	fma.rn.f32 	%f11297, %f11286, %f11294, %f11280;
	ld.shared.f32 	%f11298, [_ZZ22ForceCalculationKerneliE5posxs+2620];
	sub.f32 	%f11299, %f11298, %f17583;
	ld.shared.f32 	%f11300, [_ZZ22ForceCalculationKerneliE5posys+2620];
	sub.f32 	%f11301, %f11300, %f17582;
	ld.shared.f32 	%f11302, [_ZZ22ForceCalculationKerneliE5poszs+2620];
	sub.f32 	%f11303, %f11302, %f17581;
	fma.rn.f32 	%f11304, %f11303, %f11303, %f7;
	fma.rn.f32 	%f11305, %f11301, %f11301, %f11304;
	fma.rn.f32 	%f11306, %f11299, %f11299, %f11305;
	rsqrt.approx.f32 	%f11307, %f11306;
	ld.shared.f32 	%f11308, [_ZZ22ForceCalculationKerneliE5masss+2620];
	mul.f32 	%f11309, %f11307, %f11308;
	mul.f32 	%f11310, %f11307, %f11309;
	mul.f32 	%f11311, %f11307, %f11310;
	fma.rn.f32 	%f11312, %f11299, %f11311, %f11295;
	fma.rn.f32 	%f11313, %f11301, %f11311, %f11296;
	fma.rn.f32 	%f11314, %f11303, %f11311, %f11297;
	ld.shared.f32 	%f11315, [_ZZ22ForceCalculationKerneliE5posxs+2624];
	sub.f32 	%f11316, %f11315, %f17583;
	ld.shared.f32 	%f11317, [_ZZ22ForceCalculationKerneliE5posys+2624];
	sub.f32 	%f11318, %f11317, %f17582;
	ld.shared.f32 	%f11319, [_ZZ22ForceCalculationKerneliE5poszs+2624];
	sub.f32 	%f11320, %f11319, %f17581;
	fma.rn.f32 	%f11321, %f11320, %f11320, %f7;
	fma.rn.f32 	%f11322, %f11318, %f11318, %f11321;
	fma.rn.f32 	%f11323, %f11316, %f11316, %f11322;
	rsqrt.approx.f32 	%f11324, %f11323;
	ld.shared.f32 	%f11325, [_ZZ22ForceCalculationKerneliE5masss+2624];
	mul.f32 	%f11326, %f11324, %f11325;
	mul.f32 	%f11327, %f11324, %f11326;
	mul.f32 	%f11328, %f11324, %f11327;
	fma.rn.f32 	%f11329, %f11316, %f11328, %f11312;
	fma.rn.f32 	%f11330, %f11318, %f11328, %f11313;
	fma.rn.f32 	%f11331, %f11320, %f11328, %f11314;
	ld.shared.f32 	%f11332, [_ZZ22ForceCalculationKerneliE5posxs+2628];
	sub.f32 	%f11333, %f11332, %f17583;
	ld.shared.f32 	%f11334, [_ZZ22ForceCalculationKerneliE5posys+2628];
	sub.f32 	%f11335, %f11334, %f17582;
	ld.shared.f32 	%f11336, [_ZZ22ForceCalculationKerneliE5poszs+2628];
	sub.f32 	%f11337, %f11336, %f17581;
	fma.rn.f32 	%f11338, %f11337, %f11337, %f7;
	fma.rn.f32 	%f11339, %f11335, %f11335, %f11338;
	fma.rn.f32 	%f11340, %f11333, %f11333, %f11339;
	rsqrt.approx.f32 	%f11341, %f11340;
	ld.shared.f32 	%f11342, [_ZZ22ForceCalculationKerneliE5masss+2628];
	mul.f32 	%f11343, %f11341, %f11342;
	mul.f32 	%f11344, %f11341, %f11343;
	mul.f32 	%f11345, %f11341, %f11344;
	fma.rn.f32 	%f11346, %f11333, %f11345, %f11329;
	fma.rn.f32 	%f11347, %f11335, %f11345, %f11330;
	fma.rn.f32 	%f11348, %f11337, %f11345, %f11331;
	ld.shared.f32 	%f11349, [_ZZ22ForceCalculationKerneliE5posxs+2632];
	sub.f32 	%f11350, %f11349, %f17583;
	ld.shared.f32 	%f11351, [_ZZ22ForceCalculationKerneliE5posys+2632];
	sub.f32 	%f11352, %f11351, %f17582;
	ld.shared.f32 	%f11353, [_ZZ22ForceCalculationKerneliE5poszs+2632];
	sub.f32 	%f11354, %f11353, %f17581;
	fma.rn.f32 	%f11355, %f11354, %f11354, %f7;
	fma.rn.f32 	%f11356, %f11352, %f11352, %f11355;
	fma.rn.f32 	%f11357, %f11350, %f11350, %f11356;
	rsqrt.approx.f32 	%f11358, %f11357;
	ld.shared.f32 	%f11359, [_ZZ22ForceCalculationKerneliE5masss+2632];
	mul.f32 	%f11360, %f11358, %f11359;
	mul.f32 	%f11361, %f11358, %f11360;
	mul.f32 	%f11362, %f11358, %f11361;
	fma.rn.f32 	%f11363, %f11350, %f11362, %f11346;
	fma.rn.f32 	%f11364, %f11352, %f11362, %f11347;
	fma.rn.f32 	%f11365, %f11354, %f11362, %f11348;
	ld.shared.f32 	%f11366, [_ZZ22ForceCalculationKerneliE5posxs+2636];
	sub.f32 	%f11367, %f11366, %f17583;
	ld.shared.f32 	%f11368, [_ZZ22ForceCalculationKerneliE5posys+2636];
	sub.f32 	%f11369, %f11368, %f17582;
	ld.shared.f32 	%f11370, [_ZZ22ForceCalculationKerneliE5poszs+2636];
	sub.f32 	%f11371, %f11370, %f17581;
	fma.rn.f32 	%f11372, %f11371, %f11371, %f7;
	fma.rn.f32 	%f11373, %f11369, %f11369, %f11372;
	fma.rn.f32 	%f11374, %f11367, %f11367, %f11373;
	rsqrt.approx.f32 	%f11375, %f11374;
	ld.shared.f32 	%f11376, [_ZZ22ForceCalculationKerneliE5masss+2636];
	mul.f32 	%f11377, %f11375, %f11376;
	mul.f32 	%f11378, %f11375, %f11377;
	mul.f32 	%f11379, %f11375, %f11378;
	fma.rn.f32 	%f11380, %f11367, %f11379, %f11363;
	fma.rn.f32 	%f11381, %f11369, %f11379, %f11364;
	fma.rn.f32 	%f11382, %f11371, %f11379, %f11365;
	ld.shared.f32 	%f11383, [_ZZ22ForceCalculationKerneliE5posxs+2640];
	sub.f32 	%f11384, %f11383, %f17583;
	ld.shared.f32 	%f11385, [_ZZ22ForceCalculationKerneliE5posys+2640];
	sub.f32 	%f11386, %f11385, %f17582;
	ld.shared.f32 	%f11387, [_ZZ22ForceCalculationKerneliE5poszs+2640];
	sub.f32 	%f11388, %f11387, %f17581;
	fma.rn.f32 	%f11389, %f11388, %f11388, %f7;
	fma.rn.f32 	%f11390, %f11386, %f11386, %f11389;
	fma.rn.f32 	%f11391, %f11384, %f11384, %f11390;
	rsqrt.approx.f32 	%f11392, %f11391;
	ld.shared.f32 	%f11393, [_ZZ22ForceCalculationKerneliE5masss+2640];
	mul.f32 	%f11394, %f11392, %f11393;
	mul.f32 	%f11395, %f11392, %f11394;
	mul.f32 	%f11396, %f11392, %f11395;
	fma.rn.f32 	%f11397, %f11384, %f11396, %f11380;
	fma.rn.f32 	%f11398, %f11386, %f11396, %f11381;
	fma.rn.f32 	%f11399, %f11388, %f11396, %f11382;
	ld.shared.f32 	%f11400, [_ZZ22ForceCalculationKerneliE5posxs+2644];
	sub.f32 	%f11401, %f11400, %f17583;
	ld.shared.f32 	%f11402, [_ZZ22ForceCalculationKerneliE5posys+2644];
	sub.f32 	%f11403, %f11402, %f17582;
	ld.shared.f32 	%f11404, [_ZZ22ForceCalculationKerneliE5poszs+2644];
	sub.f32 	%f11405, %f11404, %f17581;
	fma.rn.f32 	%f11406, %f11405, %f11405, %f7;
	fma.rn.f32 	%f11407, %f11403, %f11403, %f11406;
	fma.rn.f32 	%f11408, %f11401, %f11401, %f11407;
	rsqrt.approx.f32 	%f11409, %f11408;
	ld.shared.f32 	%f11410, [_ZZ22ForceCalculationKerneliE5masss+2644];
	mul.f32 	%f11411, %f11409, %f11410;
	mul.f32 	%f11412, %f11409, %f11411;
	mul.f32 	%f11413, %f11409, %f11412;
	fma.rn.f32 	%f11414, %f11401, %f11413, %f11397;
	fma.rn.f32 	%f11415, %f11403, %f11413, %f11398;
	fma.rn.f32 	%f11416, %f11405, %f11413, %f11399;
	ld.shared.f32 	%f11417, [_ZZ22ForceCalculationKerneliE5posxs+2648];
	sub.f32 	%f11418, %f11417, %f17583;
	ld.shared.f32 	%f11419, [_ZZ22ForceCalculationKerneliE5posys+2648];
	sub.f32 	%f11420, %f11419, %f17582;
	ld.shared.f32 	%f11421, [_ZZ22ForceCalculationKerneliE5poszs+2648];
	sub.f32 	%f11422, %f11421, %f17581;
	fma.rn.f32 	%f11423, %f11422, %f11422, %f7;
	fma.rn.f32 	%f11424, %f11420, %f11420, %f11423;
	fma.rn.f32 	%f11425, %f11418, %f11418, %f11424;
	rsqrt.approx.f32 	%f11426, %f11425;
	ld.shared.f32 	%f11427, [_ZZ22ForceCalculationKerneliE5masss+2648];
	mul.f32 	%f11428, %f11426, %f11427;
	mul.f32 	%f11429, %f11426, %f11428;
	mul.f32 	%f11430, %f11426, %f11429;
	fma.rn.f32 	%f11431, %f11418, %f11430, %f11414;
	fma.rn.f32 	%f11432, %f11420, %f11430, %f11415;
	fma.rn.f32 	%f11433, %f11422, %f11430, %f11416;
	ld.shared.f32 	%f11434, [_ZZ22ForceCalculationKerneliE5posxs+2652];
	sub.f32 	%f11435, %f11434, %f17583;
	ld.shared.f32 	%f11436, [_ZZ22ForceCalculationKerneliE5posys+2652];
	sub.f32 	%f11437, %f11436, %f17582;
	ld.shared.f32 	%f11438, [_ZZ22ForceCalculationKerneliE5poszs+2652];
	sub.f32 	%f11439, %f11438, %f17581;
	fma.rn.f32 	%f11440, %f11439, %f11439, %f7;
	fma.rn.f32 	%f11441, %f11437, %f11437, %f11440;
	fma.rn.f32 	%f11442, %f11435, %f11435, %f11441;
	rsqrt.approx.f32 	%f11443, %f11442;
	ld.shared.f32 	%f11444, [_ZZ22ForceCalculationKerneliE5masss+2652];
	mul.f32 	%f11445, %f11443, %f11444;
	mul.f32 	%f11446, %f11443, %f11445;
	mul.f32 	%f11447, %f11443, %f11446;
	fma.rn.f32 	%f11448, %f11435, %f11447, %f11431;
	fma.rn.f32 	%f11449, %f11437, %f11447, %f11432;
	fma.rn.f32 	%f11450, %f11439, %f11447, %f11433;
	ld.shared.f32 	%f11451, [_ZZ22ForceCalculationKerneliE5posxs+2656];
	sub.f32 	%f11452, %f11451, %f17583;
	ld.shared.f32 	%f11453, [_ZZ22ForceCalculationKerneliE5posys+2656];
	sub.f32 	%f11454, %f11453, %f17582;
	ld.shared.f32 	%f11455, [_ZZ22ForceCalculationKerneliE5poszs+2656];
	sub.f32 	%f11456, %f11455, %f17581;
	fma.rn.f32 	%f11457, %f11456, %f11456, %f7;
	fma.rn.f32 	%f11458, %f11454, %f11454, %f11457;
	fma.rn.f32 	%f11459, %f11452, %f11452, %f11458;
	rsqrt.approx.f32 	%f11460, %f11459;
	ld.shared.f32 	%f11461, [_ZZ22ForceCalculationKerneliE5masss+2656];
	mul.f32 	%f11462, %f11460, %f11461;
	mul.f32 	%f11463, %f11460, %f11462;
	mul.f32 	%f11464, %f11460, %f11463;
	fma.rn.f32 	%f11465, %f11452, %f11464, %f11448;
	fma.rn.f32 	%f11466, %f11454, %f11464, %f11449;
	fma.rn.f32 	%f11467, %f11456, %f11464, %f11450;
	ld.shared.f32 	%f11468, [_ZZ22ForceCalculationKerneliE5posxs+2660];
	sub.f32 	%f11469, %f11468, %f17583;
	ld.shared.f32 	%f11470, [_ZZ22ForceCalculationKerneliE5posys+2660];
	sub.f32 	%f11471, %f11470, %f17582;
	ld.shared.f32 	%f11472, [_ZZ22ForceCalculationKerneliE5poszs+2660];
	sub.f32 	%f11473, %f11472, %f17581;
	fma.rn.f32 	%f11474, %f11473, %f11473, %f7;
	fma.rn.f32 	%f11475, %f11471, %f11471, %f11474;
	fma.rn.f32 	%f11476, %f11469, %f11469, %f11475;
	rsqrt.approx.f32 	%f11477, %f11476;
	ld.shared.f32 	%f11478, [_ZZ22ForceCalculationKerneliE5masss+2660];
	mul.f32 	%f11479, %f11477, %f11478;
	mul.f32 	%f11480, %f11477, %f11479;
	mul.f32 	%f11481, %f11477, %f11480;
	fma.rn.f32 	%f11482, %f11469, %f11481, %f11465;
	fma.rn.f32 	%f11483, %f11471, %f11481, %f11466;
	fma.rn.f32 	%f11484, %f11473, %f11481, %f11467;
	ld.shared.f32 	%f11485, [_ZZ22ForceCalculationKerneliE5posxs+2664];
	sub.f32 	%f11486, %f11485, %f17583;
	ld.shared.f32 	%f11487, [_ZZ22ForceCalculationKerneliE5posys+2664];
	sub.f32 	%f11488, %f11487, %f17582;
	ld.shared.f32 	%f11489, [_ZZ22ForceCalculationKerneliE5poszs+2664];
	sub.f32 	%f11490, %f11489, %f17581;
	fma.rn.f32 	%f11491, %f11490, %f11490, %f7;
	fma.rn.f32 	%f11492, %f11488, %f11488, %f11491;
	fma.rn.f32 	%f11493, %f11486, %f11486, %f11492;
	rsqrt.approx.f32 	%f11494, %f11493;
	ld.shared.f32 	%f11495, [_ZZ22ForceCalculationKerneliE5masss+2664];
	mul.f32 	%f11496, %f11494, %f11495;
	mul.f32 	%f11497, %f11494, %f11496;
	mul.f32 	%f11498, %f11494, %f11497;
	fma.rn.f32 	%f11499, %f11486, %f11498, %f11482;
	fma.rn.f32 	%f11500, %f11488, %f11498, %f11483;
	fma.rn.f32 	%f11501, %f11490, %f11498, %f11484;
	ld.shared.f32 	%f11502, [_ZZ22ForceCalculationKerneliE5posxs+2668];
	sub.f32 	%f11503, %f11502, %f17583;
	ld.shared.f32 	%f11504, [_ZZ22ForceCalculationKerneliE5posys+2668];
	sub.f32 	%f11505, %f11504, %f17582;
	ld.shared.f32 	%f11506, [_ZZ22ForceCalculationKerneliE5poszs+2668];
	sub.f32 	%f11507, %f11506, %f17581;
	fma.rn.f32 	%f11508, %f11507, %f11507, %f7;
	fma.rn.f32 	%f11509, %f11505, %f11505, %f11508;
	fma.rn.f32 	%f11510, %f11503, %f11503, %f11509;
	rsqrt.approx.f32 	%f11511, %f11510;
	ld.shared.f32 	%f11512, [_ZZ22ForceCalculationKerneliE5masss+2668];
	mul.f32 	%f11513, %f11511, %f11512;
	mul.f32 	%f11514, %f11511, %f11513;
	mul.f32 	%f11515, %f11511, %f11514;
	fma.rn.f32 	%f11516, %f11503, %f11515, %f11499;
	fma.rn.f32 	%f11517, %f11505, %f11515, %f11500;
	fma.rn.f32 	%f11518, %f11507, %f11515, %f11501;
	ld.shared.f32 	%f11519, [_ZZ22ForceCalculationKerneliE5posxs+2672];
	sub.f32 	%f11520, %f11519, %f17583;
	ld.shared.f32 	%f11521, [_ZZ22ForceCalculationKerneliE5posys+2672];
	sub.f32 	%f11522, %f11521, %f17582;
	ld.shared.f32 	%f11523, [_ZZ22ForceCalculationKerneliE5poszs+2672];
	sub.f32 	%f11524, %f11523, %f17581;
	fma.rn.f32 	%f11525, %f11524, %f11524, %f7;
	fma.rn.f32 	%f11526, %f11522, %f11522, %f11525;
	fma.rn.f32 	%f11527, %f11520, %f11520, %f11526;
	rsqrt.approx.f32 	%f11528, %f11527;
	ld.shared.f32 	%f11529, [_ZZ22ForceCalculationKerneliE5masss+2672];
	mul.f32 	%f11530, %f11528, %f11529;
	mul.f32 	%f11531, %f11528, %f11530;
	mul.f32 	%f11532, %f11528, %f11531;
	fma.rn.f32 	%f11533, %f11520, %f11532, %f11516;
	fma.rn.f32 	%f11534, %f11522, %f11532, %f11517;
	fma.rn.f32 	%f11535, %f11524, %f11532, %f11518;
	ld.shared.f32 	%f11536, [_ZZ22ForceCalculationKerneliE5posxs+2676];
	sub.f32 	%f11537, %f11536, %f17583;
	ld.shared.f32 	%f11538, [_ZZ22ForceCalculationKerneliE5posys+2676];
	sub.f32 	%f11539, %f11538, %f17582;
	ld.shared.f32 	%f11540, [_ZZ22ForceCalculationKerneliE5poszs+2676];
	sub.f32 	%f11541, %f11540, %f17581;
	fma.rn.f32 	%f11542, %f11541, %f11541, %f7;
	fma.rn.f32 	%f11543, %f11539, %f11539, %f11542;
	fma.rn.f32 	%f11544, %f11537, %f11537, %f11543;
	rsqrt.approx.f32 	%f11545, %f11544;
	ld.shared.f32 	%f11546, [_ZZ22ForceCalculationKerneliE5masss+2676];
	mul.f32 	%f11547, %f11545, %f11546;
	mul.f32 	%f11548, %f11545, %f11547;
	mul.f32 	%f11549, %f11545, %f11548;
	fma.rn.f32 	%f11550, %f11537, %f11549, %f11533;
	fma.rn.f32 	%f11551, %f11539, %f11549, %f11534;
	fma.rn.f32 	%f11552, %f11541, %f11549, %f11535;
	ld.shared.f32 	%f11553, [_ZZ22ForceCalculationKerneliE5posxs+2680];
	sub.f32 	%f11554, %f11553, %f17583;
	ld.shared.f32 	%f11555, [_ZZ22ForceCalculationKerneliE5posys+2680];
	sub.f32 	%f11556, %f11555, %f17582;
	ld.shared.f32 	%f11557, [_ZZ22ForceCalculationKerneliE5poszs+2680];
	sub.f32 	%f11558, %f11557, %f17581;
	fma.rn.f32 	%f11559, %f11558, %f11558, %f7;
	fma.rn.f32 	%f11560, %f11556, %f11556, %f11559;
	fma.rn.f32 	%f11561, %f11554, %f11554, %f11560;
	rsqrt.approx.f32 	%f11562, %f11561;
	ld.shared.f32 	%f11563, [_ZZ22ForceCalculationKerneliE5masss+2680];
	mul.f32 	%f11564, %f11562, %f11563;
	mul.f32 	%f11565, %f11562, %f11564;
	mul.f32 	%f11566, %f11562, %f11565;
	fma.rn.f32 	%f11567, %f11554, %f11566, %f11550;
	fma.rn.f32 	%f11568, %f11556, %f11566, %f11551;
	fma.rn.f32 	%f11569, %f11558, %f11566, %f11552;
	ld.shared.f32 	%f11570, [_ZZ22ForceCalculationKerneliE5posxs+2684];
	sub.f32 	%f11571, %f11570, %f17583;
	ld.shared.f32 	%f11572, [_ZZ22ForceCalculationKerneliE5posys+2684];
	sub.f32 	%f11573, %f11572, %f17582;
	ld.shared.f32 	%f11574, [_ZZ22ForceCalculationKerneliE5poszs+2684];
	sub.f32 	%f11575, %f11574, %f17581;
	fma.rn.f32 	%f11576, %f11575, %f11575, %f7;
	fma.rn.f32 	%f11577, %f11573, %f11573, %f11576;
	fma.rn.f32 	%f11578, %f11571, %f11571, %f11577;
	rsqrt.approx.f32 	%f11579, %f11578;
	ld.shared.f32 	%f11580, [_ZZ22ForceCalculationKerneliE5masss+2684];
	mul.f32 	%f11581, %f11579, %f11580;
	mul.f32 	%f11582, %f11579, %f11581;
	mul.f32 	%f11583, %f11579, %f11582;
	fma.rn.f32 	%f11584, %f11571, %f11583, %f11567;
	fma.rn.f32 	%f11585, %f11573, %f11583, %f11568;
	fma.rn.f32 	%f11586, %f11575, %f11583, %f11569;
	ld.shared.f32 	%f11587, [_ZZ22ForceCalculationKerneliE5posxs+2688];
	sub.f32 	%f11588, %f11587, %f17583;
	ld.shared.f32 	%f11589, [_ZZ22ForceCalculationKerneliE5posys+2688];
	sub.f32 	%f11590, %f11589, %f17582;
	ld.shared.f32 	%f11591, [_ZZ22ForceCalculationKerneliE5poszs+2688];
	sub.f32 	%f11592, %f11591, %f17581;
	fma.rn.f32 	%f11593, %f11592, %f11592, %f7;
	fma.rn.f32 	%f11594, %f11590, %f11590, %f11593;
	fma.rn.f32 	%f11595, %f11588, %f11588, %f11594;
	rsqrt.approx.f32 	%f11596, %f11595;
	ld.shared.f32 	%f11597, [_ZZ22ForceCalculationKerneliE5masss+2688];
	mul.f32 	%f11598, %f11596, %f11597;
	mul.f32 	%f11599, %f11596, %f11598;
	mul.f32 	%f11600, %f11596, %f11599;
	fma.rn.f32 	%f11601, %f11588, %f11600, %f11584;
	fma.rn.f32 	%f11602, %f11590, %f11600, %f11585;
	fma.rn.f32 	%f11603, %f11592, %f11600, %f11586;
	ld.shared.f32 	%f11604, [_ZZ22ForceCalculationKerneliE5posxs+2692];
	sub.f32 	%f11605, %f11604, %f17583;
	ld.shared.f32 	%f11606, [_ZZ22ForceCalculationKerneliE5posys+2692];
	sub.f32 	%f11607, %f11606, %f17582;
	ld.shared.f32 	%f11608, [_ZZ22ForceCalculationKerneliE5poszs+2692];
	sub.f32 	%f11609, %f11608, %f17581;
	fma.rn.f32 	%f11610, %f11609, %f11609, %f7;
	fma.rn.f32 	%f11611, %f11607, %f11607, %f11610;
	fma.rn.f32 	%f11612, %f11605, %f11605, %f11611;
	rsqrt.approx.f32 	%f11613, %f11612;
	ld.shared.f32 	%f11614, [_ZZ22ForceCalculationKerneliE5masss+2692];
	mul.f32 	%f11615, %f11613, %f11614;
	mul.f32 	%f11616, %f11613, %f11615;
	mul.f32 	%f11617, %f11613, %f11616;
	fma.rn.f32 	%f11618, %f11605, %f11617, %f11601;
	fma.rn.f32 	%f11619, %f11607, %f11617, %f11602;
	fma.rn.f32 	%f11620, %f11609, %f11617, %f11603;
	ld.shared.f32 	%f11621, [_ZZ22ForceCalculationKerneliE5posxs+2696];
	sub.f32 	%f11622, %f11621, %f17583;
	ld.shared.f32 	%f11623, [_ZZ22ForceCalculationKerneliE5posys+2696];
	sub.f32 	%f11624, %f11623, %f17582;
	ld.shared.f32 	%f11625, [_ZZ22ForceCalculationKerneliE5poszs+2696];
	sub.f32 	%f11626, %f11625, %f17581;
	fma.rn.f32 	%f11627, %f11626, %f11626, %f7;
	fma.rn.f32 	%f11628, %f11624, %f11624, %f11627;
	fma.rn.f32 	%f11629, %f11622, %f11622, %f11628;
	rsqrt.approx.f32 	%f11630, %f11629;
	ld.shared.f32 	%f11631, [_ZZ22ForceCalculationKerneliE5masss+2696];
	mul.f32 	%f11632, %f11630, %f11631;
	mul.f32 	%f11633, %f11630, %f11632;
	mul.f32 	%f11634, %f11630, %f11633;
	fma.rn.f32 	%f11635, %f11622, %f11634, %f11618;
	fma.rn.f32 	%f11636, %f11624, %f11634, %f11619;
	fma.rn.f32 	%f11637, %f11626, %f11634, %f11620;
	ld.shared.f32 	%f11638, [_ZZ22ForceCalculationKerneliE5posxs+2700];
	sub.f32 	%f11639, %f11638, %f17583;
	ld.shared.f32 	%f11640, [_ZZ22ForceCalculationKerneliE5posys+2700];
	sub.f32 	%f11641, %f11640, %f17582;
	ld.shared.f32 	%f11642, [_ZZ22ForceCalculationKerneliE5poszs+2700];
	sub.f32 	%f11643, %f11642, %f17581;
	fma.rn.f32 	%f11644, %f11643, %f11643, %f7;
	fma.rn.f32 	%f11645, %f11641, %f11641, %f11644;
	fma.rn.f32 	%f11646, %f11639, %f11639, %f11645;
	rsqrt.approx.f32 	%f11647, %f11646;
	ld.shared.f32 	%f11648, [_ZZ22ForceCalculationKerneliE5masss+2700];
	mul.f32 	%f11649, %f11647, %f11648;
	mul.f32 	%f11650, %f11647, %f11649;
	mul.f32 	%f11651, %f11647, %f11650;
	fma.rn.f32 	%f11652, %f11639, %f11651, %f11635;
	fma.rn.f32 	%f11653, %f11641, %f11651, %f11636;
	fma.rn.f32 	%f11654, %f11643, %f11651, %f11637;
	ld.shared.f32 	%f11655, [_ZZ22ForceCalculationKerneliE5posxs+2704];
	sub.f32 	%f11656, %f11655, %f17583;
	ld.shared.f32 	%f11657, [_ZZ22ForceCalculationKerneliE5posys+2704];
	sub.f32 	%f11658, %f11657, %f17582;
	ld.shared.f32 	%f11659, [_ZZ22ForceCalculationKerneliE5poszs+2704];
	sub.f32 	%f11660, %f11659, %f17581;
	fma.rn.f32 	%f11661, %f11660, %f11660, %f7;
	fma.rn.f32 	%f11662, %f11658, %f11658, %f11661;
	fma.rn.f32 	%f11663, %f11656, %f11656, %f11662;
	rsqrt.approx.f32 	%f11664, %f11663;
	ld.shared.f32 	%f11665, [_ZZ22ForceCalculationKerneliE5masss+2704];
	mul.f32 	%f11666, %f11664, %f11665;
	mul.f32 	%f11667, %f11664, %f11666;
	mul.f32 	%f11668, %f11664, %f11667;
	fma.rn.f32 	%f11669, %f11656, %f11668, %f11652;
	fma.rn.f32 	%f11670, %f11658, %f11668, %f11653;
	fma.rn.f32 	%f11671, %f11660, %f11668, %f11654;
	ld.shared.f32 	%f11672, [_ZZ22ForceCalculationKerneliE5posxs+2708];
	sub.f32 	%f11673, %f11672, %f17583;
	ld.shared.f32 	%f11674, [_ZZ22ForceCalculationKerneliE5posys+2708];
	sub.f32 	%f11675, %f11674, %f17582;
	ld.shared.f32 	%f11676, [_ZZ22ForceCalculationKerneliE5poszs+2708];
	sub.f32 	%f11677, %f11676, %f17581;
	fma.rn.f32 	%f11678, %f11677, %f11677, %f7;
	fma.rn.f32 	%f11679, %f11675, %f11675, %f11678;
	fma.rn.f32 	%f11680, %f11673, %f11673, %f11679;
	rsqrt.approx.f32 	%f11681, %f11680;
	ld.shared.f32 	%f11682, [_ZZ22ForceCalculationKerneliE5masss+2708];
	mul.f32 	%f11683, %f11681, %f11682;
	mul.f32 	%f11684, %f11681, %f11683;
	mul.f32 	%f11685, %f11681, %f11684;
	fma.rn.f32 	%f11686, %f11673, %f11685, %f11669;
	fma.rn.f32 	%f11687, %f11675, %f11685, %f11670;
	fma.rn.f32 	%f11688, %f11677, %f11685, %f11671;
	ld.shared.f32 	%f11689, [_ZZ22ForceCalculationKerneliE5posxs+2712];
	sub.f32 	%f11690, %f11689, %f17583;
	ld.shared.f32 	%f11691, [_ZZ22ForceCalculationKerneliE5posys+2712];
	sub.f32 	%f11692, %f11691, %f17582;
	ld.shared.f32 	%f11693, [_ZZ22ForceCalculationKerneliE5poszs+2712];
	sub.f32 	%f11694, %f11693, %f17581;
	fma.rn.f32 	%f11695, %f11694, %f11694, %f7;
	fma.rn.f32 	%f11696, %f11692, %f11692, %f11695;
	fma.rn.f32 	%f11697, %f11690, %f11690, %f11696;
	rsqrt.approx.f32 	%f11698, %f11697;
	ld.shared.f32 	%f11699, [_ZZ22ForceCalculationKerneliE5masss+2712];
	mul.f32 	%f11700, %f11698, %f11699;
	mul.f32 	%f11701, %f11698, %f11700;
	mul.f32 	%f11702, %f11698, %f11701;
	fma.rn.f32 	%f11703, %f11690, %f11702, %f11686;
	fma.rn.f32 	%f11704, %f11692, %f11702, %f11687;
	fma.rn.f32 	%f11705, %f11694, %f11702, %f11688;
	ld.shared.f32 	%f11706, [_ZZ22ForceCalculationKerneliE5posxs+2716];
	sub.f32 	%f11707, %f11706, %f17583;
	ld.shared.f32 	%f11708, [_ZZ22ForceCalculationKerneliE5posys+2716];
	sub.f32 	%f11709, %f11708, %f17582;
	ld.shared.f32 	%f11710, [_ZZ22ForceCalculationKerneliE5poszs+2716];
	sub.f32 	%f11711, %f11710, %f17581;
	fma.rn.f32 	%f11712, %f11711, %f11711, %f7;
	fma.rn.f32 	%f11713, %f11709, %f11709, %f11712;
	fma.rn.f32 	%f11714, %f11707, %f11707, %f11713;
	rsqrt.approx.f32 	%f11715, %f11714;
	ld.shared.f32 	%f11716, [_ZZ22ForceCalculationKerneliE5masss+2716];
	mul.f32 	%f11717, %f11715, %f11716;
	mul.f32 	%f11718, %f11715, %f11717;
	mul.f32 	%f11719, %f11715, %f11718;
	fma.rn.f32 	%f11720, %f11707, %f11719, %f11703;
	fma.rn.f32 	%f11721, %f11709, %f11719, %f11704;
	fma.rn.f32 	%f11722, %f11711, %f11719, %f11705;
	ld.shared.f32 	%f11723, [_ZZ22ForceCalculationKerneliE5posxs+2720];
	sub.f32 	%f11724, %f11723, %f17583;
	ld.shared.f32 	%f11725, [_ZZ22ForceCalculationKerneliE5posys+2720];
	sub.f32 	%f11726, %f11725, %f17582;
	ld.shared.f32 	%f11727, [_ZZ22ForceCalculationKerneliE5poszs+2720];
	sub.f32 	%f11728, %f11727, %f17581;
	fma.rn.f32 	%f11729, %f11728, %f11728, %f7;
	fma.rn.f32 	%f11730, %f11726, %f11726, %f11729;
	fma.rn.f32 	%f11731, %f11724, %f11724, %f11730;
	rsqrt.approx.f32 	%f11732, %f11731;
	ld.shared.f32 	%f11733, [_ZZ22ForceCalculationKerneliE5masss+2720];
	mul.f32 	%f11734, %f11732, %f11733;
	mul.f32 	%f11735, %f11732, %f11734;
	mul.f32 	%f11736, %f11732, %f11735;
	fma.rn.f32 	%f11737, %f11724, %f11736, %f11720;
	fma.rn.f32 	%f11738, %f11726, %f11736, %f11721;
	fma.rn.f32 	%f11739, %f11728, %f11736, %f11722;
	ld.shared.f32 	%f11740, [_ZZ22ForceCalculationKerneliE5posxs+2724];
	sub.f32 	%f11741, %f11740, %f17583;
	ld.shared.f32 	%f11742, [_ZZ22ForceCalculationKerneliE5posys+2724];
	sub.f32 	%f11743, %f11742, %f17582;
	ld.shared.f32 	%f11744, [_ZZ22ForceCalculationKerneliE5poszs+2724];
	sub.f32 	%f11745, %f11744, %f17581;
	fma.rn.f32 	%f11746, %f11745, %f11745, %f7;
	fma.rn.f32 	%f11747, %f11743, %f11743, %f11746;
	fma.rn.f32 	%f11748, %f11741, %f11741, %f11747;
	rsqrt.approx.f32 	%f11749, %f11748;
	ld.shared.f32 	%f11750, [_ZZ22ForceCalculationKerneliE5masss+2724];
	mul.f32 	%f11751, %f11749, %f11750;
	mul.f32 	%f11752, %f11749, %f11751;
	mul.f32 	%f11753, %f11749, %f11752;
	fma.rn.f32 	%f11754, %f11741, %f11753, %f11737;
	fma.rn.f32 	%f11755, %f11743, %f11753, %f11738;
	fma.rn.f32 	%f11756, %f11745, %f11753, %f11739;
	ld.shared.f32 	%f11757, [_ZZ22ForceCalculationKerneliE5posxs+2728];
	sub.f32 	%f11758, %f11757, %f17583;
	ld.shared.f32 	%f11759, [_ZZ22ForceCalculationKerneliE5posys+2728];
	sub.f32 	%f11760, %f11759, %f17582;
	ld.shared.f32 	%f11761, [_ZZ22ForceCalculationKerneliE5poszs+2728];
	sub.f32 	%f11762, %f11761, %f17581;
	fma.rn.f32 	%f11763, %f11762, %f11762, %f7;
	fma.rn.f32 	%f11764, %f11760, %f11760, %f11763;
	fma.rn.f32 	%f11765, %f11758, %f11758, %f11764;
	rsqrt.approx.f32 	%f11766, %f11765;
	ld.shared.f32 	%f11767, [_ZZ22ForceCalculationKerneliE5masss+2728];
	mul.f32 	%f11768, %f11766, %f11767;
	mul.f32 	%f11769, %f11766, %f11768;
	mul.f32 	%f11770, %f11766, %f11769;
	fma.rn.f32 	%f11771, %f11758, %f11770, %f11754;
	fma.rn.f32 	%f11772, %f11760, %f11770, %f11755;
	fma.rn.f32 	%f11773, %f11762, %f11770, %f11756;
	ld.shared.f32 	%f11774, [_ZZ22ForceCalculationKerneliE5posxs+2732];
	sub.f32 	%f11775, %f11774, %f17583;
	ld.shared.f32 	%f11776, [_ZZ22ForceCalculationKerneliE5posys+2732];
	sub.f32 	%f11777, %f11776, %f17582;
	ld.shared.f32 	%f11778, [_ZZ22ForceCalculationKerneliE5poszs+2732];
	sub.f32 	%f11779, %f11778, %f17581;
	fma.rn.f32 	%f11780, %f11779, %f11779, %f7;
	fma.rn.f32 	%f11781, %f11777, %f11777, %f11780;
	fma.rn.f32 	%f11782, %f11775, %f11775, %f11781;
	rsqrt.approx.f32 	%f11783, %f11782;
	ld.shared.f32 	%f11784, [_ZZ22ForceCalculationKerneliE5masss+2732];
	mul.f32 	%f11785, %f11783, %f11784;
	mul.f32 	%f11786, %f11783, %f11785;
	mul.f32 	%f11787, %f11783, %f11786;
	fma.rn.f32 	%f11788, %f11775, %f11787, %f11771;
	fma.rn.f32 	%f11789, %f11777, %f11787, %f11772;
	fma.rn.f32 	%f11790, %f11779, %f11787, %f11773;
	ld.shared.f32 	%f11791, [_ZZ22ForceCalculationKerneliE5posxs+2736];
	sub.f32 	%f11792, %f11791, %f17583;
	ld.shared.f32 	%f11793, [_ZZ22ForceCalculationKerneliE5posys+2736];
	sub.f32 	%f11794, %f11793, %f17582;
	ld.shared.f32 	%f11795, [_ZZ22ForceCalculationKerneliE5poszs+2736];
	sub.f32 	%f11796, %f11795, %f17581;
	fma.rn.f32 	%f11797, %f11796, %f11796, %f7;
	fma.rn.f32 	%f11798, %f11794, %f11794, %f11797;
	fma.rn.f32 	%f11799, %f11792, %f11792, %f11798;
	rsqrt.approx.f32 	%f11800, %f11799;
	ld.shared.f32 	%f11801, [_ZZ22ForceCalculationKerneliE5masss+2736];
	mul.f32 	%f11802, %f11800, %f11801;
	mul.f32 	%f11803, %f11800, %f11802;
	mul.f32 	%f11804, %f11800, %f11803;
	fma.rn.f32 	%f11805, %f11792, %f11804, %f11788;
	fma.rn.f32 	%f11806, %f11794, %f11804, %f11789;
	fma.rn.f32 	%f11807, %f11796, %f11804, %f11790;
	ld.shared.f32 	%f11808, [_ZZ22ForceCalculationKerneliE5posxs+2740];
	sub.f32 	%f11809, %f11808, %f17583;
	ld.shared.f32 	%f11810, [_ZZ22ForceCalculationKerneliE5posys+2740];
	sub.f32 	%f11811, %f11810, %f17582;
	ld.shared.f32 	%f11812, [_ZZ22ForceCalculationKerneliE5poszs+2740];
	sub.f32 	%f11813, %f11812, %f17581;
	fma.rn.f32 	%f11814, %f11813, %f11813, %f7;
	fma.rn.f32 	%f11815, %f11811, %f11811, %f11814;
	fma.rn.f32 	%f11816, %f11809, %f11809, %f11815;
	rsqrt.approx.f32 	%f11817, %f11816;
	ld.shared.f32 	%f11818, [_ZZ22ForceCalculationKerneliE5masss+2740];
	mul.f32 	%f11819, %f11817, %f11818;
	mul.f32 	%f11820, %f11817, %f11819;
	mul.f32 	%f11821, %f11817, %f11820;
	fma.rn.f32 	%f11822, %f11809, %f11821, %f11805;
	fma.rn.f32 	%f11823, %f11811, %f11821, %f11806;
	fma.rn.f32 	%f11824, %f11813, %f11821, %f11807;
	ld.shared.f32 	%f11825, [_ZZ22ForceCalculationKerneliE5posxs+2744];
	sub.f32 	%f11826, %f11825, %f17583;
	ld.shared.f32 	%f11827, [_ZZ22ForceCalculationKerneliE5posys+2744];
	sub.f32 	%f11828, %f11827, %f17582;
	ld.shared.f32 	%f11829, [_ZZ22ForceCalculationKerneliE5poszs+2744];
	sub.f32 	%f11830, %f11829, %f17581;
	fma.rn.f32 	%f11831, %f11830, %f11830, %f7;
	fma.rn.f32 	%f11832, %f11828, %f11828, %f11831;
	fma.rn.f32 	%f11833, %f11826, %f11826, %f11832;
	rsqrt.approx.f32 	%f11834, %f11833;
	ld.shared.f32 	%f11835, [_ZZ22ForceCalculationKerneliE5masss+2744];
	mul.f32 	%f11836, %f11834, %f11835;
	mul.f32 	%f11837, %f11834, %f11836;
	mul.f32 	%f11838, %f11834, %f11837;
	fma.rn.f32 	%f11839, %f11826, %f11838, %f11822;
	fma.rn.f32 	%f11840, %f11828, %f11838, %f11823;
	fma.rn.f32 	%f11841, %f11830, %f11838, %f11824;
	ld.shared.f32 	%f11842, [_ZZ22ForceCalculationKerneliE5posxs+2748];
	sub.f32 	%f11843, %f11842, %f17583;
	ld.shared.f32 	%f11844, [_ZZ22ForceCalculationKerneliE5posys+2748];
	sub.f32 	%f11845, %f11844, %f17582;
	ld.shared.f32 	%f11846, [_ZZ22ForceCalculationKerneliE5poszs+2748];
	sub.f32 	%f11847, %f11846, %f17581;
	fma.rn.f32 	%f11848, %f11847, %f11847, %f7;
	fma.rn.f32 	%f11849, %f11845, %f11845, %f11848;
	fma.rn.f32 	%f11850, %f11843, %f11843, %f11849;
	rsqrt.approx.f32 	%f11851, %f11850;
	ld.shared.f32 	%f11852, [_ZZ22ForceCalculationKerneliE5masss+2748];
	mul.f32 	%f11853, %f11851, %f11852;
	mul.f32 	%f11854, %f11851, %f11853;
	mul.f32 	%f11855, %f11851, %f11854;
	fma.rn.f32 	%f11856, %f11843, %f11855, %f11839;
	fma.rn.f32 	%f11857, %f11845, %f11855, %f11840;
	fma.rn.f32 	%f11858, %f11847, %f11855, %f11841;
	ld.shared.f32 	%f11859, [_ZZ22ForceCalculationKerneliE5posxs+2752];
	sub.f32 	%f11860, %f11859, %f17583;
	ld.shared.f32 	%f11861, [_ZZ22ForceCalculationKerneliE5posys+2752];
	sub.f32 	%f11862, %f11861, %f17582;
	ld.shared.f32 	%f11863, [_ZZ22ForceCalculationKerneliE5poszs+2752];
	sub.f32 	%f11864, %f11863, %f17581;
	fma.rn.f32 	%f11865, %f11864, %f11864, %f7;
	fma.rn.f32 	%f11866, %f11862, %f11862, %f11865;
	fma.rn.f32 	%f11867, %f11860, %f11860, %f11866;
	rsqrt.approx.f32 	%f11868, %f11867;
	ld.shared.f32 	%f11869, [_ZZ22ForceCalculationKerneliE5masss+2752];
	mul.f32 	%f11870, %f11868, %f11869;
	mul.f32 	%f11871, %f11868, %f11870;
	mul.f32 	%f11872, %f11868, %f11871;
	fma.rn.f32 	%f11873, %f11860, %f11872, %f11856;
	fma.rn.f32 	%f11874, %f11862, %f11872, %f11857;
	fma.rn.f32 	%f11875, %f11864, %f11872, %f11858;
	ld.shared.f32 	%f11876, [_ZZ22ForceCalculationKerneliE5posxs+2756];
	sub.f32 	%f11877, %f11876, %f17583;
	ld.shared.f32 	%f11878, [_ZZ22ForceCalculationKerneliE5posys+2756];
	sub.f32 	%f11879, %f11878, %f17582;
	ld.shared.f32 	%f11880, [_ZZ22ForceCalculationKerneliE5poszs+2756];
	sub.f32 	%f11881, %f11880, %f17581;
	fma.rn.f32 	%f11882, %f11881, %f11881, %f7;
	fma.rn.f32 	%f11883, %f11879, %f11879, %f11882;
	fma.rn.f32 	%f11884, %f11877, %f11877, %f11883;
	rsqrt.approx.f32 	%f11885, %f11884;
	ld.shared.f32 	%f11886, [_ZZ22ForceCalculationKerneliE5masss+2756];
	mul.f32 	%f11887, %f11885, %f11886;
	mul.f32 	%f11888, %f11885, %f11887;
	mul.f32 	%f11889, %f11885, %f11888;
	fma.rn.f32 	%f11890, %f11877, %f11889, %f11873;
	fma.rn.f32 	%f11891, %f11879, %f11889, %f11874;
	fma.rn.f32 	%f11892, %f11881, %f11889, %f11875;
	ld.shared.f32 	%f11893, [_ZZ22ForceCalculationKerneliE5posxs+2760];
	sub.f32 	%f11894, %f11893, %f17583;
	ld.shared.f32 	%f11895, [_ZZ22ForceCalculationKerneliE5posys+2760];
	sub.f32 	%f11896, %f11895, %f17582;
	ld.shared.f32 	%f11897, [_ZZ22ForceCalculationKerneliE5poszs+2760];
	sub.f32 	%f11898, %f11897, %f17581;
	fma.rn.f32 	%f11899, %f11898, %f11898, %f7;
	fma.rn.f32 	%f11900, %f11896, %f11896, %f11899;
	fma.rn.f32 	%f11901, %f11894, %f11894, %f11900;
	rsqrt.approx.f32 	%f11902, %f11901;
	ld.shared.f32 	%f11903, [_ZZ22ForceCalculationKerneliE5masss+2760];
	mul.f32 	%f11904, %f11902, %f11903;
	mul.f32 	%f11905, %f11902, %f11904;
	mul.f32 	%f11906, %f11902, %f11905;
	fma.rn.f32 	%f11907, %f11894, %f11906, %f11890;
	fma.rn.f32 	%f11908, %f11896, %f11906, %f11891;
	fma.rn.f32 	%f11909, %f11898, %f11906, %f11892;
	ld.shared.f32 	%f11910, [_ZZ22ForceCalculationKerneliE5posxs+2764];
	sub.f32 	%f11911, %f11910, %f17583;
	ld.shared.f32 	%f11912, [_ZZ22ForceCalculationKerneliE5posys+2764];
	sub.f32 	%f11913, %f11912, %f17582;
	ld.shared.f32 	%f11914, [_ZZ22ForceCalculationKerneliE5poszs+2764];
	sub.f32 	%f11915, %f11914, %f17581;
	fma.rn.f32 	%f11916, %f11915, %f11915, %f7;
	fma.rn.f32 	%f11917, %f11913, %f11913, %f11916;
	fma.rn.f32 	%f11918, %f11911, %f11911, %f11917;
	rsqrt.approx.f32 	%f11919, %f11918;
	ld.shared.f32 	%f11920, [_ZZ22ForceCalculationKerneliE5masss+2764];
	mul.f32 	%f11921, %f11919, %f11920;
	mul.f32 	%f11922, %f11919, %f11921;
	mul.f32 	%f11923, %f11919, %f11922;
	fma.rn.f32 	%f11924, %f11911, %f11923, %f11907;
	fma.rn.f32 	%f11925, %f11913, %f11923, %f11908;
	fma.rn.f32 	%f11926, %f11915, %f11923, %f11909;
	ld.shared.f32 	%f11927, [_ZZ22ForceCalculationKerneliE5posxs+2768];
	sub.f32 	%f11928, %f11927, %f17583;
	ld.shared.f32 	%f11929, [_ZZ22ForceCalculationKerneliE5posys+2768];
	sub.f32 	%f11930, %f11929, %f17582;
	ld.shared.f32 	%f11931, [_ZZ22ForceCalculationKerneliE5poszs+2768];
	sub.f32 	%f11932, %f11931, %f17581;
	fma.rn.f32 	%f11933, %f11932, %f11932, %f7;
	fma.rn.f32 	%f11934, %f11930, %f11930, %f11933;
	fma.rn.f32 	%f11935, %f11928, %f11928, %f11934;
	rsqrt.approx.f32 	%f11936, %f11935;
	ld.shared.f32 	%f11937, [_ZZ22ForceCalculationKerneliE5masss+2768];
	mul.f32 	%f11938, %f11936, %f11937;
	mul.f32 	%f11939, %f11936, %f11938;
	mul.f32 	%f11940, %f11936, %f11939;
	fma.rn.f32 	%f11941, %f11928, %f11940, %f11924;
	fma.rn.f32 	%f11942, %f11930, %f11940, %f11925;
	fma.rn.f32 	%f11943, %f11932, %f11940, %f11926;
	ld.shared.f32 	%f11944, [_ZZ22ForceCalculationKerneliE5posxs+2772];
	sub.f32 	%f11945, %f11944, %f17583;
	ld.shared.f32 	%f11946, [_ZZ22ForceCalculationKerneliE5posys+2772];
	sub.f32 	%f11947, %f11946, %f17582;
	ld.shared.f32 	%f11948, [_ZZ22ForceCalculationKerneliE5poszs+2772];
	sub.f32 	%f11949, %f11948, %f17581;
	fma.rn.f32 	%f11950, %f11949, %f11949, %f7;
	fma.rn.f32 	%f11951, %f11947, %f11947, %f11950;
	fma.rn.f32 	%f11952, %f11945, %f11945, %f11951;
	rsqrt.approx.f32 	%f11953, %f11952;
	ld.shared.f32 	%f11954, [_ZZ22ForceCalculationKerneliE5masss+2772];
	mul.f32 	%f11955, %f11953, %f11954;
	mul.f32 	%f11956, %f11953, %f11955;
	mul.f32 	%f11957, %f11953, %f11956;
	fma.rn.f32 	%f11958, %f11945, %f11957, %f11941;
	fma.rn.f32 	%f11959, %f11947, %f11957, %f11942;
	fma.rn.f32 	%f11960, %f11949, %f11957, %f11943;
	ld.shared.f32 	%f11961, [_ZZ22ForceCalculationKerneliE5posxs+2776];
	sub.f32 	%f11962, %f11961, %f17583;
	ld.shared.f32 	%f11963, [_ZZ22ForceCalculationKerneliE5posys+2776];
	sub.f32 	%f11964, %f11963, %f17582;
	ld.shared.f32 	%f11965, [_ZZ22ForceCalculationKerneliE5poszs+2776];
	sub.f32 	%f11966, %f11965, %f17581;
	fma.rn.f32 	%f11967, %f11966, %f11966, %f7;
	fma.rn.f32 	%f11968, %f11964, %f11964, %f11967;
	fma.rn.f32 	%f11969, %f11962, %f11962, %f11968;
	rsqrt.approx.f32 	%f11970, %f11969;
	ld.shared.f32 	%f11971, [_ZZ22ForceCalculationKerneliE5masss+2776];
	mul.f32 	%f11972, %f11970, %f11971;
	mul.f32 	%f11973, %f11970, %f11972;
	mul.f32 	%f11974, %f11970, %f11973;
	fma.rn.f32 	%f11975, %f11962, %f11974, %f11958;
	fma.rn.f32 	%f11976, %f11964, %f11974, %f11959;
	fma.rn.f32 	%f11977, %f11966, %f11974, %f11960;
	ld.shared.f32 	%f11978, [_ZZ22ForceCalculationKerneliE5posxs+2780];
	sub.f32 	%f11979, %f11978, %f17583;
	ld.shared.f32 	%f11980, [_ZZ22ForceCalculationKerneliE5posys+2780];
	sub.f32 	%f11981, %f11980, %f17582;
	ld.shared.f32 	%f11982, [_ZZ22ForceCalculationKerneliE5poszs+2780];
	sub.f32 	%f11983, %f11982, %f17581;
	fma.rn.f32 	%f11984, %f11983, %f11983, %f7;
	fma.rn.f32 	%f11985, %f11981, %f11981, %f11984;
	fma.rn.f32 	%f11986, %f11979, %f11979, %f11985;
	rsqrt.approx.f32 	%f11987, %f11986;
	ld.shared.f32 	%f11988, [_ZZ22ForceCalculationKerneliE5masss+2780];
	mul.f32 	%f11989, %f11987, %f11988;
	mul.f32 	%f11990, %f11987, %f11989;
	mul.f32 	%f11991, %f11987, %f11990;
	fma.rn.f32 	%f11992, %f11979, %f11991, %f11975;
	fma.rn.f32 	%f11993, %f11981, %f11991, %f11976;
	fma.rn.f32 	%f11994, %f11983, %f11991, %f11977;
	ld.shared.f32 	%f11995, [_ZZ22ForceCalculationKerneliE5posxs+2784];
	sub.f32 	%f11996, %f11995, %f17583;
	ld.shared.f32 	%f11997, [_ZZ22ForceCalculationKerneliE5posys+2784];
	sub.f32 	%f11998, %f11997, %f17582;
	ld.shared.f32 	%f11999, [_ZZ22ForceCalculationKerneliE5poszs+2784];
	sub.f32 	%f12000, %f11999, %f17581;
	fma.rn.f32 	%f12001, %f12000, %f12000, %f7;
	fma.rn.f32 	%f12002, %f11998, %f11998, %f12001;
	fma.rn.f32 	%f12003, %f11996, %f11996, %f12002;
	rsqrt.approx.f32 	%f12004, %f12003;
	ld.shared.f32 	%f12005, [_ZZ22ForceCalculationKerneliE5masss+2784];
	mul.f32 	%f12006, %f12004, %f12005;
	mul.f32 	%f12007, %f12004, %f12006;
	mul.f32 	%f12008, %f12004, %f12007;
	fma.rn.f32 	%f12009, %f11996, %f12008, %f11992;
	fma.rn.f32 	%f12010, %f11998, %f12008, %f11993;
	fma.rn.f32 	%f12011, %f12000, %f12008, %f11994;
	ld.shared.f32 	%f12012, [_ZZ22ForceCalculationKerneliE5posxs+2788];
	sub.f32 	%f12013, %f12012, %f17583;
	ld.shared.f32 	%f12014, [_ZZ22ForceCalculationKerneliE5posys+2788];
	sub.f32 	%f12015, %f12014, %f17582;
	ld.shared.f32 	%f12016, [_ZZ22ForceCalculationKerneliE5poszs+2788];
	sub.f32 	%f12017, %f12016, %f17581;
	fma.rn.f32 	%f12018, %f12017, %f12017, %f7;
	fma.rn.f32 	%f12019, %f12015, %f12015, %f12018;
	fma.rn.f32 	%f12020, %f12013, %f12013, %f12019;
	rsqrt.approx.f32 	%f12021, %f12020;
	ld.shared.f32 	%f12022, [_ZZ22ForceCalculationKerneliE5masss+2788];
	mul.f32 	%f12023, %f12021, %f12022;
	mul.f32 	%f12024, %f12021, %f12023;
	mul.f32 	%f12025, %f12021, %f12024;
	fma.rn.f32 	%f12026, %f12013, %f12025, %f12009;
	fma.rn.f32 	%f12027, %f12015, %f12025, %f12010;
	fma.rn.f32 	%f12028, %f12017, %f12025, %f12011;
	ld.shared.f32 	%f12029, [_ZZ22ForceCalculationKerneliE5posxs+2792];
	sub.f32 	%f12030, %f12029, %f17583;
	ld.shared.f32 	%f12031, [_ZZ22ForceCalculationKerneliE5posys+2792];
	sub.f32 	%f12032, %f12031, %f17582;
	ld.shared.f32 	%f12033, [_ZZ22ForceCalculationKerneliE5poszs+2792];
	sub.f32 	%f12034, %f12033, %f17581;
	fma.rn.f32 	%f12035, %f12034, %f12034, %f7;
	fma.rn.f32 	%f12036, %f12032, %f12032, %f12035;
	fma.rn.f32 	%f12037, %f12030, %f12030, %f12036;
	rsqrt.approx.f32 	%f12038, %f12037;
	ld.shared.f32 	%f12039, [_ZZ22ForceCalculationKerneliE5masss+2792];
	mul.f32 	%f12040, %f12038, %f12039;
	mul.f32 	%f12041, %f12038, %f12040;
	mul.f32 	%f12042, %f12038, %f12041;
	fma.rn.f32 	%f12043, %f12030, %f12042, %f12026;
	fma.rn.f32 	%f12044, %f12032, %f12042, %f12027;
	fma.rn.f32 	%f12045, %f12034, %f12042, %f12028;
	ld.shared.f32 	%f12046, [_ZZ22ForceCalculationKerneliE5posxs+2796];
	sub.f32 	%f12047, %f12046, %f17583;
	ld.shared.f32 	%f12048, [_ZZ22ForceCalculationKerneliE5posys+2796];
	sub.f32 	%f12049, %f12048, %f17582;
	ld.shared.f32 	%f12050, [_ZZ22ForceCalculationKerneliE5poszs+2796];
	sub.f32 	%f12051, %f12050, %f17581;
	fma.rn.f32 	%f12052, %f12051, %f12051, %f7;
	fma.rn.f32 	%f12053, %f12049, %f12049, %f12052;
	fma.rn.f32 	%f12054, %f12047, %f12047, %f12053;
	rsqrt.approx.f32 	%f12055, %f12054;
	ld.shared.f32 	%f12056, [_ZZ22ForceCalculationKerneliE5masss+2796];
	mul.f32 	%f12057, %f12055, %f12056;
	mul.f32 	%f12058, %f12055, %f12057;
	mul.f32 	%f12059, %f12055, %f12058;
	fma.rn.f32 	%f12060, %f12047, %f12059, %f12043;
	fma.rn.f32 	%f12061, %f12049, %f12059, %f12044;
	fma.rn.f32 	%f12062, %f12051, %f12059, %f12045;
	ld.shared.f32 	%f12063, [_ZZ22ForceCalculationKerneliE5posxs+2800];
	sub.f32 	%f12064, %f12063, %f17583;
	ld.shared.f32 	%f12065, [_ZZ22ForceCalculationKerneliE5posys+2800];
	sub.f32 	%f12066, %f12065, %f17582;
	ld.shared.f32 	%f12067, [_ZZ22ForceCalculationKerneliE5poszs+2800];
	sub.f32 	%f12068, %f12067, %f17581;
	fma.rn.f32 	%f12069, %f12068, %f12068, %f7;
	fma.rn.f32 	%f12070, %f12066, %f12066, %f12069;
	fma.rn.f32 	%f12071, %f12064, %f12064, %f12070;
	rsqrt.approx.f32 	%f12072, %f12071;
	ld.shared.f32 	%f12073, [_ZZ22ForceCalculationKerneliE5masss+2800];
	mul.f32 	%f12074, %f12072, %f12073;
	mul.f32 	%f12075, %f12072, %f12074;
	mul.f32 	%f12076, %f12072, %f12075;
	fma.rn.f32 	%f12077, %f12064, %f12076, %f12060;
	fma.rn.f32 	%f12078, %f12066, %f12076, %f12061;
	fma.rn.f32 	%f12079, %f12068, %f12076, %f12062;
	ld.shared.f32 	%f12080, [_ZZ22ForceCalculationKerneliE5posxs+2804];
	sub.f32 	%f12081, %f12080, %f17583;
	ld.shared.f32 	%f12082, [_ZZ22ForceCalculationKerneliE5posys+2804];
	sub.f32 	%f12083, %f12082, %f17582;
	ld.shared.f32 	%f12084, [_ZZ22ForceCalculationKerneliE5poszs+2804];
	sub.f32 	%f12085, %f12084, %f17581;
	fma.rn.f32 	%f12086, %f12085, %f12085, %f7;
	fma.rn.f32 	%f12087, %f12083, %f12083, %f12086;
	fma.rn.f32 	%f12088, %f12081, %f12081, %f12087;
	rsqrt.approx.f32 	%f12089, %f12088;
	ld.shared.f32 	%f12090, [_ZZ22ForceCalculationKerneliE5masss+2804];
	mul.f32 	%f12091, %f12089, %f12090;
	mul.f32 	%f12092, %f12089, %f12091;
	mul.f32 	%f12093, %f12089, %f12092;
	fma.rn.f32 	%f12094, %f12081, %f12093, %f12077;
	fma.rn.f32 	%f12095, %f12083, %f12093, %f12078;
	fma.rn.f32 	%f12096, %f12085, %f12093, %f12079;
	ld.shared.f32 	%f12097, [_ZZ22ForceCalculationKerneliE5posxs+2808];
	sub.f32 	%f12098, %f12097, %f17583;
	ld.shared.f32 	%f12099, [_ZZ22ForceCalculationKerneliE5posys+2808];
	sub.f32 	%f12100, %f12099, %f17582;
	ld.shared.f32 	%f12101, [_ZZ22ForceCalculationKerneliE5poszs+2808];
	sub.f32 	%f12102, %f12101, %f17581;
	fma.rn.f32 	%f12103, %f12102, %f12102, %f7;
	fma.rn.f32 	%f12104, %f12100, %f12100, %f12103;
	fma.rn.f32 	%f12105, %f12098, %f12098, %f12104;
	rsqrt.approx.f32 	%f12106, %f12105;
	ld.shared.f32 	%f12107, [_ZZ22ForceCalculationKerneliE5masss+2808];
	mul.f32 	%f12108, %f12106, %f12107;
	mul.f32 	%f12109, %f12106, %f12108;
	mul.f32 	%f12110, %f12106, %f12109;
	fma.rn.f32 	%f12111, %f12098, %f12110, %f12094;
	fma.rn.f32 	%f12112, %f12100, %f12110, %f12095;
	fma.rn.f32 	%f12113, %f12102, %f12110, %f12096;
	ld.shared.f32 	%f12114, [_ZZ22ForceCalculationKerneliE5posxs+2812];
	sub.f32 	%f12115, %f12114, %f17583;
	ld.shared.f32 	%f12116, [_ZZ22ForceCalculationKerneliE5posys+2812];
	sub.f32 	%f12117, %f12116, %f17582;
	ld.shared.f32 	%f12118, [_ZZ22ForceCalculationKerneliE5poszs+2812];
	sub.f32 	%f12119, %f12118, %f17581;
	fma.rn.f32 	%f12120, %f12119, %f12119, %f7;
	fma.rn.f32 	%f12121, %f12117, %f12117, %f12120;
	fma.rn.f32 	%f12122, %f12115, %f12115, %f12121;
	rsqrt.approx.f32 	%f12123, %f12122;
	ld.shared.f32 	%f12124, [_ZZ22ForceCalculationKerneliE5masss+2812];
	mul.f32 	%f12125, %f12123, %f12124;
	mul.f32 	%f12126, %f12123, %f12125;
	mul.f32 	%f12127, %f12123, %f12126;
	fma.rn.f32 	%f12128, %f12115, %f12127, %f12111;
	fma.rn.f32 	%f12129, %f12117, %f12127, %f12112;
	fma.rn.f32 	%f12130, %f12119, %f12127, %f12113;
	ld.shared.f32 	%f12131, [_ZZ22ForceCalculationKerneliE5posxs+2816];
	sub.f32 	%f12132, %f12131, %f17583;
	ld.shared.f32 	%f12133, [_ZZ22ForceCalculationKerneliE5posys+2816];
	sub.f32 	%f12134, %f12133, %f17582;
	ld.shared.f32 	%f12135, [_ZZ22ForceCalculationKerneliE5poszs+2816];
	sub.f32 	%f12136, %f12135, %f17581;
	fma.rn.f32 	%f12137, %f12136, %f12136, %f7;
	fma.rn.f32 	%f12138, %f12134, %f12134, %f12137;
	fma.rn.f32 	%f12139, %f12132, %f12132, %f12138;
	rsqrt.approx.f32 	%f12140, %f12139;
	ld.shared.f32 	%f12141, [_ZZ22ForceCalculationKerneliE5masss+2816];
	mul.f32 	%f12142, %f12140, %f12141;
	mul.f32 	%f12143, %f12140, %f12142;
	mul.f32 	%f12144, %f12140, %f12143;
	fma.rn.f32 	%f12145, %f12132, %f12144, %f12128;
	fma.rn.f32 	%f12146, %f12134, %f12144, %f12129;
	fma.rn.f32 	%f12147, %f12136, %f12144, %f12130;
	ld.shared.f32 	%f12148, [_ZZ22ForceCalculationKerneliE5posxs+2820];
	sub.f32 	%f12149, %f12148, %f17583;
	ld.shared.f32 	%f12150, [_ZZ22ForceCalculationKerneliE5posys+2820];
	sub.f32 	%f12151, %f12150, %f17582;
	ld.shared.f32 	%f12152, [_ZZ22ForceCalculationKerneliE5poszs+2820];
	sub.f32 	%f12153, %f12152, %f17581;
	fma.rn.f32 	%f12154, %f12153, %f12153, %f7;
	fma.rn.f32 	%f12155, %f12151, %f12151, %f12154;
	fma.rn.f32 	%f12156, %f12149, %f12149, %f12155;
	rsqrt.approx.f32 	%f12157, %f12156;
	ld.shared.f32 	%f12158, [_ZZ22ForceCalculationKerneliE5masss+2820];
	mul.f32 	%f12159, %f12157, %f12158;
	mul.f32 	%f12160, %f12157, %f12159;
	mul.f32 	%f12161, %f12157, %f12160;
	fma.rn.f32 	%f12162, %f12149, %f12161, %f12145;
	fma.rn.f32 	%f12163, %f12151, %f12161, %f12146;
	fma.rn.f32 	%f12164, %f12153, %f12161, %f12147;
	ld.shared.f32 	%f12165, [_ZZ22ForceCalculationKerneliE5posxs+2824];
	sub.f32 	%f12166, %f12165, %f17583;
	ld.shared.f32 	%f12167, [_ZZ22ForceCalculationKerneliE5posys+2824];
	sub.f32 	%f12168, %f12167, %f17582;
	ld.shared.f32 	%f12169, [_ZZ22ForceCalculationKerneliE5poszs+2824];
	sub.f32 	%f12170, %f12169, %f17581;
	fma.rn.f32 	%f12171, %f12170, %f12170, %f7;
	fma.rn.f32 	%f12172, %f12168, %f12168, %f12171;
	fma.rn.f32 	%f12173, %f12166, %f12166, %f12172;
	rsqrt.approx.f32 	%f12174, %f12173;
	ld.shared.f32 	%f12175, [_ZZ22ForceCalculationKerneliE5masss+2824];
	mul.f32 	%f12176, %f12174, %f12175;
	mul.f32 	%f12177, %f12174, %f12176;
	mul.f32 	%f12178, %f12174, %f12177;
	fma.rn.f32 	%f12179, %f12166, %f12178, %f12162;
	fma.rn.f32 	%f12180, %f12168, %f12178, %f12163;
	fma.rn.f32 	%f12181, %f12170, %f12178, %f12164;
	ld.shared.f32 	%f12182, [_ZZ22ForceCalculationKerneliE5posxs+2828];
	sub.f32 	%f12183, %f12182, %f17583;
	ld.shared.f32 	%f12184, [_ZZ22ForceCalculationKerneliE5posys+2828];
	sub.f32 	%f12185, %f12184, %f17582;
	ld.shared.f32 	%f12186, [_ZZ22ForceCalculationKerneliE5poszs+2828];
	sub.f32 	%f12187, %f12186, %f17581;
	fma.rn.f32 	%f12188, %f12187, %f12187, %f7;
	fma.rn.f32 	%f12189, %f12185, %f12185, %f12188;
	fma.rn.f32 	%f12190, %f12183, %f12183, %f12189;
	rsqrt.approx.f32 	%f12191, %f12190;
	ld.shared.f32 	%f12192, [_ZZ22ForceCalculationKerneliE5masss+2828];
	mul.f32 	%f12193, %f12191, %f12192;
	mul.f32 	%f12194, %f12191, %f12193;
	mul.f32 	%f12195, %f12191, %f12194;
	fma.rn.f32 	%f12196, %f12183, %f12195, %f12179;
	fma.rn.f32 	%f12197, %f12185, %f12195, %f12180;
	fma.rn.f32 	%f12198, %f12187, %f12195, %f12181;
	ld.shared.f32 	%f12199, [_ZZ22ForceCalculationKerneliE5posxs+2832];
	sub.f32 	%f12200, %f12199, %f17583;
	ld.shared.f32 	%f12201, [_ZZ22ForceCalculationKerneliE5posys+2832];
	sub.f32 	%f12202, %f12201, %f17582;
	ld.shared.f32 	%f12203, [_ZZ22ForceCalculationKerneliE5poszs+2832];
	sub.f32 	%f12204, %f12203, %f17581;
	fma.rn.f32 	%f12205, %f12204, %f12204, %f7;
	fma.rn.f32 	%f12206, %f12202, %f12202, %f12205;
	fma.rn.f32 	%f12207, %f12200, %f12200, %f12206;
	rsqrt.approx.f32 	%f12208, %f12207;
	ld.shared.f32 	%f12209, [_ZZ22ForceCalculationKerneliE5masss+2832];
	mul.f32 	%f12210, %f12208, %f12209;
	mul.f32 	%f12211, %f12208, %f12210;
	mul.f32 	%f12212, %f12208, %f12211;
	fma.rn.f32 	%f12213, %f12200, %f12212, %f12196;
	fma.rn.f32 	%f12214, %f12202, %f12212, %f12197;
	fma.rn.f32 	%f12215, %f12204, %f12212, %f12198;
	ld.shared.f32 	%f12216, [_ZZ22ForceCalculationKerneliE5posxs+2836];
	sub.f32 	%f12217, %f12216, %f17583;
	ld.shared.f32 	%f12218, [_ZZ22ForceCalculationKerneliE5posys+2836];
	sub.f32 	%f12219, %f12218, %f17582;
	ld.shared.f32 	%f12220, [_ZZ22ForceCalculationKerneliE5poszs+2836];
	sub.f32 	%f12221, %f12220, %f17581;
	fma.rn.f32 	%f12222, %f12221, %f12221, %f7;
	fma.rn.f32 	%f12223, %f12219, %f12219, %f12222;
	fma.rn.f32 	%f12224, %f12217, %f12217, %f12223;
	rsqrt.approx.f32 	%f12225, %f12224;
	ld.shared.f32 	%f12226, [_ZZ22ForceCalculationKerneliE5masss+2836];
	mul.f32 	%f12227, %f12225, %f12226;
	mul.f32 	%f12228, %f12225, %f12227;
	mul.f32 	%f12229, %f12225, %f12228;
	fma.rn.f32 	%f12230, %f12217, %f12229, %f12213;
	fma.rn.f32 	%f12231, %f12219, %f12229, %f12214;
	fma.rn.f32 	%f12232, %f12221, %f12229, %f12215;
	ld.shared.f32 	%f12233, [_ZZ22ForceCalculationKerneliE5posxs+2840];
	sub.f32 	%f12234, %f12233, %f17583;
	ld.shared.f32 	%f12235, [_ZZ22ForceCalculationKerneliE5posys+2840];
	sub.f32 	%f12236, %f12235, %f17582;
	ld.shared.f32 	%f12237, [_ZZ22ForceCalculationKerneliE5poszs+2840];
	sub.f32 	%f12238, %f12237, %f17581;
	fma.rn.f32 	%f12239, %f12238, %f12238, %f7;
	fma.rn.f32 	%f12240, %f12236, %f12236, %f12239;
	fma.rn.f32 	%f12241, %f12234, %f12234, %f12240;
	rsqrt.approx.f32 	%f12242, %f12241;
	ld.shared.f32 	%f12243, [_ZZ22ForceCalculationKerneliE5masss+2840];
	mul.f32 	%f12244, %f12242, %f12243;
	mul.f32 	%f12245, %f12242, %f12244;
	mul.f32 	%f12246, %f12242, %f12245;
	fma.rn.f32 	%f12247, %f12234, %f12246, %f12230;
	fma.rn.f32 	%f12248, %f12236, %f12246, %f12231;
	fma.rn.f32 	%f12249, %f12238, %f12246, %f12232;
	ld.shared.f32 	%f12250, [_ZZ22ForceCalculationKerneliE5posxs+2844];
	sub.f32 	%f12251, %f12250, %f17583;
	ld.shared.f32 	%f12252, [_ZZ22ForceCalculationKerneliE5posys+2844];
	sub.f32 	%f12253, %f12252, %f17582;
	ld.shared.f32 	%f12254, [_ZZ22ForceCalculationKerneliE5poszs+2844];
	sub.f32 	%f12255, %f12254, %f17581;
	fma.rn.f32 	%f12256, %f12255, %f12255, %f7;
	fma.rn.f32 	%f12257, %f12253, %f12253, %f12256;
	fma.rn.f32 	%f12258, %f12251, %f12251, %f12257;
	rsqrt.approx.f32 	%f12259, %f12258;
	ld.shared.f32 	%f12260, [_ZZ22ForceCalculationKerneliE5masss+2844];
	mul.f32 	%f12261, %f12259, %f12260;
	mul.f32 	%f12262, %f12259, %f12261;
	mul.f32 	%f12263, %f12259, %f12262;
	fma.rn.f32 	%f12264, %f12251, %f12263, %f12247;
	fma.rn.f32 	%f12265, %f12253, %f12263, %f12248;
	fma.rn.f32 	%f12266, %f12255, %f12263, %f12249;
	ld.shared.f32 	%f12267, [_ZZ22ForceCalculationKerneliE5posxs+2848];
	sub.f32 	%f12268, %f12267, %f17583;
	ld.shared.f32 	%f12269, [_ZZ22ForceCalculationKerneliE5posys+2848];
	sub.f32 	%f12270, %f12269, %f17582;
	ld.shared.f32 	%f12271, [_ZZ22ForceCalculationKerneliE5poszs+2848];
	sub.f32 	%f12272, %f12271, %f17581;
	fma.rn.f32 	%f12273, %f12272, %f12272, %f7;
	fma.rn.f32 	%f12274, %f12270, %f12270, %f12273;
	fma.rn.f32 	%f12275, %f12268, %f12268, %f12274;
	rsqrt.approx.f32 	%f12276, %f12275;
	ld.shared.f32 	%f12277, [_ZZ22ForceCalculationKerneliE5masss+2848];
	mul.f32 	%f12278, %f12276, %f12277;
	mul.f32 	%f12279, %f12276, %f12278;
	mul.f32 	%f12280, %f12276, %f12279;
	fma.rn.f32 	%f12281, %f12268, %f12280, %f12264;
	fma.rn.f32 	%f12282, %f12270, %f12280, %f12265;
	fma.rn.f32 	%f12283, %f12272, %f12280, %f12266;
	ld.shared.f32 	%f12284, [_ZZ22ForceCalculationKerneliE5posxs+2852];
	sub.f32 	%f12285, %f12284, %f17583;
	ld.shared.f32 	%f12286, [_ZZ22ForceCalculationKerneliE5posys+2852];
	sub.f32 	%f12287, %f12286, %f17582;
	ld.shared.f32 	%f12288, [_ZZ22ForceCalculationKerneliE5poszs+2852];
	sub.f32 	%f12289, %f12288, %f17581;
	fma.rn.f32 	%f12290, %f12289, %f12289, %f7;
	fma.rn.f32 	%f12291, %f12287, %f12287, %f12290;
	fma.rn.f32 	%f12292, %f12285, %f12285, %f12291;
	rsqrt.approx.f32 	%f12293, %f12292;
	ld.shared.f32 	%f12294, [_ZZ22ForceCalculationKerneliE5masss+2852];
	mul.f32 	%f12295, %f12293, %f12294;
	mul.f32 	%f12296, %f12293, %f12295;
	mul.f32 	%f12297, %f12293, %f12296;
	fma.rn.f32 	%f12298, %f12285, %f12297, %f12281;
	fma.rn.f32 	%f12299, %f12287, %f12297, %f12282;
	fma.rn.f32 	%f12300, %f12289, %f12297, %f12283;
	ld.shared.f32 	%f12301, [_ZZ22ForceCalculationKerneliE5posxs+2856];
	sub.f32 	%f12302, %f12301, %f17583;
	ld.shared.f32 	%f12303, [_ZZ22ForceCalculationKerneliE5posys+2856];
	sub.f32 	%f12304, %f12303, %f17582;
	ld.shared.f32 	%f12305, [_ZZ22ForceCalculationKerneliE5poszs+2856];
	sub.f32 	%f12306, %f12305, %f17581;
	fma.rn.f32 	%f12307, %f12306, %f12306, %f7;
	fma.rn.f32 	%f12308, %f12304, %f12304, %f12307;
	fma.rn.f32 	%f12309, %f12302, %f12302, %f12308;
	rsqrt.approx.f32 	%f12310, %f12309;
	ld.shared.f32 	%f12311, [_ZZ22ForceCalculationKerneliE5masss+2856];
	mul.f32 	%f12312, %f12310, %f12311;
	mul.f32 	%f12313, %f12310, %f12312;
	mul.f32 	%f12314, %f12310, %f12313;
	fma.rn.f32 	%f12315, %f12302, %f12314, %f12298;
	fma.rn.f32 	%f12316, %f12304, %f12314, %f12299;
	fma.rn.f32 	%f12317, %f12306, %f12314, %f12300;
	ld.shared.f32 	%f12318, [_ZZ22ForceCalculationKerneliE5posxs+2860];
	sub.f32 	%f12319, %f12318, %f17583;
	ld.shared.f32 	%f12320, [_ZZ22ForceCalculationKerneliE5posys+2860];
	sub.f32 	%f12321, %f12320, %f17582;
	ld.shared.f32 	%f12322, [_ZZ22ForceCalculationKerneliE5poszs+2860];
	sub.f32 	%f12323, %f12322, %f17581;
	fma.rn.f32 	%f12324, %f12323, %f12323, %f7;
	fma.rn.f32 	%f12325, %f12321, %f12321, %f12324;
	fma.rn.f32 	%f12326, %f12319, %f12319, %f12325;
	rsqrt.approx.f32 	%f12327, %f12326;
	ld.shared.f32 	%f12328, [_ZZ22ForceCalculationKerneliE5masss+2860];
	mul.f32 	%f12329, %f12327, %f12328;
	mul.f32 	%f12330, %f12327, %f12329;
	mul.f32 	%f12331, %f12327, %f12330;
	fma.rn.f32 	%f12332, %f12319, %f12331, %f12315;
	fma.rn.f32 	%f12333, %f12321, %f12331, %f12316;
	fma.rn.f32 	%f12334, %f12323, %f12331, %f12317;
	ld.shared.f32 	%f12335, [_ZZ22ForceCalculationKerneliE5posxs+2864];
	sub.f32 	%f12336, %f12335, %f17583;
	ld.shared.f32 	%f12337, [_ZZ22ForceCalculationKerneliE5posys+2864];
	sub.f32 	%f12338, %f12337, %f17582;
	ld.shared.f32 	%f12339, [_ZZ22ForceCalculationKerneliE5poszs+2864];
	sub.f32 	%f12340, %f12339, %f17581;
	fma.rn.f32 	%f12341, %f12340, %f12340, %f7;
	fma.rn.f32 	%f12342, %f12338, %f12338, %f12341;
	fma.rn.f32 	%f12343, %f12336, %f12336, %f12342;
	rsqrt.approx.f32 	%f12344, %f12343;
	ld.shared.f32 	%f12345, [_ZZ22ForceCalculationKerneliE5masss+2864];
	mul.f32 	%f12346, %f12344, %f12345;
	mul.f32 	%f12347, %f12344, %f12346;
	mul.f32 	%f12348, %f12344, %f12347;
	fma.rn.f32 	%f12349, %f12336, %f12348, %f12332;
	fma.rn.f32 	%f12350, %f12338, %f12348, %f12333;
	fma.rn.f32 	%f12351, %f12340, %f12348, %f12334;
	ld.shared.f32 	%f12352, [_ZZ22ForceCalculationKerneliE5posxs+2868];
	sub.f32 	%f12353, %f12352, %f17583;
	ld.shared.f32 	%f12354, [_ZZ22ForceCalculationKerneliE5posys+2868];
	sub.f32 	%f12355, %f12354, %f17582;
	ld.shared.f32 	%f12356, [_ZZ22ForceCalculationKerneliE5poszs+2868];
	sub.f32 	%f12357, %f12356, %f17581;
	fma.rn.f32 	%f12358, %f12357, %f12357, %f7;
	fma.rn.f32 	%f12359, %f12355, %f12355, %f12358;
	fma.rn.f32 	%f12360, %f12353, %f12353, %f12359;
	rsqrt.approx.f32 	%f12361, %f12360;
	ld.shared.f32 	%f12362, [_ZZ22ForceCalculationKerneliE5masss+2868];
	mul.f32 	%f12363, %f12361, %f12362;
	mul.f32 	%f12364, %f12361, %f12363;
	mul.f32 	%f12365, %f12361, %f12364;
	fma.rn.f32 	%f12366, %f12353, %f12365, %f12349;
	fma.rn.f32 	%f12367, %f12355, %f12365, %f12350;
	fma.rn.f32 	%f12368, %f12357, %f12365, %f12351;
	ld.shared.f32 	%f12369, [_ZZ22ForceCalculationKerneliE5posxs+2872];
	sub.f32 	%f12370, %f12369, %f17583;
	ld.shared.f32 	%f12371, [_ZZ22ForceCalculationKerneliE5posys+2872];
	sub.f32 	%f12372, %f12371, %f17582;
	ld.shared.f32 	%f12373, [_ZZ22ForceCalculationKerneliE5poszs+2872];
	sub.f32 	%f12374, %f12373, %f17581;
	fma.rn.f32 	%f12375, %f12374, %f12374, %f7;
	fma.rn.f32 	%f12376, %f12372, %f12372, %f12375;
	fma.rn.f32 	%f12377, %f12370, %f12370, %f12376;
	rsqrt.approx.f32 	%f12378, %f12377;
	ld.shared.f32 	%f12379, [_ZZ22ForceCalculationKerneliE5masss+2872];
	mul.f32 	%f12380, %f12378, %f12379;
	mul.f32 	%f12381, %f12378, %f12380;
	mul.f32 	%f12382, %f12378, %f12381;
	fma.rn.f32 	%f12383, %f12370, %f12382, %f12366;
	fma.rn.f32 	%f12384, %f12372, %f12382, %f12367;
	fma.rn.f32 	%f12385, %f12374, %f12382, %f12368;
	ld.shared.f32 	%f12386, [_ZZ22ForceCalculationKerneliE5posxs+2876];
	sub.f32 	%f12387, %f12386, %f17583;
	ld.shared.f32 	%f12388, [_ZZ22ForceCalculationKerneliE5posys+2876];
	sub.f32 	%f12389, %f12388, %f17582;
	ld.shared.f32 	%f12390, [_ZZ22ForceCalculationKerneliE5poszs+2876];
	sub.f32 	%f12391, %f12390, %f17581;
	fma.rn.f32 	%f12392, %f12391, %f12391, %f7;
	fma.rn.f32 	%f12393, %f12389, %f12389, %f12392;
	fma.rn.f32 	%f12394, %f12387, %f12387, %f12393;
	rsqrt.approx.f32 	%f12395, %f12394;
	ld.shared.f32 	%f12396, [_ZZ22ForceCalculationKerneliE5masss+2876];
	mul.f32 	%f12397, %f12395, %f12396;
	mul.f32 	%f12398, %f12395, %f12397;
	mul.f32 	%f12399, %f12395, %f12398;
	fma.rn.f32 	%f12400, %f12387, %f12399, %f12383;
	fma.rn.f32 	%f12401, %f12389, %f12399, %f12384;
	fma.rn.f32 	%f12402, %f12391, %f12399, %f12385;
	ld.shared.f32 	%f12403, [_ZZ22ForceCalculationKerneliE5posxs+2880];
	sub.f32 	%f12404, %f12403, %f17583;
	ld.shared.f32 	%f12405, [_ZZ22ForceCalculationKerneliE5posys+2880];
	sub.f32 	%f12406, %f12405, %f17582;
	ld.shared.f32 	%f12407, [_ZZ22ForceCalculationKerneliE5poszs+2880];
	sub.f32 	%f12408, %f12407, %f17581;
	fma.rn.f32 	%f12409, %f12408, %f12408, %f7;
	fma.rn.f32 	%f12410, %f12406, %f12406, %f12409;
	fma.rn.f32 	%f12411, %f12404, %f12404, %f12410;
	rsqrt.approx.f32 	%f12412, %f12411;
	ld.shared.f32 	%f12413, [_ZZ22ForceCalculationKerneliE5masss+2880];
	mul.f32 	%f12414, %f12412, %f12413;
	mul.f32 	%f12415, %f12412, %f12414;
	mul.f32 	%f12416, %f12412, %f12415;
	fma.rn.f32 	%f12417, %f12404, %f12416, %f12400;
	fma.rn.f32 	%f12418, %f12406, %f12416, %f12401;
	fma.rn.f32 	%f12419, %f12408, %f12416, %f12402;
	ld.shared.f32 	%f12420, [_ZZ22ForceCalculationKerneliE5posxs+2884];
	sub.f32 	%f12421, %f12420, %f17583;
	ld.shared.f32 	%f12422, [_ZZ22ForceCalculationKerneliE5posys+2884];
	sub.f32 	%f12423, %f12422, %f17582;
	ld.shared.f32 	%f12424, [_ZZ22ForceCalculationKerneliE5poszs+2884];
	sub.f32 	%f12425, %f12424, %f17581;
	fma.rn.f32 	%f12426, %f12425, %f12425, %f7;
	fma.rn.f32 	%f12427, %f12423, %f12423, %f12426;
	fma.rn.f32 	%f12428, %f12421, %f12421, %f12427;
	rsqrt.approx.f32 	%f12429, %f12428;
	ld.shared.f32 	%f12430, [_ZZ22ForceCalculationKerneliE5masss+2884];
	mul.f32 	%f12431, %f12429, %f12430;
	mul.f32 	%f12432, %f12429, %f12431;
	mul.f32 	%f12433, %f12429, %f12432;
	fma.rn.f32 	%f12434, %f12421, %f12433, %f12417;
	fma.rn.f32 	%f12435, %f12423, %f12433, %f12418;
	fma.rn.f32 	%f12436, %f12425, %f12433, %f12419;
	ld.shared.f32 	%f12437, [_ZZ22ForceCalculationKerneliE5posxs+2888];
	sub.f32 	%f12438, %f12437, %f17583;
	ld.shared.f32 	%f12439, [_ZZ22ForceCalculationKerneliE5posys+2888];
	sub.f32 	%f12440, %f12439, %f17582;
	ld.shared.f32 	%f12441, [_ZZ22ForceCalculationKerneliE5poszs+2888];
	sub.f32 	%f12442, %f12441, %f17581;
	fma.rn.f32 	%f12443, %f12442, %f12442, %f7;
	fma.rn.f32 	%f12444, %f12440, %f12440, %f12443;
	fma.rn.f32 	%f12445, %f12438, %f12438, %f12444;
	rsqrt.approx.f32 	%f12446, %f12445;
	ld.shared.f32 	%f12447, [_ZZ22ForceCalculationKerneliE5masss+2888];
	mul.f32 	%f12448, %f12446, %f12447;
	mul.f32 	%f12449, %f12446, %f12448;
	mul.f32 	%f12450, %f12446, %f12449;
	fma.rn.f32 	%f12451, %f12438, %f12450, %f12434;
	fma.rn.f32 	%f12452, %f12440, %f12450, %f12435;
	fma.rn.f32 	%f12453, %f12442, %f12450, %f12436;
	ld.shared.f32 	%f12454, [_ZZ22ForceCalculationKerneliE5posxs+2892];
	sub.f32 	%f12455, %f12454, %f17583;
	ld.shared.f32 	%f12456, [_ZZ22ForceCalculationKerneliE5posys+2892];
	sub.f32 	%f12457, %f12456, %f17582;
	ld.shared.f32 	%f12458, [_ZZ22ForceCalculationKerneliE5poszs+2892];
	sub.f32 	%f12459, %f12458, %f17581;
	fma.rn.f32 	%f12460, %f12459, %f12459, %f7;
	fma.rn.f32 	%f12461, %f12457, %f12457, %f12460;
	fma.rn.f32 	%f12462, %f12455, %f12455, %f12461;
	rsqrt.approx.f32 	%f12463, %f12462;
	ld.shared.f32 	%f12464, [_ZZ22ForceCalculationKerneliE5masss+2892];
	mul.f32 	%f12465, %f12463, %f12464;
	mul.f32 	%f12466, %f12463, %f12465;
	mul.f32 	%f12467, %f12463, %f12466;
	fma.rn.f32 	%f12468, %f12455, %f12467, %f12451;
	fma.rn.f32 	%f12469, %f12457, %f12467, %f12452;
	fma.rn.f32 	%f12470, %f12459, %f12467, %f12453;
	ld.shared.f32 	%f12471, [_ZZ22ForceCalculationKerneliE5posxs+2896];
	sub.f32 	%f12472, %f12471, %f17583;
	ld.shared.f32 	%f12473, [_ZZ22ForceCalculationKerneliE5posys+2896];
	sub.f32 	%f12474, %f12473, %f17582;
	ld.shared.f32 	%f12475, [_ZZ22ForceCalculationKerneliE5poszs+2896];
	sub.f32 	%f12476, %f12475, %f17581;
	fma.rn.f32 	%f12477, %f12476, %f12476, %f7;
	fma.rn.f32 	%f12478, %f12474, %f12474, %f12477;
	fma.rn.f32 	%f12479, %f12472, %f12472, %f12478;
	rsqrt.approx.f32 	%f12480, %f12479;
	ld.shared.f32 	%f12481, [_ZZ22ForceCalculationKerneliE5masss+2896];
	mul.f32 	%f12482, %f12480, %f12481;
	mul.f32 	%f12483, %f12480, %f12482;
	mul.f32 	%f12484, %f12480, %f12483;
	fma.rn.f32 	%f12485, %f12472, %f12484, %f12468;
	fma.rn.f32 	%f12486, %f12474, %f12484, %f12469;
	fma.rn.f32 	%f12487, %f12476, %f12484, %f12470;
	ld.shared.f32 	%f12488, [_ZZ22ForceCalculationKerneliE5posxs+2900];
	sub.f32 	%f12489, %f12488, %f17583;
	ld.shared.f32 	%f12490, [_ZZ22ForceCalculationKerneliE5posys+2900];
	sub.f32 	%f12491, %f12490, %f17582;
	ld.shared.f32 	%f12492, [_ZZ22ForceCalculationKerneliE5poszs+2900];
	sub.f32 	%f12493, %f12492, %f17581;
	fma.rn.f32 	%f12494, %f12493, %f12493, %f7;
	fma.rn.f32 	%f12495, %f12491, %f12491, %f12494;
	fma.rn.f32 	%f12496, %f12489, %f12489, %f12495;
	rsqrt.approx.f32 	%f12497, %f12496;
	ld.shared.f32 	%f12498, [_ZZ22ForceCalculationKerneliE5masss+2900];
	mul.f32 	%f12499, %f12497, %f12498;
	mul.f32 	%f12500, %f12497, %f12499;
	mul.f32 	%f12501, %f12497, %f12500;
	fma.rn.f32 	%f12502, %f12489, %f12501, %f12485;
	fma.rn.f32 	%f12503, %f12491, %f12501, %f12486;
	fma.rn.f32 	%f12504, %f12493, %f12501, %f12487;
	ld.shared.f32 	%f12505, [_ZZ22ForceCalculationKerneliE5posxs+2904];
	sub.f32 	%f12506, %f12505, %f17583;
	ld.shared.f32 	%f12507, [_ZZ22ForceCalculationKerneliE5posys+2904];
	sub.f32 	%f12508, %f12507, %f17582;
	ld.shared.f32 	%f12509, [_ZZ22ForceCalculationKerneliE5poszs+2904];
	sub.f32 	%f12510, %f12509, %f17581;
	fma.rn.f32 	%f12511, %f12510, %f12510, %f7;
	fma.rn.f32 	%f12512, %f12508, %f12508, %f12511;
	fma.rn.f32 	%f12513, %f12506, %f12506, %f12512;
	rsqrt.approx.f32 	%f12514, %f12513;
	ld.shared.f32 	%f12515, [_ZZ22ForceCalculationKerneliE5masss+2904];
	mul.f32 	%f12516, %f12514, %f12515;
	mul.f32 	%f12517, %f12514, %f12516;
	mul.f32 	%f12518, %f12514, %f12517;
	fma.rn.f32 	%f12519, %f12506, %f12518, %f12502;
	fma.rn.f32 	%f12520, %f12508, %f12518, %f12503;
	fma.rn.f32 	%f12521, %f12510, %f12518, %f12504;
	ld.shared.f32 	%f12522, [_ZZ22ForceCalculationKerneliE5posxs+2908];
	sub.f32 	%f12523, %f12522, %f17583;
	ld.shared.f32 	%f12524, [_ZZ22ForceCalculationKerneliE5posys+2908];
	sub.f32 	%f12525, %f12524, %f17582;
	ld.shared.f32 	%f12526, [_ZZ22ForceCalculationKerneliE5poszs+2908];
	sub.f32 	%f12527, %f12526, %f17581;
	fma.rn.f32 	%f12528, %f12527, %f12527, %f7;
	fma.rn.f32 	%f12529, %f12525, %f12525, %f12528;
	fma.rn.f32 	%f12530, %f12523, %f12523, %f12529;
	rsqrt.approx.f32 	%f12531, %f12530;
	ld.shared.f32 	%f12532, [_ZZ22ForceCalculationKerneliE5masss+2908];
	mul.f32 	%f12533, %f12531, %f12532;
	mul.f32 	%f12534, %f12531, %f12533;
	mul.f32 	%f12535, %f12531, %f12534;
	fma.rn.f32 	%f12536, %f12523, %f12535, %f12519;
	fma.rn.f32 	%f12537, %f12525, %f12535, %f12520;
	fma.rn.f32 	%f12538, %f12527, %f12535, %f12521;
	ld.shared.f32 	%f12539, [_ZZ22ForceCalculationKerneliE5posxs+2912];
	sub.f32 	%f12540, %f12539, %f17583;
	ld.shared.f32 	%f12541, [_ZZ22ForceCalculationKerneliE5posys+2912];
	sub.f32 	%f12542, %f12541, %f17582;
	ld.shared.f32 	%f12543, [_ZZ22ForceCalculationKerneliE5poszs+2912];
	sub.f32 	%f12544, %f12543, %f17581;
	fma.rn.f32 	%f12545, %f12544, %f12544, %f7;
	fma.rn.f32 	%f12546, %f12542, %f12542, %f12545;
	fma.rn.f32 	%f12547, %f12540, %f12540, %f12546;
	rsqrt.approx.f32 	%f12548, %f12547;
	ld.shared.f32 	%f12549, [_ZZ22ForceCalculationKerneliE5masss+2912];
	mul.f32 	%f12550, %f12548, %f12549;
	mul.f32 	%f12551, %f12548, %f12550;
	mul.f32 	%f12552, %f12548, %f12551;
	fma.rn.f32 	%f12553, %f12540, %f12552, %f12536;
	fma.rn.f32 	%f12554, %f12542, %f12552, %f12537;
	fma.rn.f32 	%f12555, %f12544, %f12552, %f12538;
	ld.shared.f32 	%f12556, [_ZZ22ForceCalculationKerneliE5posxs+2916];
	sub.f32 	%f12557, %f12556, %f17583;
	ld.shared.f32 	%f12558, [_ZZ22ForceCalculationKerneliE5posys+2916];
	sub.f32 	%f12559, %f12558, %f17582;
	ld.shared.f32 	%f12560, [_ZZ22ForceCalculationKerneliE5poszs+2916];
	sub.f32 	%f12561, %f12560, %f17581;
	fma.rn.f32 	%f12562, %f12561, %f12561, %f7;
	fma.rn.f32 	%f12563, %f12559, %f12559, %f12562;
	fma.rn.f32 	%f12564, %f12557, %f12557, %f12563;
	rsqrt.approx.f32 	%f12565, %f12564;
	ld.shared.f32 	%f12566, [_ZZ22ForceCalculationKerneliE5masss+2916];
	mul.f32 	%f12567, %f12565, %f12566;
	mul.f32 	%f12568, %f12565, %f12567;
	mul.f32 	%f12569, %f12565, %f12568;
	fma.rn.f32 	%f12570, %f12557, %f12569, %f12553;
	fma.rn.f32 	%f12571, %f12559, %f12569, %f12554;
	fma.rn.f32 	%f12572, %f12561, %f12569, %f12555;
	ld.shared.f32 	%f12573, [_ZZ22ForceCalculationKerneliE5posxs+2920];
	sub.f32 	%f12574, %f12573, %f17583;
	ld.shared.f32 	%f12575, [_ZZ22ForceCalculationKerneliE5posys+2920];
	sub.f32 	%f12576, %f12575, %f17582;
	ld.shared.f32 	%f12577, [_ZZ22ForceCalculationKerneliE5poszs+2920];
	sub.f32 	%f12578, %f12577, %f17581;
	fma.rn.f32 	%f12579, %f12578, %f12578, %f7;
	fma.rn.f32 	%f12580, %f12576, %f12576, %f12579;
	fma.rn.f32 	%f12581, %f12574, %f12574, %f12580;
	rsqrt.approx.f32 	%f12582, %f12581;
	ld.shared.f32 	%f12583, [_ZZ22ForceCalculationKerneliE5masss+2920];
	mul.f32 	%f12584, %f12582, %f12583;
	mul.f32 	%f12585, %f12582, %f12584;
	mul.f32 	%f12586, %f12582, %f12585;
	fma.rn.f32 	%f12587, %f12574, %f12586, %f12570;
	fma.rn.f32 	%f12588, %f12576, %f12586, %f12571;
	fma.rn.f32 	%f12589, %f12578, %f12586, %f12572;
	ld.shared.f32 	%f12590, [_ZZ22ForceCalculationKerneliE5posxs+2924];
	sub.f32 	%f12591, %f12590, %f17583;
	ld.shared.f32 	%f12592, [_ZZ22ForceCalculationKerneliE5posys+2924];
	sub.f32 	%f12593, %f12592, %f17582;
	ld.shared.f32 	%f12594, [_ZZ22ForceCalculationKerneliE5poszs+2924];
	sub.f32 	%f12595, %f12594, %f17581;
	fma.rn.f32 	%f12596, %f12595, %f12595, %f7;
	fma.rn.f32 	%f12597, %f12593, %f12593, %f12596;
	fma.rn.f32 	%f12598, %f12591, %f12591, %f12597;
	rsqrt.approx.f32 	%f12599, %f12598;
	ld.shared.f32 	%f12600, [_ZZ22ForceCalculationKerneliE5masss+2924];
	mul.f32 	%f12601, %f12599, %f12600;
	mul.f32 	%f12602, %f12599, %f12601;
	mul.f32 	%f12603, %f12599, %f12602;
	fma.rn.f32 	%f12604, %f12591, %f12603, %f12587;
	fma.rn.f32 	%f12605, %f12593, %f12603, %f12588;
	fma.rn.f32 	%f12606, %f12595, %f12603, %f12589;
	ld.shared.f32 	%f12607, [_ZZ22ForceCalculationKerneliE5posxs+2928];
	sub.f32 	%f12608, %f12607, %f17583;
	ld.shared.f32 	%f12609, [_ZZ22ForceCalculationKerneliE5posys+2928];
	sub.f32 	%f12610, %f12609, %f17582;
	ld.shared.f32 	%f12611, [_ZZ22ForceCalculationKerneliE5poszs+2928];
	sub.f32 	%f12612, %f12611, %f17581;
	fma.rn.f32 	%f12613, %f12612, %f12612, %f7;
	fma.rn.f32 	%f12614, %f12610, %f12610, %f12613;
	fma.rn.f32 	%f12615, %f12608, %f12608, %f12614;
	rsqrt.approx.f32 	%f12616, %f12615;
	ld.shared.f32 	%f12617, [_ZZ22ForceCalculationKerneliE5masss+2928];
	mul.f32 	%f12618, %f12616, %f12617;
	mul.f32 	%f12619, %f12616, %f12618;
	mul.f32 	%f12620, %f12616, %f12619;
	fma.rn.f32 	%f12621, %f12608, %f12620, %f12604;
	fma.rn.f32 	%f12622, %f12610, %f12620, %f12605;
	fma.rn.f32 	%f12623, %f12612, %f12620, %f12606;
	ld.shared.f32 	%f12624, [_ZZ22ForceCalculationKerneliE5posxs+2932];
	sub.f32 	%f12625, %f12624, %f17583;
	ld.shared.f32 	%f12626, [_ZZ22ForceCalculationKerneliE5posys+2932];
	sub.f32 	%f12627, %f12626, %f17582;
	ld.shared.f32 	%f12628, [_ZZ22ForceCalculationKerneliE5poszs+2932];
	sub.f32 	%f12629, %f12628, %f17581;
	fma.rn.f32 	%f12630, %f12629, %f12629, %f7;
	fma.rn.f32 	%f12631, %f12627, %f12627, %f12630;
	fma.rn.f32 	%f12632, %f12625, %f12625, %f12631;
	rsqrt.approx.f32 	%f12633, %f12632;
	ld.shared.f32 	%f12634, [_ZZ22ForceCalculationKerneliE5masss+2932];
	mul.f32 	%f12635, %f12633, %f12634;
	mul.f32 	%f12636, %f12633, %f12635;
	mul.f32 	%f12637, %f12633, %f12636;
	fma.rn.f32 	%f12638, %f12625, %f12637, %f12621;
	fma.rn.f32 	%f12639, %f12627, %f12637, %f12622;
	fma.rn.f32 	%f12640, %f12629, %f12637, %f12623;
	ld.shared.f32 	%f12641, [_ZZ22ForceCalculationKerneliE5posxs+2936];
	sub.f32 	%f12642, %f12641, %f17583;
	ld.shared.f32 	%f12643, [_ZZ22ForceCalculationKerneliE5posys+2936];
	sub.f32 	%f12644, %f12643, %f17582;
	ld.shared.f32 	%f12645, [_ZZ22ForceCalculationKerneliE5poszs+2936];
	sub.f32 	%f12646, %f12645, %f17581;
	fma.rn.f32 	%f12647, %f12646, %f12646, %f7;
	fma.rn.f32 	%f12648, %f12644, %f12644, %f12647;
	fma.rn.f32 	%f12649, %f12642, %f12642, %f12648;
	rsqrt.approx.f32 	%f12650, %f12649;
	ld.shared.f32 	%f12651, [_ZZ22ForceCalculationKerneliE5masss+2936];
	mul.f32 	%f12652, %f12650, %f12651;
	mul.f32 	%f12653, %f12650, %f12652;
	mul.f32 	%f12654, %f12650, %f12653;
	fma.rn.f32 	%f12655, %f12642, %f12654, %f12638;
	fma.rn.f32 	%f12656, %f12644, %f12654, %f12639;
	fma.rn.f32 	%f12657, %f12646, %f12654, %f12640;
	ld.shared.f32 	%f12658, [_ZZ22ForceCalculationKerneliE5posxs+2940];
	sub.f32 	%f12659, %f12658, %f17583;
	ld.shared.f32 	%f12660, [_ZZ22ForceCalculationKerneliE5posys+2940];
	sub.f32 	%f12661, %f12660, %f17582;
	ld.shared.f32 	%f12662, [_ZZ22ForceCalculationKerneliE5poszs+2940];
	sub.f32 	%f12663, %f12662, %f17581;
	fma.rn.f32 	%f12664, %f12663, %f12663, %f7;
	fma.rn.f32 	%f12665, %f12661, %f12661, %f12664;
	fma.rn.f32 	%f12666, %f12659, %f12659, %f12665;
	rsqrt.approx.f32 	%f12667, %f12666;
	ld.shared.f32 	%f12668, [_ZZ22ForceCalculationKerneliE5masss+2940];
	mul.f32 	%f12669, %f12667, %f12668;
	mul.f32 	%f12670, %f12667, %f12669;
	mul.f32 	%f12671, %f12667, %f12670;
	fma.rn.f32 	%f12672, %f12659, %f12671, %f12655;
	fma.rn.f32 	%f12673, %f12661, %f12671, %f12656;
	fma.rn.f32 	%f12674, %f12663, %f12671, %f12657;
	ld.shared.f32 	%f12675, [_ZZ22ForceCalculationKerneliE5posxs+2944];
	sub.f32 	%f12676, %f12675, %f17583;
	ld.shared.f32 	%f12677, [_ZZ22ForceCalculationKerneliE5posys+2944];
	sub.f32 	%f12678, %f12677, %f17582;
	ld.shared.f32 	%f12679, [_ZZ22ForceCalculationKerneliE5poszs+2944];
	sub.f32 	%f12680, %f12679, %f17581;
	fma.rn.f32 	%f12681, %f12680, %f12680, %f7;
	fma.rn.f32 	%f12682, %f12678, %f12678, %f12681;
	fma.rn.f32 	%f12683, %f12676, %f12676, %f12682;
	rsqrt.approx.f32 	%f12684, %f12683;
	ld.shared.f32 	%f12685, [_ZZ22ForceCalculationKerneliE5masss+2944];
	mul.f32 	%f12686, %f12684, %f12685;
	mul.f32 	%f12687, %f12684, %f12686;
	mul.f32 	%f12688, %f12684, %f12687;
	fma.rn.f32 	%f12689, %f12676, %f12688, %f12672;
	fma.rn.f32 	%f12690, %f12678, %f12688, %f12673;
	fma.rn.f32 	%f12691, %f12680, %f12688, %f12674;
	ld.shared.f32 	%f12692, [_ZZ22ForceCalculationKerneliE5posxs+2948];
	sub.f32 	%f12693, %f12692, %f17583;
	ld.shared.f32 	%f12694, [_ZZ22ForceCalculationKerneliE5posys+2948];
	sub.f32 	%f12695, %f12694, %f17582;
	ld.shared.f32 	%f12696, [_ZZ22ForceCalculationKerneliE5poszs+2948];
	sub.f32 	%f12697, %f12696, %f17581;
	fma.rn.f32 	%f12698, %f12697, %f12697, %f7;
	fma.rn.f32 	%f12699, %f12695, %f12695, %f12698;
	fma.rn.f32 	%f12700, %f12693, %f12693, %f12699;
	rsqrt.approx.f32 	%f12701, %f12700;
	ld.shared.f32 	%f12702, [_ZZ22ForceCalculationKerneliE5masss+2948];
	mul.f32 	%f12703, %f12701, %f12702;
	mul.f32 	%f12704, %f12701, %f12703;
	mul.f32 	%f12705, %f12701, %f12704;
	fma.rn.f32 	%f12706, %f12693, %f12705, %f12689;
	fma.rn.f32 	%f12707, %f12695, %f12705, %f12690;
	fma.rn.f32 	%f12708, %f12697, %f12705, %f12691;
	ld.shared.f32 	%f12709, [_ZZ22ForceCalculationKerneliE5posxs+2952];
	sub.f32 	%f12710, %f12709, %f17583;
	ld.shared.f32 	%f12711, [_ZZ22ForceCalculationKerneliE5posys+2952];
	sub.f32 	%f12712, %f12711, %f17582;
	ld.shared.f32 	%f12713, [_ZZ22ForceCalculationKerneliE5poszs+2952];
	sub.f32 	%f12714, %f12713, %f17581;
	fma.rn.f32 	%f12715, %f12714, %f12714, %f7;
	fma.rn.f32 	%f12716, %f12712, %f12712, %f12715;
	fma.rn.f32 	%f12717, %f12710, %f12710, %f12716;
	rsqrt.approx.f32 	%f12718, %f12717;
	ld.shared.f32 	%f12719, [_ZZ22ForceCalculationKerneliE5masss+2952];
	mul.f32 	%f12720, %f12718, %f12719;
	mul.f32 	%f12721, %f12718, %f12720;
	mul.f32 	%f12722, %f12718, %f12721;
	fma.rn.f32 	%f12723, %f12710, %f12722, %f12706;
	fma.rn.f32 	%f12724, %f12712, %f12722, %f12707;
	fma.rn.f32 	%f12725, %f12714, %f12722, %f12708;
	ld.shared.f32 	%f12726, [_ZZ22ForceCalculationKerneliE5posxs+2956];
	sub.f32 	%f12727, %f12726, %f17583;
	ld.shared.f32 	%f12728, [_ZZ22ForceCalculationKerneliE5posys+2956];
	sub.f32 	%f12729, %f12728, %f17582;
	ld.shared.f32 	%f12730, [_ZZ22ForceCalculationKerneliE5poszs+2956];
	sub.f32 	%f12731, %f12730, %f17581;
	fma.rn.f32 	%f12732, %f12731, %f12731, %f7;
	fma.rn.f32 	%f12733, %f12729, %f12729, %f12732;
	fma.rn.f32 	%f12734, %f12727, %f12727, %f12733;
	rsqrt.approx.f32 	%f12735, %f12734;
	ld.shared.f32 	%f12736, [_ZZ22ForceCalculationKerneliE5masss+2956];
	mul.f32 	%f12737, %f12735, %f12736;
	mul.f32 	%f12738, %f12735, %f12737;
	mul.f32 	%f12739, %f12735, %f12738;
	fma.rn.f32 	%f12740, %f12727, %f12739, %f12723;
	fma.rn.f32 	%f12741, %f12729, %f12739, %f12724;
	fma.rn.f32 	%f12742, %f12731, %f12739, %f12725;
	ld.shared.f32 	%f12743, [_ZZ22ForceCalculationKerneliE5posxs+2960];
	sub.f32 	%f12744, %f12743, %f17583;
	ld.shared.f32 	%f12745, [_ZZ22ForceCalculationKerneliE5posys+2960];
	sub.f32 	%f12746, %f12745, %f17582;
	ld.shared.f32 	%f12747, [_ZZ22ForceCalculationKerneliE5poszs+2960];
	sub.f32 	%f12748, %f12747, %f17581;
	fma.rn.f32 	%f12749, %f12748, %f12748, %f7;
	fma.rn.f32 	%f12750, %f12746, %f12746, %f12749;
	fma.rn.f32 	%f12751, %f12744, %f12744, %f12750;
	rsqrt.approx.f32 	%f12752, %f12751;
	ld.shared.f32 	%f12753, [_ZZ22ForceCalculationKerneliE5masss+2960];
	mul.f32 	%f12754, %f12752, %f12753;
	mul.f32 	%f12755, %f12752, %f12754;
	mul.f32 	%f12756, %f12752, %f12755;
	fma.rn.f32 	%f12757, %f12744, %f12756, %f12740;
	fma.rn.f32 	%f12758, %f12746, %f12756, %f12741;
	fma.rn.f32 	%f12759, %f12748, %f12756, %f12742;
	ld.shared.f32 	%f12760, [_ZZ22ForceCalculationKerneliE5posxs+2964];
	sub.f32 	%f12761, %f12760, %f17583;
	ld.shared.f32 	%f12762, [_ZZ22ForceCalculationKerneliE5posys+2964];
	sub.f32 	%f12763, %f12762, %f17582;
	ld.shared.f32 	%f12764, [_ZZ22ForceCalculationKerneliE5poszs+2964];
	sub.f32 	%f12765, %f12764, %f17581;
	fma.rn.f32 	%f12766, %f12765, %f12765, %f7;
	fma.rn.f32 	%f12767, %f12763, %f12763, %f12766;
	fma.rn.f32 	%f12768, %f12761, %f12761, %f12767;
	rsqrt.approx.f32 	%f12769, %f12768;
	ld.shared.f32 	%f12770, [_ZZ22ForceCalculationKerneliE5masss+2964];
	mul.f32 	%f12771, %f12769, %f12770;
	mul.f32 	%f12772, %f12769, %f12771;
	mul.f32 	%f12773, %f12769, %f12772;
	fma.rn.f32 	%f12774, %f12761, %f12773, %f12757;
	fma.rn.f32 	%f12775, %f12763, %f12773, %f12758;
	fma.rn.f32 	%f12776, %f12765, %f12773, %f12759;
	ld.shared.f32 	%f12777, [_ZZ22ForceCalculationKerneliE5posxs+2968];
	sub.f32 	%f12778, %f12777, %f17583;
	ld.shared.f32 	%f12779, [_ZZ22ForceCalculationKerneliE5posys+2968];
	sub.f32 	%f12780, %f12779, %f17582;
	ld.shared.f32 	%f12781, [_ZZ22ForceCalculationKerneliE5poszs+2968];
	sub.f32 	%f12782, %f12781, %f17581;
	fma.rn.f32 	%f12783, %f12782, %f12782, %f7;
	fma.rn.f32 	%f12784, %f12780, %f12780, %f12783;
	fma.rn.f32 	%f12785, %f12778, %f12778, %f12784;
	rsqrt.approx.f32 	%f12786, %f12785;
	ld.shared.f32 	%f12787, [_ZZ22ForceCalculationKerneliE5masss+2968];
	mul.f32 	%f12788, %f12786, %f12787;
	mul.f32 	%f12789, %f12786, %f12788;
	mul.f32 	%f12790, %f12786, %f12789;
	fma.rn.f32 	%f12791, %f12778, %f12790, %f12774;
	fma.rn.f32 	%f12792, %f12780, %f12790, %f12775;
	fma.rn.f32 	%f12793, %f12782, %f12790, %f12776;
	ld.shared.f32 	%f12794, [_ZZ22ForceCalculationKerneliE5posxs+2972];
	sub.f32 	%f12795, %f12794, %f17583;
	ld.shared.f32 	%f12796, [_ZZ22ForceCalculationKerneliE5posys+2972];
	sub.f32 	%f12797, %f12796, %f17582;
	ld.shared.f32 	%f12798, [_ZZ22ForceCalculationKerneliE5poszs+2972];
	sub.f32 	%f12799, %f12798, %f17581;
	fma.rn.f32 	%f12800, %f12799, %f12799, %f7;
	fma.rn.f32 	%f12801, %f12797, %f12797, %f12800;
	fma.rn.f32 	%f12802, %f12795, %f12795, %f12801;
	rsqrt.approx.f32 	%f12803, %f12802;
	ld.shared.f32 	%f12804, [_ZZ22ForceCalculationKerneliE5masss+2972];
	mul.f32 	%f12805, %f12803, %f12804;
	mul.f32 	%f12806, %f12803, %f12805;
	mul.f32 	%f12807, %f12803, %f12806;
	fma.rn.f32 	%f12808, %f12795, %f12807, %f12791;
	fma.rn.f32 	%f12809, %f12797, %f12807, %f12792;
	fma.rn.f32 	%f12810, %f12799, %f12807, %f12793;
	ld.shared.f32 	%f12811, [_ZZ22ForceCalculationKerneliE5posxs+2976];
	sub.f32 	%f12812, %f12811, %f17583;
	ld.shared.f32 	%f12813, [_ZZ22ForceCalculationKerneliE5posys+2976];
	sub.f32 	%f12814, %f12813, %f17582;
	ld.shared.f32 	%f12815, [_ZZ22ForceCalculationKerneliE5poszs+2976];
	sub.f32 	%f12816, %f12815, %f17581;
	fma.rn.f32 	%f12817, %f12816, %f12816, %f7;
	fma.rn.f32 	%f12818, %f12814, %f12814, %f12817;
	fma.rn.f32 	%f12819, %f12812, %f12812, %f12818;
	rsqrt.approx.f32 	%f12820, %f12819;
	ld.shared.f32 	%f12821, [_ZZ22ForceCalculationKerneliE5masss+2976];
	mul.f32 	%f12822, %f12820, %f12821;
	mul.f32 	%f12823, %f12820, %f12822;
	mul.f32 	%f12824, %f12820, %f12823;
	fma.rn.f32 	%f12825, %f12812, %f12824, %f12808;
	fma.rn.f32 	%f12826, %f12814, %f12824, %f12809;
	fma.rn.f32 	%f12827, %f12816, %f12824, %f12810;
	ld.shared.f32 	%f12828, [_ZZ22ForceCalculationKerneliE5posxs+2980];
	sub.f32 	%f12829, %f12828, %f17583;
	ld.shared.f32 	%f12830, [_ZZ22ForceCalculationKerneliE5posys+2980];
	sub.f32 	%f12831, %f12830, %f17582;
	ld.shared.f32 	%f12832, [_ZZ22ForceCalculationKerneliE5poszs+2980];
	sub.f32 	%f12833, %f12832, %f17581;
	fma.rn.f32 	%f12834, %f12833, %f12833, %f7;
	fma.rn.f32 	%f12835, %f12831, %f12831, %f12834;
	fma.rn.f32 	%f12836, %f12829, %f12829, %f12835;
	rsqrt.approx.f32 	%f12837, %f12836;
	ld.shared.f32 	%f12838, [_ZZ22ForceCalculationKerneliE5masss+2980];
	mul.f32 	%f12839, %f12837, %f12838;
	mul.f32 	%f12840, %f12837, %f12839;
	mul.f32 	%f12841, %f12837, %f12840;
	fma.rn.f32 	%f12842, %f12829, %f12841, %f12825;
	fma.rn.f32 	%f12843, %f12831, %f12841, %f12826;
	fma.rn.f32 	%f12844, %f12833, %f12841, %f12827;
	ld.shared.f32 	%f12845, [_ZZ22ForceCalculationKerneliE5posxs+2984];
	sub.f32 	%f12846, %f12845, %f17583;
	ld.shared.f32 	%f12847, [_ZZ22ForceCalculationKerneliE5posys+2984];
	sub.f32 	%f12848, %f12847, %f17582;
	ld.shared.f32 	%f12849, [_ZZ22ForceCalculationKerneliE5poszs+2984];
	sub.f32 	%f12850, %f12849, %f17581;
	fma.rn.f32 	%f12851, %f12850, %f12850, %f7;
	fma.rn.f32 	%f12852, %f12848, %f12848, %f12851;
	fma.rn.f32 	%f12853, %f12846, %f12846, %f12852;
	rsqrt.approx.f32 	%f12854, %f12853;
	ld.shared.f32 	%f12855, [_ZZ22ForceCalculationKerneliE5masss+2984];
	mul.f32 	%f12856, %f12854, %f12855;
	mul.f32 	%f12857, %f12854, %f12856;
	mul.f32 	%f12858, %f12854, %f12857;
	fma.rn.f32 	%f12859, %f12846, %f12858, %f12842;
	fma.rn.f32 	%f12860, %f12848, %f12858, %f12843;
	fma.rn.f32 	%f12861, %f12850, %f12858, %f12844;
	ld.shared.f32 	%f12862, [_ZZ22ForceCalculationKerneliE5posxs+2988];
	sub.f32 	%f12863, %f12862, %f17583;
	ld.shared.f32 	%f12864, [_ZZ22ForceCalculationKerneliE5posys+2988];
	sub.f32 	%f12865, %f12864, %f17582;
	ld.shared.f32 	%f12866, [_ZZ22ForceCalculationKerneliE5poszs+2988];
	sub.f32 	%f12867, %f12866, %f17581;
	fma.rn.f32 	%f12868, %f12867, %f12867, %f7;
	fma.rn.f32 	%f12869, %f12865, %f12865, %f12868;
	fma.rn.f32 	%f12870, %f12863, %f12863, %f12869;
	rsqrt.approx.f32 	%f12871, %f12870;
	ld.shared.f32 	%f12872, [_ZZ22ForceCalculationKerneliE5masss+2988];
	mul.f32 	%f12873, %f12871, %f12872;
	mul.f32 	%f12874, %f12871, %f12873;
	mul.f32 	%f12875, %f12871, %f12874;
	fma.rn.f32 	%f12876, %f12863, %f12875, %f12859;
	fma.rn.f32 	%f12877, %f12865, %f12875, %f12860;
	fma.rn.f32 	%f12878, %f12867, %f12875, %f12861;
	ld.shared.f32 	%f12879, [_ZZ22ForceCalculationKerneliE5posxs+2992];
	sub.f32 	%f12880, %f12879, %f17583;
	ld.shared.f32 	%f12881, [_ZZ22ForceCalculationKerneliE5posys+2992];
	sub.f32 	%f12882, %f12881, %f17582;
	ld.shared.f32 	%f12883, [_ZZ22ForceCalculationKerneliE5poszs+2992];
	sub.f32 	%f12884, %f12883, %f17581;
	fma.rn.f32 	%f12885, %f12884, %f12884, %f7;
	fma.rn.f32 	%f12886, %f12882, %f12882, %f12885;
	fma.rn.f32 	%f12887, %f12880, %f12880, %f12886;
	rsqrt.approx.f32 	%f12888, %f12887;
	ld.shared.f32 	%f12889, [_ZZ22ForceCalculationKerneliE5masss+2992];
	mul.f32 	%f12890, %f12888, %f12889;
	mul.f32 	%f12891, %f12888, %f12890;
	mul.f32 	%f12892, %f12888, %f12891;
	fma.rn.f32 	%f12893, %f12880, %f12892, %f12876;
	fma.rn.f32 	%f12894, %f12882, %f12892, %f12877;
	fma.rn.f32 	%f12895, %f12884, %f12892, %f12878;
	ld.shared.f32 	%f12896, [_ZZ22ForceCalculationKerneliE5posxs+2996];
	sub.f32 	%f12897, %f12896, %f17583;
	ld.shared.f32 	%f12898, [_ZZ22ForceCalculationKerneliE5posys+2996];
	sub.f32 	%f12899, %f12898, %f17582;
	ld.shared.f32 	%f12900, [_ZZ22ForceCalculationKerneliE5poszs+2996];
	sub.f32 	%f12901, %f12900, %f17581;
	fma.rn.f32 	%f12902, %f12901, %f12901, %f7;
	fma.rn.f32 	%f12903, %f12899, %f12899, %f12902;
	fma.rn.f32 	%f12904, %f12897, %f12897, %f12903;
	rsqrt.approx.f32 	%f12905, %f12904;
	ld.shared.f32 	%f12906, [_ZZ22ForceCalculationKerneliE5masss+2996];
	mul.f32 	%f12907, %f12905, %f12906;
	mul.f32 	%f12908, %f12905, %f12907;
	mul.f32 	%f12909, %f12905, %f12908;
	fma.rn.f32 	%f12910, %f12897, %f12909, %f12893;
	fma.rn.f32 	%f12911, %f12899, %f12909, %f12894;
	fma.rn.f32 	%f12912, %f12901, %f12909, %f12895;
	ld.shared.f32 	%f12913, [_ZZ22ForceCalculationKerneliE5posxs+3000];
	sub.f32 	%f12914, %f12913, %f17583;
	ld.shared.f32 	%f12915, [_ZZ22ForceCalculationKerneliE5posys+3000];
	sub.f32 	%f12916, %f12915, %f17582;
	ld.shared.f32 	%f12917, [_ZZ22ForceCalculationKerneliE5poszs+3000];
	sub.f32 	%f12918, %f12917, %f17581;
	fma.rn.f32 	%f12919, %f12918, %f12918, %f7;
	fma.rn.f32 	%f12920, %f12916, %f12916, %f12919;
	fma.rn.f32 	%f12921, %f12914, %f12914, %f12920;
	rsqrt.approx.f32 	%f12922, %f12921;
	ld.shared.f32 	%f12923, [_ZZ22ForceCalculationKerneliE5masss+3000];
	mul.f32 	%f12924, %f12922, %f12923;
	mul.f32 	%f12925, %f12922, %f12924;
	mul.f32 	%f12926, %f12922, %f12925;
	fma.rn.f32 	%f12927, %f12914, %f12926, %f12910;
	fma.rn.f32 	%f12928, %f12916, %f12926, %f12911;
	fma.rn.f32 	%f12929, %f12918, %f12926, %f12912;
	ld.shared.f32 	%f12930, [_ZZ22ForceCalculationKerneliE5posxs+3004];
	sub.f32 	%f12931, %f12930, %f17583;
	ld.shared.f32 	%f12932, [_ZZ22ForceCalculationKerneliE5posys+3004];
	sub.f32 	%f12933, %f12932, %f17582;
	ld.shared.f32 	%f12934, [_ZZ22ForceCalculationKerneliE5poszs+3004];
	sub.f32 	%f12935, %f12934, %f17581;
	fma.rn.f32 	%f12936, %f12935, %f12935, %f7;
	fma.rn.f32 	%f12937, %f12933, %f12933, %f12936;
	fma.rn.f32 	%f12938, %f12931, %f12931, %f12937;
	rsqrt.approx.f32 	%f12939, %f12938;
	ld.shared.f32 	%f12940, [_ZZ22ForceCalculationKerneliE5masss+3004];
	mul.f32 	%f12941, %f12939, %f12940;
	mul.f32 	%f12942, %f12939, %f12941;
	mul.f32 	%f12943, %f12939, %f12942;
	fma.rn.f32 	%f12944, %f12931, %f12943, %f12927;
	fma.rn.f32 	%f12945, %f12933, %f12943, %f12928;
	fma.rn.f32 	%f12946, %f12935, %f12943, %f12929;
	ld.shared.f32 	%f12947, [_ZZ22ForceCalculationKerneliE5posxs+3008];
	sub.f32 	%f12948, %f12947, %f17583;
	ld.shared.f32 	%f12949, [_ZZ22ForceCalculationKerneliE5posys+3008];
	sub.f32 	%f12950, %f12949, %f17582;
	ld.shared.f32 	%f12951, [_ZZ22ForceCalculationKerneliE5poszs+3008];
	sub.f32 	%f12952, %f12951, %f17581;
	fma.rn.f32 	%f12953, %f12952, %f12952, %f7;
	fma.rn.f32 	%f12954, %f12950, %f12950, %f12953;
	fma.rn.f32 	%f12955, %f12948, %f12948, %f12954;
	rsqrt.approx.f32 	%f12956, %f12955;
	ld.shared.f32 	%f12957, [_ZZ22ForceCalculationKerneliE5masss+3008];
	mul.f32 	%f12958, %f12956, %f12957;
	mul.f32 	%f12959, %f12956, %f12958;
	mul.f32 	%f12960, %f12956, %f12959;
	fma.rn.f32 	%f12961, %f12948, %f12960, %f12944;
	fma.rn.f32 	%f12962, %f12950, %f12960, %f12945;
	fma.rn.f32 	%f12963, %f12952, %f12960, %f12946;
	ld.shared.f32 	%f12964, [_ZZ22ForceCalculationKerneliE5posxs+3012];
	sub.f32 	%f12965, %f12964, %f17583;
	ld.shared.f32 	%f12966, [_ZZ22ForceCalculationKerneliE5posys+3012];
	sub.f32 	%f12967, %f12966, %f17582;
	ld.shared.f32 	%f12968, [_ZZ22ForceCalculationKerneliE5poszs+3012];
	sub.f32 	%f12969, %f12968, %f17581;
	fma.rn.f32 	%f12970, %f12969, %f12969, %f7;
	fma.rn.f32 	%f12971, %f12967, %f12967, %f12970;
	fma.rn.f32 	%f12972, %f12965, %f12965, %f12971;
	rsqrt.approx.f32 	%f12973, %f12972;
	ld.shared.f32 	%f12974, [_ZZ22ForceCalculationKerneliE5masss+3012];
	mul.f32 	%f12975, %f12973, %f12974;
	mul.f32 	%f12976, %f12973, %f12975;
	mul.f32 	%f12977, %f12973, %f12976;
	fma.rn.f32 	%f12978, %f12965, %f12977, %f12961;
	fma.rn.f32 	%f12979, %f12967, %f12977, %f12962;
	fma.rn.f32 	%f12980, %f12969, %f12977, %f12963;
	ld.shared.f32 	%f12981, [_ZZ22ForceCalculationKerneliE5posxs+3016];
	sub.f32 	%f12982, %f12981, %f17583;
	ld.shared.f32 	%f12983, [_ZZ22ForceCalculationKerneliE5posys+3016];
	sub.f32 	%f12984, %f12983, %f17582;
	ld.shared.f32 	%f12985, [_ZZ22ForceCalculationKerneliE5poszs+3016];
	sub.f32 	%f12986, %f12985, %f17581;
	fma.rn.f32 	%f12987, %f12986, %f12986, %f7;
	fma.rn.f32 	%f12988, %f12984, %f12984, %f12987;
	fma.rn.f32 	%f12989, %f12982, %f12982, %f12988;
	rsqrt.approx.f32 	%f12990, %f12989;
	ld.shared.f32 	%f12991, [_ZZ22ForceCalculationKerneliE5masss+3016];
	mul.f32 	%f12992, %f12990, %f12991;
	mul.f32 	%f12993, %f12990, %f12992;
	mul.f32 	%f12994, %f12990, %f12993;
	fma.rn.f32 	%f12995, %f12982, %f12994, %f12978;
	fma.rn.f32 	%f12996, %f12984, %f12994, %f12979;
	fma.rn.f32 	%f12997, %f12986, %f12994, %f12980;
	ld.shared.f32 	%f12998, [_ZZ22ForceCalculationKerneliE5posxs+3020];
	sub.f32 	%f12999, %f12998, %f17583;
	ld.shared.f32 	%f13000, [_ZZ22ForceCalculationKerneliE5posys+3020];
	sub.f32 	%f13001, %f13000, %f17582;
	ld.shared.f32 	%f13002, [_ZZ22ForceCalculationKerneliE5poszs+3020];
	sub.f32 	%f13003, %f13002, %f17581;
	fma.rn.f32 	%f13004, %f13003, %f13003, %f7;
	fma.rn.f32 	%f13005, %f13001, %f13001, %f13004;
	fma.rn.f32 	%f13006, %f12999, %f12999, %f13005;
	rsqrt.approx.f32 	%f13007, %f13006;
	ld.shared.f32 	%f13008, [_ZZ22ForceCalculationKerneliE5masss+3020];
	mul.f32 	%f13009, %f13007, %f13008;
	mul.f32 	%f13010, %f13007, %f13009;
	mul.f32 	%f13011, %f13007, %f13010;
	fma.rn.f32 	%f13012, %f12999, %f13011, %f12995;
	fma.rn.f32 	%f13013, %f13001, %f13011, %f12996;
	fma.rn.f32 	%f13014, %f13003, %f13011, %f12997;
	ld.shared.f32 	%f13015, [_ZZ22ForceCalculationKerneliE5posxs+3024];
	sub.f32 	%f13016, %f13015, %f17583;
	ld.shared.f32 	%f13017, [_ZZ22ForceCalculationKerneliE5posys+3024];
	sub.f32 	%f13018, %f13017, %f17582;
	ld.shared.f32 	%f13019, [_ZZ22ForceCalculationKerneliE5poszs+3024];
	sub.f32 	%f13020, %f13019, %f17581;
	fma.rn.f32 	%f13021, %f13020, %f13020, %f7;
	fma.rn.f32 	%f13022, %f13018, %f13018, %f13021;
	fma.rn.f32 	%f13023, %f13016, %f13016, %f13022;
	rsqrt.approx.f32 	%f13024, %f13023;
	ld.shared.f32 	%f13025, [_ZZ22ForceCalculationKerneliE5masss+3024];
	mul.f32 	%f13026, %f13024, %f13025;
	mul.f32 	%f13027, %f13024, %f13026;
	mul.f32 	%f13028, %f13024, %f13027;
	fma.rn.f32 	%f13029, %f13016, %f13028, %f13012;
	fma.rn.f32 	%f13030, %f13018, %f13028, %f13013;
	fma.rn.f32 	%f13031, %f13020, %f13028, %f13014;
	ld.shared.f32 	%f13032, [_ZZ22ForceCalculationKerneliE5posxs+3028];
	sub.f32 	%f13033, %f13032, %f17583;
	ld.shared.f32 	%f13034, [_ZZ22ForceCalculationKerneliE5posys+3028];
	sub.f32 	%f13035, %f13034, %f17582;
	ld.shared.f32 	%f13036, [_ZZ22ForceCalculationKerneliE5poszs+3028];
	sub.f32 	%f13037, %f13036, %f17581;
	fma.rn.f32 	%f13038, %f13037, %f13037, %f7;
	fma.rn.f32 	%f13039, %f13035, %f13035, %f13038;
	fma.rn.f32 	%f13040, %f13033, %f13033, %f13039;
	rsqrt.approx.f32 	%f13041, %f13040;
	ld.shared.f32 	%f13042, [_ZZ22ForceCalculationKerneliE5masss+3028];
	mul.f32 	%f13043, %f13041, %f13042;
	mul.f32 	%f13044, %f13041, %f13043;
	mul.f32 	%f13045, %f13041, %f13044;
	fma.rn.f32 	%f13046, %f13033, %f13045, %f13029;
	fma.rn.f32 	%f13047, %f13035, %f13045, %f13030;
	fma.rn.f32 	%f13048, %f13037, %f13045, %f13031;
	ld.shared.f32 	%f13049, [_ZZ22ForceCalculationKerneliE5posxs+3032];
	sub.f32 	%f13050, %f13049, %f17583;
	ld.shared.f32 	%f13051, [_ZZ22ForceCalculationKerneliE5posys+3032];
	sub.f32 	%f13052, %f13051, %f17582;
	ld.shared.f32 	%f13053, [_ZZ22ForceCalculationKerneliE5poszs+3032];
	sub.f32 	%f13054, %f13053, %f17581;
	fma.rn.f32 	%f13055, %f13054, %f13054, %f7;
	fma.rn.f32 	%f13056, %f13052, %f13052, %f13055;
	fma.rn.f32 	%f13057, %f13050, %f13050, %f13056;
	rsqrt.approx.f32 	%f13058, %f13057;
	ld.shared.f32 	%f13059, [_ZZ22ForceCalculationKerneliE5masss+3032];
	mul.f32 	%f13060, %f13058, %f13059;
	mul.f32 	%f13061, %f13058, %f13060;
	mul.f32 	%f13062, %f13058, %f13061;
	fma.rn.f32 	%f13063, %f13050, %f13062, %f13046;
	fma.rn.f32 	%f13064, %f13052, %f13062, %f13047;
	fma.rn.f32 	%f13065, %f13054, %f13062, %f13048;
	ld.shared.f32 	%f13066, [_ZZ22ForceCalculationKerneliE5posxs+3036];
	sub.f32 	%f13067, %f13066, %f17583;
	ld.shared.f32 	%f13068, [_ZZ22ForceCalculationKerneliE5posys+3036];
	sub.f32 	%f13069, %f13068, %f17582;
	ld.shared.f32 	%f13070, [_ZZ22ForceCalculationKerneliE5poszs+3036];
	sub.f32 	%f13071, %f13070, %f17581;
	fma.rn.f32 	%f13072, %f13071, %f13071, %f7;
	fma.rn.f32 	%f13073, %f13069, %f13069, %f13072;
	fma.rn.f32 	%f13074, %f13067, %f13067, %f13073;
	rsqrt.approx.f32 	%f13075, %f13074;
	ld.shared.f32 	%f13076, [_ZZ22ForceCalculationKerneliE5masss+3036];
	mul.f32 	%f13077, %f13075, %f13076;
	mul.f32 	%f13078, %f13075, %f13077;
	mul.f32 	%f13079, %f13075, %f13078;
	fma.rn.f32 	%f13080, %f13067, %f13079, %f13063;
	fma.rn.f32 	%f13081, %f13069, %f13079, %f13064;
	fma.rn.f32 	%f13082, %f13071, %f13079, %f13065;
	ld.shared.f32 	%f13083, [_ZZ22ForceCalculationKerneliE5posxs+3040];
	sub.f32 	%f13084, %f13083, %f17583;
	ld.shared.f32 	%f13085, [_ZZ22ForceCalculationKerneliE5posys+3040];
	sub.f32 	%f13086, %f13085, %f17582;
	ld.shared.f32 	%f13087, [_ZZ22ForceCalculationKerneliE5poszs+3040];
	sub.f32 	%f13088, %f13087, %f17581;
	fma.rn.f32 	%f13089, %f13088, %f13088, %f7;
	fma.rn.f32 	%f13090, %f13086, %f13086, %f13089;
	fma.rn.f32 	%f13091, %f13084, %f13084, %f13090;
	rsqrt.approx.f32 	%f13092, %f13091;
	ld.shared.f32 	%f13093, [_ZZ22ForceCalculationKerneliE5masss+3040];
	mul.f32 	%f13094, %f13092, %f13093;
	mul.f32 	%f13095, %f13092, %f13094;
	mul.f32 	%f13096, %f13092, %f13095;
	fma.rn.f32 	%f13097, %f13084, %f13096, %f13080;
	fma.rn.f32 	%f13098, %f13086, %f13096, %f13081;
	fma.rn.f32 	%f13099, %f13088, %f13096, %f13082;
	ld.shared.f32 	%f13100, [_ZZ22ForceCalculationKerneliE5posxs+3044];
	sub.f32 	%f13101, %f13100, %f17583;
	ld.shared.f32 	%f13102, [_ZZ22ForceCalculationKerneliE5posys+3044];
	sub.f32 	%f13103, %f13102, %f17582;
	ld.shared.f32 	%f13104, [_ZZ22ForceCalculationKerneliE5poszs+3044];
	sub.f32 	%f13105, %f13104, %f17581;
	fma.rn.f32 	%f13106, %f13105, %f13105, %f7;
	fma.rn.f32 	%f13107, %f13103, %f13103, %f13106;
	fma.rn.f32 	%f13108, %f13101, %f13101, %f13107;
	rsqrt.approx.f32 	%f13109, %f13108;
	ld.shared.f32 	%f13110, [_ZZ22ForceCalculationKerneliE5masss+3044];
	mul.f32 	%f13111, %f13109, %f13110;
	mul.f32 	%f13112, %f13109, %f13111;
	mul.f32 	%f13113, %f13109, %f13112;
	fma.rn.f32 	%f13114, %f13101, %f13113, %f13097;
	fma.rn.f32 	%f13115, %f13103, %f13113, %f13098;
	fma.rn.f32 	%f13116, %f13105, %f13113, %f13099;
	ld.shared.f32 	%f13117, [_ZZ22ForceCalculationKerneliE5posxs+3048];
	sub.f32 	%f13118, %f13117, %f17583;
	ld.shared.f32 	%f13119, [_ZZ22ForceCalculationKerneliE5posys+3048];
	sub.f32 	%f13120, %f13119, %f17582;
	ld.shared.f32 	%f13121, [_ZZ22ForceCalculationKerneliE5poszs+3048];
	sub.f32 	%f13122, %f13121, %f17581;
	fma.rn.f32 	%f13123, %f13122, %f13122, %f7;
	fma.rn.f32 	%f13124, %f13120, %f13120, %f13123;
	fma.rn.f32 	%f13125, %f13118, %f13118, %f13124;
	rsqrt.approx.f32 	%f13126, %f13125;
	ld.shared.f32 	%f13127, [_ZZ22ForceCalculationKerneliE5masss+3048];
	mul.f32 	%f13128, %f13126, %f13127;
	mul.f32 	%f13129, %f13126, %f13128;
	mul.f32 	%f13130, %f13126, %f13129;
	fma.rn.f32 	%f13131, %f13118, %f13130, %f13114;
	fma.rn.f32 	%f13132, %f13120, %f13130, %f13115;
	fma.rn.f32 	%f13133, %f13122, %f13130, %f13116;
	ld.shared.f32 	%f13134, [_ZZ22ForceCalculationKerneliE5posxs+3052];
	sub.f32 	%f13135, %f13134, %f17583;
	ld.shared.f32 	%f13136, [_ZZ22ForceCalculationKerneliE5posys+3052];
	sub.f32 	%f13137, %f13136, %f17582;
	ld.shared.f32 	%f13138, [_ZZ22ForceCalculationKerneliE5poszs+3052];
	sub.f32 	%f13139, %f13138, %f17581;
	fma.rn.f32 	%f13140, %f13139, %f13139, %f7;
	fma.rn.f32 	%f13141, %f13137, %f13137, %f13140;
	fma.rn.f32 	%f13142, %f13135, %f13135, %f13141;
	rsqrt.approx.f32 	%f13143, %f13142;
	ld.shared.f32 	%f13144, [_ZZ22ForceCalculationKerneliE5masss+3052];
	mul.f32 	%f13145, %f13143, %f13144;
	mul.f32 	%f13146, %f13143, %f13145;
	mul.f32 	%f13147, %f13143, %f13146;
	fma.rn.f32 	%f13148, %f13135, %f13147, %f13131;
	fma.rn.f32 	%f13149, %f13137, %f13147, %f13132;
	fma.rn.f32 	%f13150, %f13139, %f13147, %f13133;
	ld.shared.f32 	%f13151, [_ZZ22ForceCalculationKerneliE5posxs+3056];
	sub.f32 	%f13152, %f13151, %f17583;
	ld.shared.f32 	%f13153, [_ZZ22ForceCalculationKerneliE5posys+3056];
	sub.f32 	%f13154, %f13153, %f17582;
	ld.shared.f32 	%f13155, [_ZZ22ForceCalculationKerneliE5poszs+3056];
	sub.f32 	%f13156, %f13155, %f17581;
	fma.rn.f32 	%f13157, %f13156, %f13156, %f7;
	fma.rn.f32 	%f13158, %f13154, %f13154, %f13157;
	fma.rn.f32 	%f13159, %f13152, %f13152, %f13158;
	rsqrt.approx.f32 	%f13160, %f13159;
	ld.shared.f32 	%f13161, [_ZZ22ForceCalculationKerneliE5masss+3056];
	mul.f32 	%f13162, %f13160, %f13161;
	mul.f32 	%f13163, %f13160, %f13162;
	mul.f32 	%f13164, %f13160, %f13163;
	fma.rn.f32 	%f13165, %f13152, %f13164, %f13148;
	fma.rn.f32 	%f13166, %f13154, %f13164, %f13149;
	fma.rn.f32 	%f13167, %f13156, %f13164, %f13150;
	ld.shared.f32 	%f13168, [_ZZ22ForceCalculationKerneliE5posxs+3060];
	sub.f32 	%f13169, %f13168, %f17583;
	ld.shared.f32 	%f13170, [_ZZ22ForceCalculationKerneliE5posys+3060];
	sub.f32 	%f13171, %f13170, %f17582;
	ld.shared.f32 	%f13172, [_ZZ22ForceCalculationKerneliE5poszs+3060];
	sub.f32 	%f13173, %f13172, %f17581;
	fma.rn.f32 	%f13174, %f13173, %f13173, %f7;
	fma.rn.f32 	%f13175, %f13171, %f13171, %f13174;
	fma.rn.f32 	%f13176, %f13169, %f13169, %f13175;
	rsqrt.approx.f32 	%f13177, %f13176;
	ld.shared.f32 	%f13178, [_ZZ22ForceCalculationKerneliE5masss+3060];
	mul.f32 	%f13179, %f13177, %f13178;
	mul.f32 	%f13180, %f13177, %f13179;
	mul.f32 	%f13181, %f13177, %f13180;
	fma.rn.f32 	%f13182, %f13169, %f13181, %f13165;
	fma.rn.f32 	%f13183, %f13171, %f13181, %f13166;
	fma.rn.f32 	%f13184, %f13173, %f13181, %f13167;
	ld.shared.f32 	%f13185, [_ZZ22ForceCalculationKerneliE5posxs+3064];
	sub.f32 	%f13186, %f13185, %f17583;
	ld.shared.f32 	%f13187, [_ZZ22ForceCalculationKerneliE5posys+3064];
	sub.f32 	%f13188, %f13187, %f17582;
	ld.shared.f32 	%f13189, [_ZZ22ForceCalculationKerneliE5poszs+3064];
	sub.f32 	%f13190, %f13189, %f17581;
	fma.rn.f32 	%f13191, %f13190, %f13190, %f7;
	fma.rn.f32 	%f13192, %f13188, %f13188, %f13191;
	fma.rn.f32 	%f13193, %f13186, %f13186, %f13192;
	rsqrt.approx.f32 	%f13194, %f13193;
	ld.shared.f32 	%f13195, [_ZZ22ForceCalculationKerneliE5masss+3064];
	mul.f32 	%f13196, %f13194, %f13195;
	mul.f32 	%f13197, %f13194, %f13196;
	mul.f32 	%f13198, %f13194, %f13197;
	fma.rn.f32 	%f13199, %f13186, %f13198, %f13182;
	fma.rn.f32 	%f13200, %f13188, %f13198, %f13183;
	fma.rn.f32 	%f13201, %f13190, %f13198, %f13184;
	ld.shared.f32 	%f13202, [_ZZ22ForceCalculationKerneliE5posxs+3068];
	sub.f32 	%f13203, %f13202, %f17583;
	ld.shared.f32 	%f13204, [_ZZ22ForceCalculationKerneliE5posys+3068];
	sub.f32 	%f13205, %f13204, %f17582;
	ld.shared.f32 	%f13206, [_ZZ22ForceCalculationKerneliE5poszs+3068];
	sub.f32 	%f13207, %f13206, %f17581;
	fma.rn.f32 	%f13208, %f13207, %f13207, %f7;
	fma.rn.f32 	%f13209, %f13205, %f13205, %f13208;
	fma.rn.f32 	%f13210, %f13203, %f13203, %f13209;
	rsqrt.approx.f32 	%f13211, %f13210;
	ld.shared.f32 	%f13212, [_ZZ22ForceCalculationKerneliE5masss+3068];
	mul.f32 	%f13213, %f13211, %f13212;
	mul.f32 	%f13214, %f13211, %f13213;
	mul.f32 	%f13215, %f13211, %f13214;
	fma.rn.f32 	%f13216, %f13203, %f13215, %f13199;
	fma.rn.f32 	%f13217, %f13205, %f13215, %f13200;
	fma.rn.f32 	%f13218, %f13207, %f13215, %f13201;
	ld.shared.f32 	%f13219, [_ZZ22ForceCalculationKerneliE5posxs+3072];
	sub.f32 	%f13220, %f13219, %f17583;
	ld.shared.f32 	%f13221, [_ZZ22ForceCalculationKerneliE5posys+3072];
	sub.f32 	%f13222, %f13221, %f17582;
	ld.shared.f32 	%f13223, [_ZZ22ForceCalculationKerneliE5poszs+3072];
	sub.f32 	%f13224, %f13223, %f17581;
	fma.rn.f32 	%f13225, %f13224, %f13224, %f7;
	fma.rn.f32 	%f13226, %f13222, %f13222, %f13225;
	fma.rn.f32 	%f13227, %f13220, %f13220, %f13226;
	rsqrt.approx.f32 	%f13228, %f13227;
	ld.shared.f32 	%f13229, [_ZZ22ForceCalculationKerneliE5masss+3072];
	mul.f32 	%f13230, %f13228, %f13229;
	mul.f32 	%f13231, %f13228, %f13230;
	mul.f32 	%f13232, %f13228, %f13231;
	fma.rn.f32 	%f13233, %f13220, %f13232, %f13216;
	fma.rn.f32 	%f13234, %f13222, %f13232, %f13217;
	fma.rn.f32 	%f13235, %f13224, %f13232, %f13218;
	ld.shared.f32 	%f13236, [_ZZ22ForceCalculationKerneliE5posxs+3076];
	sub.f32 	%f13237, %f13236, %f17583;
	ld.shared.f32 	%f13238, [_ZZ22ForceCalculationKerneliE5posys+3076];
	sub.f32 	%f13239, %f13238, %f17582;
	ld.shared.f32 	%f13240, [_ZZ22ForceCalculationKerneliE5poszs+3076];
	sub.f32 	%f13241, %f13240, %f17581;
	fma.rn.f32 	%f13242, %f13241, %f13241, %f7;
	fma.rn.f32 	%f13243, %f13239, %f13239, %f13242;
	fma.rn.f32 	%f13244, %f13237, %f13237, %f13243;
	rsqrt.approx.f32 	%f13245, %f13244;
	ld.shared.f32 	%f13246, [_ZZ22ForceCalculationKerneliE5masss+3076];
	mul.f32 	%f13247, %f13245, %f13246;
	mul.f32 	%f13248, %f13245, %f13247;
	mul.f32 	%f13249, %f13245, %f13248;
	fma.rn.f32 	%f13250, %f13237, %f13249, %f13233;
	fma.rn.f32 	%f13251, %f13239, %f13249, %f13234;
	fma.rn.f32 	%f13252, %f13241, %f13249, %f13235;
	ld.shared.f32 	%f13253, [_ZZ22ForceCalculationKerneliE5posxs+3080];
	sub.f32 	%f13254, %f13253, %f17583;
	ld.shared.f32 	%f13255, [_ZZ22ForceCalculationKerneliE5posys+3080];
	sub.f32 	%f13256, %f13255, %f17582;
	ld.shared.f32 	%f13257, [_ZZ22ForceCalculationKerneliE5poszs+3080];
	sub.f32 	%f13258, %f13257, %f17581;
	fma.rn.f32 	%f13259, %f13258, %f13258, %f7;
	fma.rn.f32 	%f13260, %f13256, %f13256, %f13259;
	fma.rn.f32 	%f13261, %f13254, %f13254, %f13260;
	rsqrt.approx.f32 	%f13262, %f13261;
	ld.shared.f32 	%f13263, [_ZZ22ForceCalculationKerneliE5masss+3080];
	mul.f32 	%f13264, %f13262, %f13263;
	mul.f32 	%f13265, %f13262, %f13264;
	mul.f32 	%f13266, %f13262, %f13265;
	fma.rn.f32 	%f13267, %f13254, %f13266, %f13250;
	fma.rn.f32 	%f13268, %f13256, %f13266, %f13251;
	fma.rn.f32 	%f13269, %f13258, %f13266, %f13252;
	ld.shared.f32 	%f13270, [_ZZ22ForceCalculationKerneliE5posxs+3084];
	sub.f32 	%f13271, %f13270, %f17583;
	ld.shared.f32 	%f13272, [_ZZ22ForceCalculationKerneliE5posys+3084];
	sub.f32 	%f13273, %f13272, %f17582;
	ld.shared.f32 	%f13274, [_ZZ22ForceCalculationKerneliE5poszs+3084];
	sub.f32 	%f13275, %f13274, %f17581;
	fma.rn.f32 	%f13276, %f13275, %f13275, %f7;
	fma.rn.f32 	%f13277, %f13273, %f13273, %f13276;
	fma.rn.f32 	%f13278, %f13271, %f13271, %f13277;
	rsqrt.approx.f32 	%f13279, %f13278;
	ld.shared.f32 	%f13280, [_ZZ22ForceCalculationKerneliE5masss+3084];
	mul.f32 	%f13281, %f13279, %f13280;
	mul.f32 	%f13282, %f13279, %f13281;
	mul.f32 	%f13283, %f13279, %f13282;
	fma.rn.f32 	%f13284, %f13271, %f13283, %f13267;
	fma.rn.f32 	%f13285, %f13273, %f13283, %f13268;
	fma.rn.f32 	%f13286, %f13275, %f13283, %f13269;
	ld.shared.f32 	%f13287, [_ZZ22ForceCalculationKerneliE5posxs+3088];
	sub.f32 	%f13288, %f13287, %f17583;
	ld.shared.f32 	%f13289, [_ZZ22ForceCalculationKerneliE5posys+3088];
	sub.f32 	%f13290, %f13289, %f17582;
	ld.shared.f32 	%f13291, [_ZZ22ForceCalculationKerneliE5poszs+3088];
	sub.f32 	%f13292, %f13291, %f17581;
	fma.rn.f32 	%f13293, %f13292, %f13292, %f7;
	fma.rn.f32 	%f13294, %f13290, %f13290, %f13293;
	fma.rn.f32 	%f13295, %f13288, %f13288, %f13294;
	rsqrt.approx.f32 	%f13296, %f13295;
	ld.shared.f32 	%f13297, [_ZZ22ForceCalculationKerneliE5masss+3088];
	mul.f32 	%f13298, %f13296, %f13297;
	mul.f32 	%f13299, %f13296, %f13298;
	mul.f32 	%f13300, %f13296, %f13299;
	fma.rn.f32 	%f13301, %f13288, %f13300, %f13284;
	fma.rn.f32 	%f13302, %f13290, %f13300, %f13285;
	fma.rn.f32 	%f13303, %f13292, %f13300, %f13286;
	ld.shared.f32 	%f13304, [_ZZ22ForceCalculationKerneliE5posxs+3092];
	sub.f32 	%f13305, %f13304, %f17583;
	ld.shared.f32 	%f13306, [_ZZ22ForceCalculationKerneliE5posys+3092];
	sub.f32 	%f13307, %f13306, %f17582;
	ld.shared.f32 	%f13308, [_ZZ22ForceCalculationKerneliE5poszs+3092];
	sub.f32 	%f13309, %f13308, %f17581;
	fma.rn.f32 	%f13310, %f13309, %f13309, %f7;
	fma.rn.f32 	%f13311, %f13307, %f13307, %f13310;
	fma.rn.f32 	%f13312, %f13305, %f13305, %f13311;
	rsqrt.approx.f32 	%f13313, %f13312;
	ld.shared.f32 	%f13314, [_ZZ22ForceCalculationKerneliE5masss+3092];
	mul.f32 	%f13315, %f13313, %f13314;
	mul.f32 	%f13316, %f13313, %f13315;
	mul.f32 	%f13317, %f13313, %f13316;
	fma.rn.f32 	%f13318, %f13305, %f13317, %f13301;
	fma.rn.f32 	%f13319, %f13307, %f13317, %f13302;
	fma.rn.f32 	%f13320, %f13309, %f13317, %f13303;
	ld.shared.f32 	%f13321, [_ZZ22ForceCalculationKerneliE5posxs+3096];
	sub.f32 	%f13322, %f13321, %f17583;
	ld.shared.f32 	%f13323, [_ZZ22ForceCalculationKerneliE5posys+3096];
	sub.f32 	%f13324, %f13323, %f17582;
	ld.shared.f32 	%f13325, [_ZZ22ForceCalculationKerneliE5poszs+3096];
	sub.f32 	%f13326, %f13325, %f17581;
	fma.rn.f32 	%f13327, %f13326, %f13326, %f7;
	fma.rn.f32 	%f13328, %f13324, %f13324, %f13327;
	fma.rn.f32 	%f13329, %f13322, %f13322, %f13328;
	rsqrt.approx.f32 	%f13330, %f13329;
	ld.shared.f32 	%f13331, [_ZZ22ForceCalculationKerneliE5masss+3096];
	mul.f32 	%f13332, %f13330, %f13331;
	mul.f32 	%f13333, %f13330, %f13332;
	mul.f32 	%f13334, %f13330, %f13333;
	fma.rn.f32 	%f13335, %f13322, %f13334, %f13318;
	fma.rn.f32 	%f13336, %f13324, %f13334, %f13319;
	fma.rn.f32 	%f13337, %f13326, %f13334, %f13320;
	ld.shared.f32 	%f13338, [_ZZ22ForceCalculationKerneliE5posxs+3100];
	sub.f32 	%f13339, %f13338, %f17583;
	ld.shared.f32 	%f13340, [_ZZ22ForceCalculationKerneliE5posys+3100];
	sub.f32 	%f13341, %f13340, %f17582;
	ld.shared.f32 	%f13342, [_ZZ22ForceCalculationKerneliE5poszs+3100];
	sub.f32 	%f13343, %f13342, %f17581;
	fma.rn.f32 	%f13344, %f13343, %f13343, %f7;
	fma.rn.f32 	%f13345, %f13341, %f13341, %f13344;
	fma.rn.f32 	%f13346, %f13339, %f13339, %f13345;
	rsqrt.approx.f32 	%f13347, %f13346;
	ld.shared.f32 	%f13348, [_ZZ22ForceCalculationKerneliE5masss+3100];
	mul.f32 	%f13349, %f13347, %f13348;
	mul.f32 	%f13350, %f13347, %f13349;
	mul.f32 	%f13351, %f13347, %f13350;
	fma.rn.f32 	%f13352, %f13339, %f13351, %f13335;
	fma.rn.f32 	%f13353, %f13341, %f13351, %f13336;
	fma.rn.f32 	%f13354, %f13343, %f13351, %f13337;
	ld.shared.f32 	%f13355, [_ZZ22ForceCalculationKerneliE5posxs+3104];
	sub.f32 	%f13356, %f13355, %f17583;
	ld.shared.f32 	%f13357, [_ZZ22ForceCalculationKerneliE5posys+3104];
	sub.f32 	%f13358, %f13357, %f17582;
	ld.shared.f32 	%f13359, [_ZZ22ForceCalculationKerneliE5poszs+3104];
	sub.f32 	%f13360, %f13359, %f17581;
	fma.rn.f32 	%f13361, %f13360, %f13360, %f7;
	fma.rn.f32 	%f13362, %f13358, %f13358, %f13361;
	fma.rn.f32 	%f13363, %f13356, %f13356, %f13362;
	rsqrt.approx.f32 	%f13364, %f13363;
	ld.shared.f32 	%f13365, [_ZZ22ForceCalculationKerneliE5masss+3104];
	mul.f32 	%f13366, %f13364, %f13365;
	mul.f32 	%f13367, %f13364, %f13366;
	mul.f32 	%f13368, %f13364, %f13367;
	fma.rn.f32 	%f13369, %f13356, %f13368, %f13352;
	fma.rn.f32 	%f13370, %f13358, %f13368, %f13353;
	fma.rn.f32 	%f13371, %f13360, %f13368, %f13354;
	ld.shared.f32 	%f13372, [_ZZ22ForceCalculationKerneliE5posxs+3108];
	sub.f32 	%f13373, %f13372, %f17583;
	ld.shared.f32 	%f13374, [_ZZ22ForceCalculationKerneliE5posys+3108];
	sub.f32 	%f13375, %f13374, %f17582;
	ld.shared.f32 	%f13376, [_ZZ22ForceCalculationKerneliE5poszs+3108];
	sub.f32 	%f13377, %f13376, %f17581;
	fma.rn.f32 	%f13378, %f13377, %f13377, %f7;
	fma.rn.f32 	%f13379, %f13375, %f13375, %f13378;
	fma.rn.f32 	%f13380, %f13373, %f13373, %f13379;
	rsqrt.approx.f32 	%f13381, %f13380;
	ld.shared.f32 	%f13382, [_ZZ22ForceCalculationKerneliE5masss+3108];
	mul.f32 	%f13383, %f13381, %f13382;
	mul.f32 	%f13384, %f13381, %f13383;
	mul.f32 	%f13385, %f13381, %f13384;
	fma.rn.f32 	%f13386, %f13373, %f13385, %f13369;
	fma.rn.f32 	%f13387, %f13375, %f13385, %f13370;
	fma.rn.f32 	%f13388, %f13377, %f13385, %f13371;
	ld.shared.f32 	%f13389, [_ZZ22ForceCalculationKerneliE5posxs+3112];
	sub.f32 	%f13390, %f13389, %f17583;
	ld.shared.f32 	%f13391, [_ZZ22ForceCalculationKerneliE5posys+3112];
	sub.f32 	%f13392, %f13391, %f17582;
	ld.shared.f32 	%f13393, [_ZZ22ForceCalculationKerneliE5poszs+3112];
	sub.f32 	%f13394, %f13393, %f17581;
	fma.rn.f32 	%f13395, %f13394, %f13394, %f7;
	fma.rn.f32 	%f13396, %f13392, %f13392, %f13395;
	fma.rn.f32 	%f13397, %f13390, %f13390, %f13396;
	rsqrt.approx.f32 	%f13398, %f13397;
	ld.shared.f32 	%f13399, [_ZZ22ForceCalculationKerneliE5masss+3112];
	mul.f32 	%f13400, %f13398, %f13399;
	mul.f32 	%f13401, %f13398, %f13400;
	mul.f32 	%f13402, %f13398, %f13401;
	fma.rn.f32 	%f13403, %f13390, %f13402, %f13386;
	fma.rn.f32 	%f13404, %f13392, %f13402, %f13387;
	fma.rn.f32 	%f13405, %f13394, %f13402, %f13388;
	ld.shared.f32 	%f13406, [_ZZ22ForceCalculationKerneliE5posxs+3116];
	sub.f32 	%f13407, %f13406, %f17583;
	ld.shared.f32 	%f13408, [_ZZ22ForceCalculationKerneliE5posys+3116];
	sub.f32 	%f13409, %f13408, %f17582;
	ld.shared.f32 	%f13410, [_ZZ22ForceCalculationKerneliE5poszs+3116];
	sub.f32 	%f13411, %f13410, %f17581;
	fma.rn.f32 	%f13412, %f13411, %f13411, %f7;
	fma.rn.f32 	%f13413, %f13409, %f13409, %f13412;
	fma.rn.f32 	%f13414, %f13407, %f13407, %f13413;
	rsqrt.approx.f32 	%f13415, %f13414;
	ld.shared.f32 	%f13416, [_ZZ22ForceCalculationKerneliE5masss+3116];
	mul.f32 	%f13417, %f13415, %f13416;
	mul.f32 	%f13418, %f13415, %f13417;
	mul.f32 	%f13419, %f13415, %f13418;
	fma.rn.f32 	%f13420, %f13407, %f13419, %f13403;
	fma.rn.f32 	%f13421, %f13409, %f13419, %f13404;
	fma.rn.f32 	%f13422, %f13411, %f13419, %f13405;
	ld.shared.f32 	%f13423, [_ZZ22ForceCalculationKerneliE5posxs+3120];
	sub.f32 	%f13424, %f13423, %f17583;
	ld.shared.f32 	%f13425, [_ZZ22ForceCalculationKerneliE5posys+3120];
	sub.f32 	%f13426, %f13425, %f17582;
	ld.shared.f32 	%f13427, [_ZZ22ForceCalculationKerneliE5poszs+3120];
	sub.f32 	%f13428, %f13427, %f17581;
	fma.rn.f32 	%f13429, %f13428, %f13428, %f7;
	fma.rn.f32 	%f13430, %f13426, %f13426, %f13429;
	fma.rn.f32 	%f13431, %f13424, %f13424, %f13430;
	rsqrt.approx.f32 	%f13432, %f13431;
	ld.shared.f32 	%f13433, [_ZZ22ForceCalculationKerneliE5masss+3120];
	mul.f32 	%f13434, %f13432, %f13433;
	mul.f32 	%f13435, %f13432, %f13434;
	mul.f32 	%f13436, %f13432, %f13435;
	fma.rn.f32 	%f13437, %f13424, %f13436, %f13420;
	fma.rn.f32 	%f13438, %f13426, %f13436, %f13421;
	fma.rn.f32 	%f13439, %f13428, %f13436, %f13422;
	ld.shared.f32 	%f13440, [_ZZ22ForceCalculationKerneliE5posxs+3124];
	sub.f32 	%f13441, %f13440, %f17583;
	ld.shared.f32 	%f13442, [_ZZ22ForceCalculationKerneliE5posys+3124];
	sub.f32 	%f13443, %f13442, %f17582;
	ld.shared.f32 	%f13444, [_ZZ22ForceCalculationKerneliE5poszs+3124];
	sub.f32 	%f13445, %f13444, %f17581;
	fma.rn.f32 	%f13446, %f13445, %f13445, %f7;
	fma.rn.f32 	%f13447, %f13443, %f13443, %f13446;
	fma.rn.f32 	%f13448, %f13441, %f13441, %f13447;
	rsqrt.approx.f32 	%f13449, %f13448;
	ld.shared.f32 	%f13450, [_ZZ22ForceCalculationKerneliE5masss+3124];
	mul.f32 	%f13451, %f13449, %f13450;
	mul.f32 	%f13452, %f13449, %f13451;
	mul.f32 	%f13453, %f13449, %f13452;
	fma.rn.f32 	%f13454, %f13441, %f13453, %f13437;
	fma.rn.f32 	%f13455, %f13443, %f13453, %f13438;
	fma.rn.f32 	%f13456, %f13445, %f13453, %f13439;
	ld.shared.f32 	%f13457, [_ZZ22ForceCalculationKerneliE5posxs+3128];
	sub.f32 	%f13458, %f13457, %f17583;
	ld.shared.f32 	%f13459, [_ZZ22ForceCalculationKerneliE5posys+3128];
	sub.f32 	%f13460, %f13459, %f17582;
	ld.shared.f32 	%f13461, [_ZZ22ForceCalculationKerneliE5poszs+3128];
	sub.f32 	%f13462, %f13461, %f17581;
	fma.rn.f32 	%f13463, %f13462, %f13462, %f7;
	fma.rn.f32 	%f13464, %f13460, %f13460, %f13463;
	fma.rn.f32 	%f13465, %f13458, %f13458, %f13464;
	rsqrt.approx.f32 	%f13466, %f13465;
	ld.shared.f32 	%f13467, [_ZZ22ForceCalculationKerneliE5masss+3128];
	mul.f32 	%f13468, %f13466, %f13467;
	mul.f32 	%f13469, %f13466, %f13468;
	mul.f32 	%f13470, %f13466, %f13469;
	fma.rn.f32 	%f13471, %f13458, %f13470, %f13454;
	fma.rn.f32 	%f13472, %f13460, %f13470, %f13455;
	fma.rn.f32 	%f13473, %f13462, %f13470, %f13456;
	ld.shared.f32 	%f13474, [_ZZ22ForceCalculationKerneliE5posxs+3132];
	sub.f32 	%f13475, %f13474, %f17583;
	ld.shared.f32 	%f13476, [_ZZ22ForceCalculationKerneliE5posys+3132];
	sub.f32 	%f13477, %f13476, %f17582;
	ld.shared.f32 	%f13478, [_ZZ22ForceCalculationKerneliE5poszs+3132];
	sub.f32 	%f13479, %f13478, %f17581;
	fma.rn.f32 	%f13480, %f13479, %f13479, %f7;
	fma.rn.f32 	%f13481, %f13477, %f13477, %f13480;
	fma.rn.f32 	%f13482, %f13475, %f13475, %f13481;
	rsqrt.approx.f32 	%f13483, %f13482;
	ld.shared.f32 	%f13484, [_ZZ22ForceCalculationKerneliE5masss+3132];
	mul.f32 	%f13485, %f13483, %f13484;
	mul.f32 	%f13486, %f13483, %f13485;
	mul.f32 	%f13487, %f13483, %f13486;
	fma.rn.f32 	%f13488, %f13475, %f13487, %f13471;
	fma.rn.f32 	%f13489, %f13477, %f13487, %f13472;
	fma.rn.f32 	%f13490, %f13479, %f13487, %f13473;
	ld.shared.f32 	%f13491, [_ZZ22ForceCalculationKerneliE5posxs+3136];
	sub.f32 	%f13492, %f13491, %f17583;
	ld.shared.f32 	%f13493, [_ZZ22ForceCalculationKerneliE5posys+3136];
	sub.f32 	%f13494, %f13493, %f17582;
	ld.shared.f32 	%f13495, [_ZZ22ForceCalculationKerneliE5poszs+3136];
	sub.f32 	%f13496, %f13495, %f17581;
	fma.rn.f32 	%f13497, %f13496, %f13496, %f7;
	fma.rn.f32 	%f13498, %f13494, %f13494, %f13497;
	fma.rn.f32 	%f13499, %f13492, %f13492, %f13498;
	rsqrt.approx.f32 	%f13500, %f13499;
	ld.shared.f32 	%f13501, [_ZZ22ForceCalculationKerneliE5masss+3136];
	mul.f32 	%f13502, %f13500, %f13501;
	mul.f32 	%f13503, %f13500, %f13502;
	mul.f32 	%f13504, %f13500, %f13503;
	fma.rn.f32 	%f13505, %f13492, %f13504, %f13488;
	fma.rn.f32 	%f13506, %f13494, %f13504, %f13489;
	fma.rn.f32 	%f13507, %f13496, %f13504, %f13490;
	ld.shared.f32 	%f13508, [_ZZ22ForceCalculationKerneliE5posxs+3140];
	sub.f32 	%f13509, %f13508, %f17583;
	ld.shared.f32 	%f13510, [_ZZ22ForceCalculationKerneliE5posys+3140];
	sub.f32 	%f13511, %f13510, %f17582;
	ld.shared.f32 	%f13512, [_ZZ22ForceCalculationKerneliE5poszs+3140];
	sub.f32 	%f13513, %f13512, %f17581;
	fma.rn.f32 	%f13514, %f13513, %f13513, %f7;
	fma.rn.f32 	%f13515, %f13511, %f13511, %f13514;
	fma.rn.f32 	%f13516, %f13509, %f13509, %f13515;
	rsqrt.approx.f32 	%f13517, %f13516;
	ld.shared.f32 	%f13518, [_ZZ22ForceCalculationKerneliE5masss+3140];
	mul.f32 	%f13519, %f13517, %f13518;
	mul.f32 	%f13520, %f13517, %f13519;
	mul.f32 	%f13521, %f13517, %f13520;
	fma.rn.f32 	%f13522, %f13509, %f13521, %f13505;
	fma.rn.f32 	%f13523, %f13511, %f13521, %f13506;
	fma.rn.f32 	%f13524, %f13513, %f13521, %f13507;
	ld.shared.f32 	%f13525, [_ZZ22ForceCalculationKerneliE5posxs+3144];
	sub.f32 	%f13526, %f13525, %f17583;
	ld.shared.f32 	%f13527, [_ZZ22ForceCalculationKerneliE5posys+3144];
	sub.f32 	%f13528, %f13527, %f17582;
	ld.shared.f32 	%f13529, [_ZZ22ForceCalculationKerneliE5poszs+3144];
	sub.f32 	%f13530, %f13529, %f17581;
	fma.rn.f32 	%f13531, %f13530, %f13530, %f7;
	fma.rn.f32 	%f13532, %f13528, %f13528, %f13531;
	fma.rn.f32 	%f13533, %f13526, %f13526, %f13532;
	rsqrt.approx.f32 	%f13534, %f13533;
	ld.shared.f32 	%f13535, [_ZZ22ForceCalculationKerneliE5masss+3144];
	mul.f32 	%f13536, %f13534, %f13535;
	mul.f32 	%f13537, %f13534, %f13536;
	mul.f32 	%f13538, %f13534, %f13537;
	fma.rn.f32 	%f13539, %f13526, %f13538, %f13522;
	fma.rn.f32 	%f13540, %f13528, %f13538, %f13523;
	fma.rn.f32 	%f13541, %f13530, %f13538, %f13524;
	ld.shared.f32 	%f13542, [_ZZ22ForceCalculationKerneliE5posxs+3148];
	sub.f32 	%f13543, %f13542, %f17583;
	ld.shared.f32 	%f13544, [_ZZ22ForceCalculationKerneliE5posys+3148];
	sub.f32 	%f13545, %f13544, %f17582;
	ld.shared.f32 	%f13546, [_ZZ22ForceCalculationKerneliE5poszs+3148];
	sub.f32 	%f13547, %f13546, %f17581;
	fma.rn.f32 	%f13548, %f13547, %f13547, %f7;
	fma.rn.f32 	%f13549, %f13545, %f13545, %f13548;
	fma.rn.f32 	%f13550, %f13543, %f13543, %f13549;
	rsqrt.approx.f32 	%f13551, %f13550;
	ld.shared.f32 	%f13552, [_ZZ22ForceCalculationKerneliE5masss+3148];
	mul.f32 	%f13553, %f13551, %f13552;
	mul.f32 	%f13554, %f13551, %f13553;
	mul.f32 	%f13555, %f13551, %f13554;
	fma.rn.f32 	%f13556, %f13543, %f13555, %f13539;
	fma.rn.f32 	%f13557, %f13545, %f13555, %f13540;
	fma.rn.f32 	%f13558, %f13547, %f13555, %f13541;
	ld.shared.f32 	%f13559, [_ZZ22ForceCalculationKerneliE5posxs+3152];
	sub.f32 	%f13560, %f13559, %f17583;
	ld.shared.f32 	%f13561, [_ZZ22ForceCalculationKerneliE5posys+3152];
	sub.f32 	%f13562, %f13561, %f17582;
	ld.shared.f32 	%f13563, [_ZZ22ForceCalculationKerneliE5poszs+3152];
	sub.f32 	%f13564, %f13563, %f17581;
	fma.rn.f32 	%f13565, %f13564, %f13564, %f7;
	fma.rn.f32 	%f13566, %f13562, %f13562, %f13565;
	fma.rn.f32 	%f13567, %f13560, %f13560, %f13566;
	rsqrt.approx.f32 	%f13568, %f13567;
	ld.shared.f32 	%f13569, [_ZZ22ForceCalculationKerneliE5masss+3152];
	mul.f32 	%f13570, %f13568, %f13569;
	mul.f32 	%f13571, %f13568, %f13570;
	mul.f32 	%f13572, %f13568, %f13571;
	fma.rn.f32 	%f13573, %f13560, %f13572, %f13556;
	fma.rn.f32 	%f13574, %f13562, %f13572, %f13557;
	fma.rn.f32 	%f13575, %f13564, %f13572, %f13558;
	ld.shared.f32 	%f13576, [_ZZ22ForceCalculationKerneliE5posxs+3156];
	sub.f32 	%f13577, %f13576, %f17583;
	ld.shared.f32 	%f13578, [_ZZ22ForceCalculationKerneliE5posys+3156];
	sub.f32 	%f13579, %f13578, %f17582;
	ld.shared.f32 	%f13580, [_ZZ22ForceCalculationKerneliE5poszs+3156];
	sub.f32 	%f13581, %f13580, %f17581;
	fma.rn.f32 	%f13582, %f13581, %f13581, %f7;
	fma.rn.f32 	%f13583, %f13579, %f13579, %f13582;
	fma.rn.f32 	%f13584, %f13577, %f13577, %f13583;
	rsqrt.approx.f32 	%f13585, %f13584;
	ld.shared.f32 	%f13586, [_ZZ22ForceCalculationKerneliE5masss+3156];
	mul.f32 	%f13587, %f13585, %f13586;
	mul.f32 	%f13588, %f13585, %f13587;
	mul.f32 	%f13589, %f13585, %f13588;
	fma.rn.f32 	%f13590, %f13577, %f13589, %f13573;
	fma.rn.f32 	%f13591, %f13579, %f13589, %f13574;
	fma.rn.f32 	%f13592, %f13581, %f13589, %f13575;
	ld.shared.f32 	%f13593, [_ZZ22ForceCalculationKerneliE5posxs+3160];
	sub.f32 	%f13594, %f13593, %f17583;
	ld.shared.f32 	%f13595, [_ZZ22ForceCalculationKerneliE5posys+3160];
	sub.f32 	%f13596, %f13595, %f17582;
	ld.shared.f32 	%f13597, [_ZZ22ForceCalculationKerneliE5poszs+3160];
	sub.f32 	%f13598, %f13597, %f17581;
	fma.rn.f32 	%f13599, %f13598, %f13598, %f7;
	fma.rn.f32 	%f13600, %f13596, %f13596, %f13599;
	fma.rn.f32 	%f13601, %f13594, %f13594, %f13600;
	rsqrt.approx.f32 	%f13602, %f13601;
	ld.shared.f32 	%f13603, [_ZZ22ForceCalculationKerneliE5masss+3160];
	mul.f32 	%f13604, %f13602, %f13603;
	mul.f32 	%f13605, %f13602, %f13604;
	mul.f32 	%f13606, %f13602, %f13605;
	fma.rn.f32 	%f13607, %f13594, %f13606, %f13590;
	fma.rn.f32 	%f13608, %f13596, %f13606, %f13591;
	fma.rn.f32 	%f13609, %f13598, %f13606, %f13592;
	ld.shared.f32 	%f13610, [_ZZ22ForceCalculationKerneliE5posxs+3164];
	sub.f32 	%f13611, %f13610, %f17583;
	ld.shared.f32 	%f13612, [_ZZ22ForceCalculationKerneliE5posys+3164];
	sub.f32 	%f13613, %f13612, %f17582;
	ld.shared.f32 	%f13614, [_ZZ22ForceCalculationKerneliE5poszs+3164];
	sub.f32 	%f13615, %f13614, %f17581;
	fma.rn.f32 	%f13616, %f13615, %f13615, %f7;
	fma.rn.f32 	%f13617, %f13613, %f13613, %f13616;
	fma.rn.f32 	%f13618, %f13611, %f13611, %f13617;
	rsqrt.approx.f32 	%f13619, %f13618;
	ld.shared.f32 	%f13620, [_ZZ22ForceCalculationKerneliE5masss+3164];
	mul.f32 	%f13621, %f13619, %f13620;
	mul.f32 	%f13622, %f13619, %f13621;
	mul.f32 	%f13623, %f13619, %f13622;
	fma.rn.f32 	%f13624, %f13611, %f13623, %f13607;
	fma.rn.f32 	%f13625, %f13613, %f13623, %f13608;
	fma.rn.f32 	%f13626, %f13615, %f13623, %f13609;
	ld.shared.f32 	%f13627, [_ZZ22ForceCalculationKerneliE5posxs+3168];
	sub.f32 	%f13628, %f13627, %f17583;
	ld.shared.f32 	%f13629, [_ZZ22ForceCalculationKerneliE5posys+3168];
	sub.f32 	%f13630, %f13629, %f17582;
	ld.shared.f32 	%f13631, [_ZZ22ForceCalculationKerneliE5poszs+3168];
	sub.f32 	%f13632, %f13631, %f17581;
	fma.rn.f32 	%f13633, %f13632, %f13632, %f7;
	fma.rn.f32 	%f13634, %f13630, %f13630, %f13633;
	fma.rn.f32 	%f13635, %f13628, %f13628, %f13634;
	rsqrt.approx.f32 	%f13636, %f13635;
	ld.shared.f32 	%f13637, [_ZZ22ForceCalculationKerneliE5masss+3168];
	mul.f32 	%f13638, %f13636, %f13637;
	mul.f32 	%f13639, %f13636, %f13638;
	mul.f32 	%f13640, %f13636, %f13639;
	fma.rn.f32 	%f13641, %f13628, %f13640, %f13624;
	fma.rn.f32 	%f13642, %f13630, %f13640, %f13625;
	fma.rn.f32 	%f13643, %f13632, %f13640, %f13626;
	ld.shared.f32 	%f13644, [_ZZ22ForceCalculationKerneliE5posxs+3172];
	sub.f32 	%f13645, %f13644, %f17583;
	ld.shared.f32 	%f13646, [_ZZ22ForceCalculationKerneliE5posys+3172];
	sub.f32 	%f13647, %f13646, %f17582;
	ld.shared.f32 	%f13648, [_ZZ22ForceCalculationKerneliE5poszs+3172];
	sub.f32 	%f13649, %f13648, %f17581;
	fma.rn.f32 	%f13650, %f13649, %f13649, %f7;
	fma.rn.f32 	%f13651, %f13647, %f13647, %f13650;
	fma.rn.f32 	%f13652, %f13645, %f13645, %f13651;
	rsqrt.approx.f32 	%f13653, %f13652;
	ld.shared.f32 	%f13654, [_ZZ22ForceCalculationKerneliE5masss+3172];
	mul.f32 	%f13655, %f13653, %f13654;
	mul.f32 	%f13656, %f13653, %f13655;
	mul.f32 	%f13657, %f13653, %f13656;
	fma.rn.f32 	%f13658, %f13645, %f13657, %f13641;
	fma.rn.f32 	%f13659, %f13647, %f13657, %f13642;
	fma.rn.f32 	%f13660, %f13649, %f13657, %f13643;
	ld.shared.f32 	%f13661, [_ZZ22ForceCalculationKerneliE5posxs+3176];
	sub.f32 	%f13662, %f13661, %f17583;
	ld.shared.f32 	%f13663, [_ZZ22ForceCalculationKerneliE5posys+3176];
	sub.f32 	%f13664, %f13663, %f17582;
	ld.shared.f32 	%f13665, [_ZZ22ForceCalculationKerneliE5poszs+3176];
	sub.f32 	%f13666, %f13665, %f17581;
	fma.rn.f32 	%f13667, %f13666, %f13666, %f7;
	fma.rn.f32 	%f13668, %f13664, %f13664, %f13667;
	fma.rn.f32 	%f13669, %f13662, %f13662, %f13668;
	rsqrt.approx.f32 	%f13670, %f13669;
	ld.shared.f32 	%f13671, [_ZZ22ForceCalculationKerneliE5masss+3176];
	mul.f32 	%f13672, %f13670, %f13671;
	mul.f32 	%f13673, %f13670, %f13672;
	mul.f32 	%f13674, %f13670, %f13673;
	fma.rn.f32 	%f13675, %f13662, %f13674, %f13658;
	fma.rn.f32 	%f13676, %f13664, %f13674, %f13659;
	fma.rn.f32 	%f13677, %f13666, %f13674, %f13660;
	ld.shared.f32 	%f13678, [_ZZ22ForceCalculationKerneliE5posxs+3180];
	sub.f32 	%f13679, %f13678, %f17583;
	ld.shared.f32 	%f13680, [_ZZ22ForceCalculationKerneliE5posys+3180];
	sub.f32 	%f13681, %f13680, %f17582;
	ld.shared.f32 	%f13682, [_ZZ22ForceCalculationKerneliE5poszs+3180];
	sub.f32 	%f13683, %f13682, %f17581;
	fma.rn.f32 	%f13684, %f13683, %f13683, %f7;
	fma.rn.f32 	%f13685, %f13681, %f13681, %f13684;
	fma.rn.f32 	%f13686, %f13679, %f13679, %f13685;
	rsqrt.approx.f32 	%f13687, %f13686;
	ld.shared.f32 	%f13688, [_ZZ22ForceCalculationKerneliE5masss+3180];
	mul.f32 	%f13689, %f13687, %f13688;
	mul.f32 	%f13690, %f13687, %f13689;
	mul.f32 	%f13691, %f13687, %f13690;
	fma.rn.f32 	%f13692, %f13679, %f13691, %f13675;
	fma.rn.f32 	%f13693, %f13681, %f13691, %f13676;
	fma.rn.f32 	%f13694, %f13683, %f13691, %f13677;
	ld.shared.f32 	%f13695, [_ZZ22ForceCalculationKerneliE5posxs+3184];
	sub.f32 	%f13696, %f13695, %f17583;
	ld.shared.f32 	%f13697, [_ZZ22ForceCalculationKerneliE5posys+3184];
	sub.f32 	%f13698, %f13697, %f17582;
	ld.shared.f32 	%f13699, [_ZZ22ForceCalculationKerneliE5poszs+3184];
	sub.f32 	%f13700, %f13699, %f17581;
	fma.rn.f32 	%f13701, %f13700, %f13700, %f7;
	fma.rn.f32 	%f13702, %f13698, %f13698, %f13701;
	fma.rn.f32 	%f13703, %f13696, %f13696, %f13702;
	rsqrt.approx.f32 	%f13704, %f13703;
	ld.shared.f32 	%f13705, [_ZZ22ForceCalculationKerneliE5masss+3184];
	mul.f32 	%f13706, %f13704, %f13705;
	mul.f32 	%f13707, %f13704, %f13706;
	mul.f32 	%f13708, %f13704, %f13707;
	fma.rn.f32 	%f13709, %f13696, %f13708, %f13692;
	fma.rn.f32 	%f13710, %f13698, %f13708, %f13693;
	fma.rn.f32 	%f13711, %f13700, %f13708, %f13694;
	ld.shared.f32 	%f13712, [_ZZ22ForceCalculationKerneliE5posxs+3188];
	sub.f32 	%f13713, %f13712, %f17583;
	ld.shared.f32 	%f13714, [_ZZ22ForceCalculationKerneliE5posys+3188];
	sub.f32 	%f13715, %f13714, %f17582;
	ld.shared.f32 	%f13716, [_ZZ22ForceCalculationKerneliE5poszs+3188];
	sub.f32 	%f13717, %f13716, %f17581;
	fma.rn.f32 	%f13718, %f13717, %f13717, %f7;
	fma.rn.f32 	%f13719, %f13715, %f13715, %f13718;
	fma.rn.f32 	%f13720, %f13713, %f13713, %f13719;
	rsqrt.approx.f32 	%f13721, %f13720;
	ld.shared.f32 	%f13722, [_ZZ22ForceCalculationKerneliE5masss+3188];
	mul.f32 	%f13723, %f13721, %f13722;
	mul.f32 	%f13724, %f13721, %f13723;
	mul.f32 	%f13725, %f13721, %f13724;
	fma.rn.f32 	%f13726, %f13713, %f13725, %f13709;
	fma.rn.f32 	%f13727, %f13715, %f13725, %f13710;
	fma.rn.f32 	%f13728, %f13717, %f13725, %f13711;
	ld.shared.f32 	%f13729, [_ZZ22ForceCalculationKerneliE5posxs+3192];
	sub.f32 	%f13730, %f13729, %f17583;
	ld.shared.f32 	%f13731, [_ZZ22ForceCalculationKerneliE5posys+3192];
	sub.f32 	%f13732, %f13731, %f17582;
	ld.shared.f32 	%f13733, [_ZZ22ForceCalculationKerneliE5poszs+3192];
	sub.f32 	%f13734, %f13733, %f17581;
	fma.rn.f32 	%f13735, %f13734, %f13734, %f7;
	fma.rn.f32 	%f13736, %f13732, %f13732, %f13735;
	fma.rn.f32 	%f13737, %f13730, %f13730, %f13736;
	rsqrt.approx.f32 	%f13738, %f13737;
	ld.shared.f32 	%f13739, [_ZZ22ForceCalculationKerneliE5masss+3192];
	mul.f32 	%f13740, %f13738, %f13739;
	mul.f32 	%f13741, %f13738, %f13740;
	mul.f32 	%f13742, %f13738, %f13741;
	fma.rn.f32 	%f13743, %f13730, %f13742, %f13726;
	fma.rn.f32 	%f13744, %f13732, %f13742, %f13727;
	fma.rn.f32 	%f13745, %f13734, %f13742, %f13728;
	ld.shared.f32 	%f13746, [_ZZ22ForceCalculationKerneliE5posxs+3196];
	sub.f32 	%f13747, %f13746, %f17583;
	ld.shared.f32 	%f13748, [_ZZ22ForceCalculationKerneliE5posys+3196];
	sub.f32 	%f13749, %f13748, %f17582;
	ld.shared.f32 	%f13750, [_ZZ22ForceCalculationKerneliE5poszs+3196];
	sub.f32 	%f13751, %f13750, %f17581;
	fma.rn.f32 	%f13752, %f13751, %f13751, %f7;
	fma.rn.f32 	%f13753, %f13749, %f13749, %f13752;
	fma.rn.f32 	%f13754, %f13747, %f13747, %f13753;
	rsqrt.approx.f32 	%f13755, %f13754;
	ld.shared.f32 	%f13756, [_ZZ22ForceCalculationKerneliE5masss+3196];
	mul.f32 	%f13757, %f13755, %f13756;
	mul.f32 	%f13758, %f13755, %f13757;
	mul.f32 	%f13759, %f13755, %f13758;
	fma.rn.f32 	%f13760, %f13747, %f13759, %f13743;
	fma.rn.f32 	%f13761, %f13749, %f13759, %f13744;
	fma.rn.f32 	%f13762, %f13751, %f13759, %f13745;
	ld.shared.f32 	%f13763, [_ZZ22ForceCalculationKerneliE5posxs+3200];
	sub.f32 	%f13764, %f13763, %f17583;
	ld.shared.f32 	%f13765, [_ZZ22ForceCalculationKerneliE5posys+3200];
	sub.f32 	%f13766, %f13765, %f17582;
	ld.shared.f32 	%f13767, [_ZZ22ForceCalculationKerneliE5poszs+3200];
	sub.f32 	%f13768, %f13767, %f17581;
	fma.rn.f32 	%f13769, %f13768, %f13768, %f7;
	fma.rn.f32 	%f13770, %f13766, %f13766, %f13769;
	fma.rn.f32 	%f13771, %f13764, %f13764, %f13770;
	rsqrt.approx.f32 	%f13772, %f13771;
	ld.shared.f32 	%f13773, [_ZZ22ForceCalculationKerneliE5masss+3200];
	mul.f32 	%f13774, %f13772, %f13773;
	mul.f32 	%f13775, %f13772, %f13774;
	mul.f32 	%f13776, %f13772, %f13775;
	fma.rn.f32 	%f13777, %f13764, %f13776, %f13760;
	fma.rn.f32 	%f13778, %f13766, %f13776, %f13761;
	fma.rn.f32 	%f13779, %f13768, %f13776, %f13762;
	ld.shared.f32 	%f13780, [_ZZ22ForceCalculationKerneliE5posxs+3204];
	sub.f32 	%f13781, %f13780, %f17583;
	ld.shared.f32 	%f13782, [_ZZ22ForceCalculationKerneliE5posys+3204];
	sub.f32 	%f13783, %f13782, %f17582;
	ld.shared.f32 	%f13784, [_ZZ22ForceCalculationKerneliE5poszs+3204];
	sub.f32 	%f13785, %f13784, %f17581;
	fma.rn.f32 	%f13786, %f13785, %f13785, %f7;
	fma.rn.f32 	%f13787, %f13783, %f13783, %f13786;
	fma.rn.f32 	%f13788, %f13781, %f13781, %f13787;
	rsqrt.approx.f32 	%f13789, %f13788;
	ld.shared.f32 	%f13790, [_ZZ22ForceCalculationKerneliE5masss+3204];
	mul.f32 	%f13791, %f13789, %f13790;
	mul.f32 	%f13792, %f13789, %f13791;
	mul.f32 	%f13793, %f13789, %f13792;
	fma.rn.f32 	%f13794, %f13781, %f13793, %f13777;
	fma.rn.f32 	%f13795, %f13783, %f13793, %f13778;
	fma.rn.f32 	%f13796, %f13785, %f13793, %f13779;
	ld.shared.f32 	%f13797, [_ZZ22ForceCalculationKerneliE5posxs+3208];
	sub.f32 	%f13798, %f13797, %f17583;
	ld.shared.f32 	%f13799, [_ZZ22ForceCalculationKerneliE5posys+3208];
	sub.f32 	%f13800, %f13799, %f17582;
	ld.shared.f32 	%f13801, [_ZZ22ForceCalculationKerneliE5poszs+3208];
	sub.f32 	%f13802, %f13801, %f17581;
	fma.rn.f32 	%f13803, %f13802, %f13802, %f7;
	fma.rn.f32 	%f13804, %f13800, %f13800, %f13803;
	fma.rn.f32 	%f13805, %f13798, %f13798, %f13804;
	rsqrt.approx.f32 	%f13806, %f13805;
	ld.shared.f32 	%f13807, [_ZZ22ForceCalculationKerneliE5masss+3208];
	mul.f32 	%f13808, %f13806, %f13807;
	mul.f32 	%f13809, %f13806, %f13808;
	mul.f32 	%f13810, %f13806, %f13809;
	fma.rn.f32 	%f13811, %f13798, %f13810, %f13794;
	fma.rn.f32 	%f13812, %f13800, %f13810, %f13795;
	fma.rn.f32 	%f13813, %f13802, %f13810, %f13796;
	ld.shared.f32 	%f13814, [_ZZ22ForceCalculationKerneliE5posxs+3212];
	sub.f32 	%f13815, %f13814, %f17583;
	ld.shared.f32 	%f13816, [_ZZ22ForceCalculationKerneliE5posys+3212];
	sub.f32 	%f13817, %f13816, %f17582;
	ld.shared.f32 	%f13818, [_ZZ22ForceCalculationKerneliE5poszs+3212];
	sub.f32 	%f13819, %f13818, %f17581;
	fma.rn.f32 	%f13820, %f13819, %f13819, %f7;
	fma.rn.f32 	%f13821, %f13817, %f13817, %f13820;
	fma.rn.f32 	%f13822, %f13815, %f13815, %f13821;
	rsqrt.approx.f32 	%f13823, %f13822;
	ld.shared.f32 	%f13824, [_ZZ22ForceCalculationKerneliE5masss+3212];
	mul.f32 	%f13825, %f13823, %f13824;
	mul.f32 	%f13826, %f13823, %f13825;
	mul.f32 	%f13827, %f13823, %f13826;
	fma.rn.f32 	%f13828, %f13815, %f13827, %f13811;
	fma.rn.f32 	%f13829, %f13817, %f13827, %f13812;
	fma.rn.f32 	%f13830, %f13819, %f13827, %f13813;
	ld.shared.f32 	%f13831, [_ZZ22ForceCalculationKerneliE5posxs+3216];
	sub.f32 	%f13832, %f13831, %f17583;
	ld.shared.f32 	%f13833, [_ZZ22ForceCalculationKerneliE5posys+3216];
	sub.f32 	%f13834, %f13833, %f17582;
	ld.shared.f32 	%f13835, [_ZZ22ForceCalculationKerneliE5poszs+3216];
	sub.f32 	%f13836, %f13835, %f17581;
	fma.rn.f32 	%f13837, %f13836, %f13836, %f7;
	fma.rn.f32 	%f13838, %f13834, %f13834, %f13837;
	fma.rn.f32 	%f13839, %f13832, %f13832, %f13838;
	rsqrt.approx.f32 	%f13840, %f13839;
	ld.shared.f32 	%f13841, [_ZZ22ForceCalculationKerneliE5masss+3216];
	mul.f32 	%f13842, %f13840, %f13841;
	mul.f32 	%f13843, %f13840, %f13842;
	mul.f32 	%f13844, %f13840, %f13843;
	fma.rn.f32 	%f13845, %f13832, %f13844, %f13828;
	fma.rn.f32 	%f13846, %f13834, %f13844, %f13829;
	fma.rn.f32 	%f13847, %f13836, %f13844, %f13830;
	ld.shared.f32 	%f13848, [_ZZ22ForceCalculationKerneliE5posxs+3220];
	sub.f32 	%f13849, %f13848, %f17583;
	ld.shared.f32 	%f13850, [_ZZ22ForceCalculationKerneliE5posys+3220];
	sub.f32 	%f13851, %f13850, %f17582;
	ld.shared.f32 	%f13852, [_ZZ22ForceCalculationKerneliE5poszs+3220];
	sub.f32 	%f13853, %f13852, %f17581;
	fma.rn.f32 	%f13854, %f13853, %f13853, %f7;
	fma.rn.f32 	%f13855, %f13851, %f13851, %f13854;
	fma.rn.f32 	%f13856, %f13849, %f13849, %f13855;
	rsqrt.approx.f32 	%f13857, %f13856;
	ld.shared.f32 	%f13858, [_ZZ22ForceCalculationKerneliE5masss+3220];
	mul.f32 	%f13859, %f13857, %f13858;
	mul.f32 	%f13860, %f13857, %f13859;
	mul.f32 	%f13861, %f13857, %f13860;
	fma.rn.f32 	%f13862, %f13849, %f13861, %f13845;
	fma.rn.f32 	%f13863, %f13851, %f13861, %f13846;
	fma.rn.f32 	%f13864, %f13853, %f13861, %f13847;
	ld.shared.f32 	%f13865, [_ZZ22ForceCalculationKerneliE5posxs+3224];
	sub.f32 	%f13866, %f13865, %f17583;
	ld.shared.f32 	%f13867, [_ZZ22ForceCalculationKerneliE5posys+3224];
	sub.f32 	%f13868, %f13867, %f17582;
	ld.shared.f32 	%f13869, [_ZZ22ForceCalculationKerneliE5poszs+3224];
	sub.f32 	%f13870, %f13869, %f17581;
	fma.rn.f32 	%f13871, %f13870, %f13870, %f7;
	fma.rn.f32 	%f13872, %f13868, %f13868, %f13871;
	fma.rn.f32 	%f13873, %f13866, %f13866, %f13872;
	rsqrt.approx.f32 	%f13874, %f13873;
	ld.shared.f32 	%f13875, [_ZZ22ForceCalculationKerneliE5masss+3224];
	mul.f32 	%f13876, %f13874, %f13875;
	mul.f32 	%f13877, %f13874, %f13876;
	mul.f32 	%f13878, %f13874, %f13877;
	fma.rn.f32 	%f13879, %f13866, %f13878, %f13862;
	fma.rn.f32 	%f13880, %f13868, %f13878, %f13863;
	fma.rn.f32 	%f13881, %f13870, %f13878, %f13864;
	ld.shared.f32 	%f13882, [_ZZ22ForceCalculationKerneliE5posxs+3228];
	sub.f32 	%f13883, %f13882, %f17583;
	ld.shared.f32 	%f13884, [_ZZ22ForceCalculationKerneliE5posys+3228];
	sub.f32 	%f13885, %f13884, %f17582;
	ld.shared.f32 	%f13886, [_ZZ22ForceCalculationKerneliE5poszs+3228];
	sub.f32 	%f13887, %f13886, %f17581;
	fma.rn.f32 	%f13888, %f13887, %f13887, %f7;
	fma.rn.f32 	%f13889, %f13885, %f13885, %f13888;
	fma.rn.f32 	%f13890, %f13883, %f13883, %f13889;
	rsqrt.approx.f32 	%f13891, %f13890;
	ld.shared.f32 	%f13892, [_ZZ22ForceCalculationKerneliE5masss+3228];
	mul.f32 	%f13893, %f13891, %f13892;
	mul.f32 	%f13894, %f13891, %f13893;
	mul.f32 	%f13895, %f13891, %f13894;
	fma.rn.f32 	%f13896, %f13883, %f13895, %f13879;
	fma.rn.f32 	%f13897, %f13885, %f13895, %f13880;
	fma.rn.f32 	%f13898, %f13887, %f13895, %f13881;
	ld.shared.f32 	%f13899, [_ZZ22ForceCalculationKerneliE5posxs+3232];
	sub.f32 	%f13900, %f13899, %f17583;
	ld.shared.f32 	%f13901, [_ZZ22ForceCalculationKerneliE5posys+3232];
	sub.f32 	%f13902, %f13901, %f17582;
	ld.shared.f32 	%f13903, [_ZZ22ForceCalculationKerneliE5poszs+3232];
	sub.f32 	%f13904, %f13903, %f17581;
	fma.rn.f32 	%f13905, %f13904, %f13904, %f7;
	fma.rn.f32 	%f13906, %f13902, %f13902, %f13905;
	fma.rn.f32 	%f13907, %f13900, %f13900, %f13906;
	rsqrt.approx.f32 	%f13908, %f13907;
	ld.shared.f32 	%f13909, [_ZZ22ForceCalculationKerneliE5masss+3232];
	mul.f32 	%f13910, %f13908, %f13909;
	mul.f32 	%f13911, %f13908, %f13910;
	mul.f32 	%f13912, %f13908, %f13911;
	fma.rn.f32 	%f13913, %f13900, %f13912, %f13896;
	fma.rn.f32 	%f13914, %f13902, %f13912, %f13897;
	fma.rn.f32 	%f13915, %f13904, %f13912, %f13898;
	ld.shared.f32 	%f13916, [_ZZ22ForceCalculationKerneliE5posxs+3236];
	sub.f32 	%f13917, %f13916, %f17583;
	ld.shared.f32 	%f13918, [_ZZ22ForceCalculationKerneliE5posys+3236];
	sub.f32 	%f13919, %f13918, %f17582;
	ld.shared.f32 	%f13920, [_ZZ22ForceCalculationKerneliE5poszs+3236];
	sub.f32 	%f13921, %f13920, %f17581;
	fma.rn.f32 	%f13922, %f13921, %f13921, %f7;
	fma.rn.f32 	%f13923, %f13919, %f13919, %f13922;
	fma.rn.f32 	%f13924, %f13917, %f13917, %f13923;
	rsqrt.approx.f32 	%f13925, %f13924;
	ld.shared.f32 	%f13926, [_ZZ22ForceCalculationKerneliE5masss+3236];
	mul.f32 	%f13927, %f13925, %f13926;
	mul.f32 	%f13928, %f13925, %f13927;
	mul.f32 	%f13929, %f13925, %f13928;
	fma.rn.f32 	%f13930, %f13917, %f13929, %f13913;
	fma.rn.f32 	%f13931, %f13919, %f13929, %f13914;
	fma.rn.f32 	%f13932, %f13921, %f13929, %f13915;
	ld.shared.f32 	%f13933, [_ZZ22ForceCalculationKerneliE5posxs+3240];
	sub.f32 	%f13934, %f13933, %f17583;
	ld.shared.f32 	%f13935, [_ZZ22ForceCalculationKerneliE5posys+3240];
	sub.f32 	%f13936, %f13935, %f17582;
	ld.shared.f32 	%f13937, [_ZZ22ForceCalculationKerneliE5poszs+3240];
	sub.f32 	%f13938, %f13937, %f17581;
	fma.rn.f32 	%f13939, %f13938, %f13938, %f7;
	fma.rn.f32 	%f13940, %f13936, %f13936, %f13939;
	fma.rn.f32 	%f13941, %f13934, %f13934, %f13940;
	rsqrt.approx.f32 	%f13942, %f13941;
	ld.shared.f32 	%f13943, [_ZZ22ForceCalculationKerneliE5masss+3240];
	mul.f32 	%f13944, %f13942, %f13943;
	mul.f32 	%f13945, %f13942, %f13944;
	mul.f32 	%f13946, %f13942, %f13945;
	fma.rn.f32 	%f13947, %f13934, %f13946, %f13930;
	fma.rn.f32 	%f13948, %f13936, %f13946, %f13931;
	fma.rn.f32 	%f13949, %f13938, %f13946, %f13932;
	ld.shared.f32 	%f13950, [_ZZ22ForceCalculationKerneliE5posxs+3244];
	sub.f32 	%f13951, %f13950, %f17583;
	ld.shared.f32 	%f13952, [_ZZ22ForceCalculationKerneliE5posys+3244];
	sub.f32 	%f13953, %f13952, %f17582;
	ld.shared.f32 	%f13954, [_ZZ22ForceCalculationKerneliE5poszs+3244];
	sub.f32 	%f13955, %f13954, %f17581;
	fma.rn.f32 	%f13956, %f13955, %f13955, %f7;
	fma.rn.f32 	%f13957, %f13953, %f13953, %f13956;
	fma.rn.f32 	%f13958, %f13951, %f13951, %f13957;
	rsqrt.approx.f32 	%f13959, %f13958;
	ld.shared.f32 	%f13960, [_ZZ22ForceCalculationKerneliE5masss+3244];
	mul.f32 	%f13961, %f13959, %f13960;
	mul.f32 	%f13962, %f13959, %f13961;
	mul.f32 	%f13963, %f13959, %f13962;
	fma.rn.f32 	%f13964, %f13951, %f13963, %f13947;
	fma.rn.f32 	%f13965, %f13953, %f13963, %f13948;
	fma.rn.f32 	%f13966, %f13955, %f13963, %f13949;
	ld.shared.f32 	%f13967, [_ZZ22ForceCalculationKerneliE5posxs+3248];
	sub.f32 	%f13968, %f13967, %f17583;
	ld.shared.f32 	%f13969, [_ZZ22ForceCalculationKerneliE5posys+3248];
	sub.f32 	%f13970, %f13969, %f17582;
	ld.shared.f32 	%f13971, [_ZZ22ForceCalculationKerneliE5poszs+3248];
	sub.f32 	%f13972, %f13971, %f17581;
	fma.rn.f32 	%f13973, %f13972, %f13972, %f7;
	fma.rn.f32 	%f13974, %f13970, %f13970, %f13973;
	fma.rn.f32 	%f13975, %f13968, %f13968, %f13974;
	rsqrt.approx.f32 	%f13976, %f13975;
	ld.shared.f32 	%f13977, [_ZZ22ForceCalculationKerneliE5masss+3248];
	mul.f32 	%f13978, %f13976, %f13977;
	mul.f32 	%f13979, %f13976, %f13978;
	mul.f32 	%f13980, %f13976, %f13979;
	fma.rn.f32 	%f13981, %f13968, %f13980, %f13964;
	fma.rn.f32 	%f13982, %f13970, %f13980, %f13965;
	fma.rn.f32 	%f13983, %f13972, %f13980, %f13966;
	ld.shared.f32 	%f13984, [_ZZ22ForceCalculationKerneliE5posxs+3252];
	sub.f32 	%f13985, %f13984, %f17583;
	ld.shared.f32 	%f13986, [_ZZ22ForceCalculationKerneliE5posys+3252];
	sub.f32 	%f13987, %f13986, %f17582;
	ld.shared.f32 	%f13988, [_ZZ22ForceCalculationKerneliE5poszs+3252];
	sub.f32 	%f13989, %f13988, %f17581;
	fma.rn.f32 	%f13990, %f13989, %f13989, %f7;
	fma.rn.f32 	%f13991, %f13987, %f13987, %f13990;
	fma.rn.f32 	%f13992, %f13985, %f13985, %f13991;
	rsqrt.approx.f32 	%f13993, %f13992;
	ld.shared.f32 	%f13994, [_ZZ22ForceCalculationKerneliE5masss+3252];
	mul.f32 	%f13995, %f13993, %f13994;
	mul.f32 	%f13996, %f13993, %f13995;
	mul.f32 	%f13997, %f13993, %f13996;
	fma.rn.f32 	%f13998, %f13985, %f13997, %f13981;
	fma.rn.f32 	%f13999, %f13987, %f13997, %f13982;
	fma.rn.f32 	%f14000, %f13989, %f13997, %f13983;
	ld.shared.f32 	%f14001, [_ZZ22ForceCalculationKerneliE5posxs+3256];
	sub.f32 	%f14002, %f14001, %f17583;
	ld.shared.f32 	%f14003, [_ZZ22ForceCalculationKerneliE5posys+3256];
	sub.f32 	%f14004, %f14003, %f17582;
	ld.shared.f32 	%f14005, [_ZZ22ForceCalculationKerneliE5poszs+3256];
	sub.f32 	%f14006, %f14005, %f17581;
	fma.rn.f32 	%f14007, %f14006, %f14006, %f7;
	fma.rn.f32 	%f14008, %f14004, %f14004, %f14007;
	fma.rn.f32 	%f14009, %f14002, %f14002, %f14008;
	rsqrt.approx.f32 	%f14010, %f14009;
	ld.shared.f32 	%f14011, [_ZZ22ForceCalculationKerneliE5masss+3256];
	mul.f32 	%f14012, %f14010, %f14011;
	mul.f32 	%f14013, %f14010, %f14012;
	mul.f32 	%f14014, %f14010, %f14013;
	fma.rn.f32 	%f14015, %f14002, %f14014, %f13998;
	fma.rn.f32 	%f14016, %f14004, %f14014, %f13999;
	fma.rn.f32 	%f14017, %f14006, %f14014, %f14000;
	ld.shared.f32 	%f14018, [_ZZ22ForceCalculationKerneliE5posxs+3260];
	sub.f32 	%f14019, %f14018, %f17583;
	ld.shared.f32 	%f14020, [_ZZ22ForceCalculationKerneliE5posys+3260];
	sub.f32 	%f14021, %f14020, %f17582;
	ld.shared.f32 	%f14022, [_ZZ22ForceCalculationKerneliE5poszs+3260];
	sub.f32 	%f14023, %f14022, %f17581;
	fma.rn.f32 	%f14024, %f14023, %f14023, %f7;
	fma.rn.f32 	%f14025, %f14021, %f14021, %f14024;
	fma.rn.f32 	%f14026, %f14019, %f14019, %f14025;
	rsqrt.approx.f32 	%f14027, %f14026;
	ld.shared.f32 	%f14028, [_ZZ22ForceCalculationKerneliE5masss+3260];
	mul.f32 	%f14029, %f14027, %f14028;
	mul.f32 	%f14030, %f14027, %f14029;
	mul.f32 	%f14031, %f14027, %f14030;
	fma.rn.f32 	%f14032, %f14019, %f14031, %f14015;
	fma.rn.f32 	%f14033, %f14021, %f14031, %f14016;
	fma.rn.f32 	%f14034, %f14023, %f14031, %f14017;
	ld.shared.f32 	%f14035, [_ZZ22ForceCalculationKerneliE5posxs+3264];
	sub.f32 	%f14036, %f14035, %f17583;
	ld.shared.f32 	%f14037, [_ZZ22ForceCalculationKerneliE5posys+3264];
	sub.f32 	%f14038, %f14037, %f17582;
	ld.shared.f32 	%f14039, [_ZZ22ForceCalculationKerneliE5poszs+3264];
	sub.f32 	%f14040, %f14039, %f17581;
	fma.rn.f32 	%f14041, %f14040, %f14040, %f7;
	fma.rn.f32 	%f14042, %f14038, %f14038, %f14041;
	fma.rn.f32 	%f14043, %f14036, %f14036, %f14042;
	rsqrt.approx.f32 	%f14044, %f14043;
	ld.shared.f32 	%f14045, [_ZZ22ForceCalculationKerneliE5masss+3264];
	mul.f32 	%f14046, %f14044, %f14045;
	mul.f32 	%f14047, %f14044, %f14046;
	mul.f32 	%f14048, %f14044, %f14047;
	fma.rn.f32 	%f14049, %f14036, %f14048, %f14032;
	fma.rn.f32 	%f14050, %f14038, %f14048, %f14033;
	fma.rn.f32 	%f14051, %f14040, %f14048, %f14034;
	ld.shared.f32 	%f14052, [_ZZ22ForceCalculationKerneliE5posxs+3268];
	sub.f32 	%f14053, %f14052, %f17583;
	ld.shared.f32 	%f14054, [_ZZ22ForceCalculationKerneliE5posys+3268];
	sub.f32 	%f14055, %f14054, %f17582;
	ld.shared.f32 	%f14056, [_ZZ22ForceCalculationKerneliE5poszs+3268];
	sub.f32 	%f14057, %f14056, %f17581;
	fma.rn.f32 	%f14058, %f14057, %f14057, %f7;
	fma.rn.f32 	%f14059, %f14055, %f14055, %f14058;
	fma.rn.f32 	%f14060, %f14053, %f14053, %f14059;
	rsqrt.approx.f32 	%f14061, %f14060;
	ld.shared.f32 	%f14062, [_ZZ22ForceCalculationKerneliE5masss+3268];
	mul.f32 	%f14063, %f14061, %f14062;
	mul.f32 	%f14064, %f14061, %f14063;
	mul.f32 	%f14065, %f14061, %f14064;
	fma.rn.f32 	%f14066, %f14053, %f14065, %f14049;
	fma.rn.f32 	%f14067, %f14055, %f14065, %f14050;
	fma.rn.f32 	%f14068, %f14057, %f14065, %f14051;
	ld.shared.f32 	%f14069, [_ZZ22ForceCalculationKerneliE5posxs+3272];
	sub.f32 	%f14070, %f14069, %f17583;
	ld.shared.f32 	%f14071, [_ZZ22ForceCalculationKerneliE5posys+3272];
	sub.f32 	%f14072, %f14071, %f17582;
	ld.shared.f32 	%f14073, [_ZZ22ForceCalculationKerneliE5poszs+3272];
	sub.f32 	%f14074, %f14073, %f17581;
	fma.rn.f32 	%f14075, %f14074, %f14074, %f7;
	fma.rn.f32 	%f14076, %f14072, %f14072, %f14075;
	fma.rn.f32 	%f14077, %f14070, %f14070, %f14076;
	rsqrt.approx.f32 	%f14078, %f14077;
	ld.shared.f32 	%f14079, [_ZZ22ForceCalculationKerneliE5masss+3272];
	mul.f32 	%f14080, %f14078, %f14079;
	mul.f32 	%f14081, %f14078, %f14080;
	mul.f32 	%f14082, %f14078, %f14081;
	fma.rn.f32 	%f14083, %f14070, %f14082, %f14066;
	fma.rn.f32 	%f14084, %f14072, %f14082, %f14067;
	fma.rn.f32 	%f14085, %f14074, %f14082, %f14068;
	ld.shared.f32 	%f14086, [_ZZ22ForceCalculationKerneliE5posxs+3276];
	sub.f32 	%f14087, %f14086, %f17583;
	ld.shared.f32 	%f14088, [_ZZ22ForceCalculationKerneliE5posys+3276];
	sub.f32 	%f14089, %f14088, %f17582;
	ld.shared.f32 	%f14090, [_ZZ22ForceCalculationKerneliE5poszs+3276];
	sub.f32 	%f14091, %f14090, %f17581;
	fma.rn.f32 	%f14092, %f14091, %f14091, %f7;
	fma.rn.f32 	%f14093, %f14089, %f14089, %f14092;
	fma.rn.f32 	%f14094, %f14087, %f14087, %f14093;
	rsqrt.approx.f32 	%f14095, %f14094;
	ld.shared.f32 	%f14096, [_ZZ22ForceCalculationKerneliE5masss+3276];
	mul.f32 	%f14097, %f14095, %f14096;
	mul.f32 	%f14098, %f14095, %f14097;
	mul.f32 	%f14099, %f14095, %f14098;
	fma.rn.f32 	%f14100, %f14087, %f14099, %f14083;
	fma.rn.f32 	%f14101, %f14089, %f14099, %f14084;
	fma.rn.f32 	%f14102, %f14091, %f14099, %f14085;
	ld.shared.f32 	%f14103, [_ZZ22ForceCalculationKerneliE5posxs+3280];
	sub.f32 	%f14104, %f14103, %f17583;
	ld.shared.f32 	%f14105, [_ZZ22ForceCalculationKerneliE5posys+3280];
	sub.f32 	%f14106, %f14105, %f17582;
	ld.shared.f32 	%f14107, [_ZZ22ForceCalculationKerneliE5poszs+3280];
	sub.f32 	%f14108, %f14107, %f17581;
	fma.rn.f32 	%f14109, %f14108, %f14108, %f7;
	fma.rn.f32 	%f14110, %f14106, %f14106, %f14109;
	fma.rn.f32 	%f14111, %f14104, %f14104, %f14110;
	rsqrt.approx.f32 	%f14112, %f14111;
	ld.shared.f32 	%f14113, [_ZZ22ForceCalculationKerneliE5masss+3280];
	mul.f32 	%f14114, %f14112, %f14113;
	mul.f32 	%f14115, %f14112, %f14114;
	mul.f32 	%f14116, %f14112, %f14115;
	fma.rn.f32 	%f14117, %f14104, %f14116, %f14100;
	fma.rn.f32 	%f14118, %f14106, %f14116, %f14101;
	fma.rn.f32 	%f14119, %f14108, %f14116, %f14102;
	ld.shared.f32 	%f14120, [_ZZ22ForceCalculationKerneliE5posxs+3284];
	sub.f32 	%f14121, %f14120, %f17583;
	ld.shared.f32 	%f14122, [_ZZ22ForceCalculationKerneliE5posys+3284];
	sub.f32 	%f14123, %f14122, %f17582;
	ld.shared.f32 	%f14124, [_ZZ22ForceCalculationKerneliE5poszs+3284];
	sub.f32 	%f14125, %f14124, %f17581;
	fma.rn.f32 	%f14126, %f14125, %f14125, %f7;
	fma.rn.f32 	%f14127, %f14123, %f14123, %f14126;
	fma.rn.f32 	%f14128, %f14121, %f14121, %f14127;
	rsqrt.approx.f32 	%f14129, %f14128;
	ld.shared.f32 	%f14130, [_ZZ22ForceCalculationKerneliE5masss+3284];
	mul.f32 	%f14131, %f14129, %f14130;
	mul.f32 	%f14132, %f14129, %f14131;
	mul.f32 	%f14133, %f14129, %f14132;
	fma.rn.f32 	%f14134, %f14121, %f14133, %f14117;
	fma.rn.f32 	%f14135, %f14123, %f14133, %f14118;
	fma.rn.f32 	%f14136, %f14125, %f14133, %f14119;
	ld.shared.f32 	%f14137, [_ZZ22ForceCalculationKerneliE5posxs+3288];
	sub.f32 	%f14138, %f14137, %f17583;
	ld.shared.f32 	%f14139, [_ZZ22ForceCalculationKerneliE5posys+3288];
	sub.f32 	%f14140, %f14139, %f17582;
	ld.shared.f32 	%f14141, [_ZZ22ForceCalculationKerneliE5poszs+3288];
	sub.f32 	%f14142, %f14141, %f17581;
	fma.rn.f32 	%f14143, %f14142, %f14142, %f7;
	fma.rn.f32 	%f14144, %f14140, %f14140, %f14143;
	fma.rn.f32 	%f14145, %f14138, %f14138, %f14144;
	rsqrt.approx.f32 	%f14146, %f14145;
	ld.shared.f32 	%f14147, [_ZZ22ForceCalculationKerneliE5masss+3288];
	mul.f32 	%f14148, %f14146, %f14147;
	mul.f32 	%f14149, %f14146, %f14148;
	mul.f32 	%f14150, %f14146, %f14149;
	fma.rn.f32 	%f14151, %f14138, %f14150, %f14134;
	fma.rn.f32 	%f14152, %f14140, %f14150, %f14135;
	fma.rn.f32 	%f14153, %f14142, %f14150, %f14136;
	ld.shared.f32 	%f14154, [_ZZ22ForceCalculationKerneliE5posxs+3292];
	sub.f32 	%f14155, %f14154, %f17583;
	ld.shared.f32 	%f14156, [_ZZ22ForceCalculationKerneliE5posys+3292];
	sub.f32 	%f14157, %f14156, %f17582;
	ld.shared.f32 	%f14158, [_ZZ22ForceCalculationKerneliE5poszs+3292];
	sub.f32 	%f14159, %f14158, %f17581;
	fma.rn.f32 	%f14160, %f14159, %f14159, %f7;
	fma.rn.f32 	%f14161, %f14157, %f14157, %f14160;
	fma.rn.f32 	%f14162, %f14155, %f14155, %f14161;
	rsqrt.approx.f32 	%f14163, %f14162;
	ld.shared.f32 	%f14164, [_ZZ22ForceCalculationKerneliE5masss+3292];
	mul.f32 	%f14165, %f14163, %f14164;
	mul.f32 	%f14166, %f14163, %f14165;
	mul.f32 	%f14167, %f14163, %f14166;
	fma.rn.f32 	%f14168, %f14155, %f14167, %f14151;
	fma.rn.f32 	%f14169, %f14157, %f14167, %f14152;
	fma.rn.f32 	%f14170, %f14159, %f14167, %f14153;
	ld.shared.f32 	%f14171, [_ZZ22ForceCalculationKerneliE5posxs+3296];
	sub.f32 	%f14172, %f14171, %f17583;
	ld.shared.f32 	%f14173, [_ZZ22ForceCalculationKerneliE5posys+3296];
	sub.f32 	%f14174, %f14173, %f17582;
	ld.shared.f32 	%f14175, [_ZZ22ForceCalculationKerneliE5poszs+3296];
	sub.f32 	%f14176, %f14175, %f17581;
	fma.rn.f32 	%f14177, %f14176, %f14176, %f7;
	fma.rn.f32 	%f14178, %f14174, %f14174, %f14177;
	fma.rn.f32 	%f14179, %f14172, %f14172, %f14178;
	rsqrt.approx.f32 	%f14180, %f14179;
	ld.shared.f32 	%f14181, [_ZZ22ForceCalculationKerneliE5masss+3296];
	mul.f32 	%f14182, %f14180, %f14181;
	mul.f32 	%f14183, %f14180, %f14182;
	mul.f32 	%f14184, %f14180, %f14183;
	fma.rn.f32 	%f14185, %f14172, %f14184, %f14168;
	fma.rn.f32 	%f14186, %f14174, %f14184, %f14169;
	fma.rn.f32 	%f14187, %f14176, %f14184, %f14170;
	ld.shared.f32 	%f14188, [_ZZ22ForceCalculationKerneliE5posxs+3300];
	sub.f32 	%f14189, %f14188, %f17583;
	ld.shared.f32 	%f14190, [_ZZ22ForceCalculationKerneliE5posys+3300];
	sub.f32 	%f14191, %f14190, %f17582;
	ld.shared.f32 	%f14192, [_ZZ22ForceCalculationKerneliE5poszs+3300];
	sub.f32 	%f14193, %f14192, %f17581;
	fma.rn.f32 	%f14194, %f14193, %f14193, %f7;
	fma.rn.f32 	%f14195, %f14191, %f14191, %f14194;
	fma.rn.f32 	%f14196, %f14189, %f14189, %f14195;
	rsqrt.approx.f32 	%f14197, %f14196;
	ld.shared.f32 	%f14198, [_ZZ22ForceCalculationKerneliE5masss+3300];
	mul.f32 	%f14199, %f14197, %f14198;
	mul.f32 	%f14200, %f14197, %f14199;
	mul.f32 	%f14201, %f14197, %f14200;
	fma.rn.f32 	%f14202, %f14189, %f14201, %f14185;
	fma.rn.f32 	%f14203, %f14191, %f14201, %f14186;
	fma.rn.f32 	%f14204, %f14193, %f14201, %f14187;
	ld.shared.f32 	%f14205, [_ZZ22ForceCalculationKerneliE5posxs+3304];
	sub.f32 	%f14206, %f14205, %f17583;
	ld.shared.f32 	%f14207, [_ZZ22ForceCalculationKerneliE5posys+3304];
	sub.f32 	%f14208, %f14207, %f17582;
	ld.shared.f32 	%f14209, [_ZZ22ForceCalculationKerneliE5poszs+3304];
	sub.f32 	%f14210, %f14209, %f17581;
	fma.rn.f32 	%f14211, %f14210, %f14210, %f7;
	fma.rn.f32 	%f14212, %f14208, %f14208, %f14211;
	fma.rn.f32 	%f14213, %f14206, %f14206, %f14212;
	rsqrt.approx.f32 	%f14214, %f14213;
	ld.shared.f32 	%f14215, [_ZZ22ForceCalculationKerneliE5masss+3304];
	mul.f32 	%f14216, %f14214, %f14215;
	mul.f32 	%f14217, %f14214, %f14216;
	mul.f32 	%f14218, %f14214, %f14217;
	fma.rn.f32 	%f14219, %f14206, %f14218, %f14202;
	fma.rn.f32 	%f14220, %f14208, %f14218, %f14203;
	fma.rn.f32 	%f14221, %f14210, %f14218, %f14204;
	ld.shared.f32 	%f14222, [_ZZ22ForceCalculationKerneliE5posxs+3308];
	sub.f32 	%f14223, %f14222, %f17583;
	ld.shared.f32 	%f14224, [_ZZ22ForceCalculationKerneliE5posys+3308];
	sub.f32 	%f14225, %f14224, %f17582;
	ld.shared.f32 	%f14226, [_ZZ22ForceCalculationKerneliE5poszs+3308];
	sub.f32 	%f14227, %f14226, %f17581;
	fma.rn.f32 	%f14228, %f14227, %f14227, %f7;
	fma.rn.f32 	%f14229, %f14225, %f14225, %f14228;
	fma.rn.f32 	%f14230, %f14223, %f14223, %f14229;
	rsqrt.approx.f32 	%f14231, %f14230;
	ld.shared.f32 	%f14232, [_ZZ22ForceCalculationKerneliE5masss+3308];
	mul.f32 	%f14233, %f14231, %f14232;
	mul.f32 	%f14234, %f14231, %f14233;
	mul.f32 	%f14235, %f14231, %f14234;
	fma.rn.f32 	%f14236, %f14223, %f14235, %f14219;
	fma.rn.f32 	%f14237, %f14225, %f14235, %f14220;
	fma.rn.f32 	%f14238, %f14227, %f14235, %f14221;
	ld.shared.f32 	%f14239, [_ZZ22ForceCalculationKerneliE5posxs+3312];
	sub.f32 	%f14240, %f14239, %f17583;
	ld.shared.f32 	%f14241, [_ZZ22ForceCalculationKerneliE5posys+3312];
	sub.f32 	%f14242, %f14241, %f17582;
	ld.shared.f32 	%f14243, [_ZZ22ForceCalculationKerneliE5poszs+3312];
	sub.f32 	%f14244, %f14243, %f17581;
	fma.rn.f32 	%f14245, %f14244, %f14244, %f7;
	fma.rn.f32 	%f14246, %f14242, %f14242, %f14245;
	fma.rn.f32 	%f14247, %f14240, %f14240, %f14246;
	rsqrt.approx.f32 	%f14248, %f14247;
	ld.shared.f32 	%f14249, [_ZZ22ForceCalculationKerneliE5masss+3312];
	mul.f32 	%f14250, %f14248, %f14249;
	mul.f32 	%f14251, %f14248, %f14250;
	mul.f32 	%f14252, %f14248, %f14251;
	fma.rn.f32 	%f14253, %f14240, %f14252, %f14236;
	fma.rn.f32 	%f14254, %f14242, %f14252, %f14237;
	fma.rn.f32 	%f14255, %f14244, %f14252, %f14238;
	ld.shared.f32 	%f14256, [_ZZ22ForceCalculationKerneliE5posxs+3316];
	sub.f32 	%f14257, %f14256, %f17583;
	ld.shared.f32 	%f14258, [_ZZ22ForceCalculationKerneliE5posys+3316];
	sub.f32 	%f14259, %f14258, %f17582;
	ld.shared.f32 	%f14260, [_ZZ22ForceCalculationKerneliE5poszs+3316];
	sub.f32 	%f14261, %f14260, %f17581;
	fma.rn.f32 	%f14262, %f14261, %f14261, %f7;
	fma.rn.f32 	%f14263, %f14259, %f14259, %f14262;
	fma.rn.f32 	%f14264, %f14257, %f14257, %f14263;
	rsqrt.approx.f32 	%f14265, %f14264;
	ld.shared.f32 	%f14266, [_ZZ22ForceCalculationKerneliE5masss+3316];
	mul.f32 	%f14267, %f14265, %f14266;
	mul.f32 	%f14268, %f14265, %f14267;
	mul.f32 	%f14269, %f14265, %f14268;
	fma.rn.f32 	%f14270, %f14257, %f14269, %f14253;
	fma.rn.f32 	%f14271, %f14259, %f14269, %f14254;
	fma.rn.f32 	%f14272, %f14261, %f14269, %f14255;
	ld.shared.f32 	%f14273, [_ZZ22ForceCalculationKerneliE5posxs+3320];
	sub.f32 	%f14274, %f14273, %f17583;
	ld.shared.f32 	%f14275, [_ZZ22ForceCalculationKerneliE5posys+3320];
	sub.f32 	%f14276, %f14275, %f17582;
	ld.shared.f32 	%f14277, [_ZZ22ForceCalculationKerneliE5poszs+3320];
	sub.f32 	%f14278, %f14277, %f17581;
	fma.rn.f32 	%f14279, %f14278, %f14278, %f7;
	fma.rn.f32 	%f14280, %f14276, %f14276, %f14279;
	fma.rn.f32 	%f14281, %f14274, %f14274, %f14280;
	rsqrt.approx.f32 	%f14282, %f14281;
	ld.shared.f32 	%f14283, [_ZZ22ForceCalculationKerneliE5masss+3320];
	mul.f32 	%f14284, %f14282, %f14283;
	mul.f32 	%f14285, %f14282, %f14284;
	mul.f32 	%f14286, %f14282, %f14285;
	fma.rn.f32 	%f14287, %f14274, %f14286, %f14270;
	fma.rn.f32 	%f14288, %f14276, %f14286, %f14271;
	fma.rn.f32 	%f14289, %f14278, %f14286, %f14272;
	ld.shared.f32 	%f14290, [_ZZ22ForceCalculationKerneliE5posxs+3324];
	sub.f32 	%f14291, %f14290, %f17583;
	ld.shared.f32 	%f14292, [_ZZ22ForceCalculationKerneliE5posys+3324];
	sub.f32 	%f14293, %f14292, %f17582;
	ld.shared.f32 	%f14294, [_ZZ22ForceCalculationKerneliE5poszs+3324];
	sub.f32 	%f14295, %f14294, %f17581;
	fma.rn.f32 	%f14296, %f14295, %f14295, %f7;
	fma.rn.f32 	%f14297, %f14293, %f14293, %f14296;
	fma.rn.f32 	%f14298, %f14291, %f14291, %f14297;
	rsqrt.approx.f32 	%f14299, %f14298;
	ld.shared.f32 	%f14300, [_ZZ22ForceCalculationKerneliE5masss+3324];
	mul.f32 	%f14301, %f14299, %f14300;
	mul.f32 	%f14302, %f14299, %f14301;
	mul.f32 	%f14303, %f14299, %f14302;
	fma.rn.f32 	%f14304, %f14291, %f14303, %f14287;
	fma.rn.f32 	%f14305, %f14293, %f14303, %f14288;
	fma.rn.f32 	%f14306, %f14295, %f14303, %f14289;
	ld.shared.f32 	%f14307, [_ZZ22ForceCalculationKerneliE5posxs+3328];
	sub.f32 	%f14308, %f14307, %f17583;
	ld.shared.f32 	%f14309, [_ZZ22ForceCalculationKerneliE5posys+3328];
	sub.f32 	%f14310, %f14309, %f17582;
	ld.shared.f32 	%f14311, [_ZZ22ForceCalculationKerneliE5poszs+3328];
	sub.f32 	%f14312, %f14311, %f17581;
	fma.rn.f32 	%f14313, %f14312, %f14312, %f7;
	fma.rn.f32 	%f14314, %f14310, %f14310, %f14313;
	fma.rn.f32 	%f14315, %f14308, %f14308, %f14314;
	rsqrt.approx.f32 	%f14316, %f14315;
	ld.shared.f32 	%f14317, [_ZZ22ForceCalculationKerneliE5masss+3328];
	mul.f32 	%f14318, %f14316, %f14317;
	mul.f32 	%f14319, %f14316, %f14318;
	mul.f32 	%f14320, %f14316, %f14319;
	fma.rn.f32 	%f14321, %f14308, %f14320, %f14304;
	fma.rn.f32 	%f14322, %f14310, %f14320, %f14305;
	fma.rn.f32 	%f14323, %f14312, %f14320, %f14306;
	ld.shared.f32 	%f14324, [_ZZ22ForceCalculationKerneliE5posxs+3332];
	sub.f32 	%f14325, %f14324, %f17583;
	ld.shared.f32 	%f14326, [_ZZ22ForceCalculationKerneliE5posys+3332];
	sub.f32 	%f14327, %f14326, %f17582;
	ld.shared.f32 	%f14328, [_ZZ22ForceCalculationKerneliE5poszs+3332];
	sub.f32 	%f14329, %f14328, %f17581;
	fma.rn.f32 	%f14330, %f14329, %f14329, %f7;
	fma.rn.f32 	%f14331, %f14327, %f14327, %f14330;
	fma.rn.f32 	%f14332, %f14325, %f14325, %f14331;
	rsqrt.approx.f32 	%f14333, %f14332;
	ld.shared.f32 	%f14334, [_ZZ22ForceCalculationKerneliE5masss+3332];
	mul.f32 	%f14335, %f14333, %f14334;
	mul.f32 	%f14336, %f14333, %f14335;
	mul.f32 	%f14337, %f14333, %f14336;
	fma.rn.f32 	%f14338, %f14325, %f14337, %f14321;
	fma.rn.f32 	%f14339, %f14327, %f14337, %f14322;
	fma.rn.f32 	%f14340, %f14329, %f14337, %f14323;
	ld.shared.f32 	%f14341, [_ZZ22ForceCalculationKerneliE5posxs+3336];
	sub.f32 	%f14342, %f14341, %f17583;
	ld.shared.f32 	%f14343, [_ZZ22ForceCalculationKerneliE5posys+3336];
	sub.f32 	%f14344, %f14343, %f17582;
	ld.shared.f32 	%f14345, [_ZZ22ForceCalculationKerneliE5poszs+3336];
	sub.f32 	%f14346, %f14345, %f17581;
	fma.rn.f32 	%f14347, %f14346, %f14346, %f7;
	fma.rn.f32 	%f14348, %f14344, %f14344, %f14347;
	fma.rn.f32 	%f14349, %f14342, %f14342, %f14348;
	rsqrt.approx.f32 	%f14350, %f14349;
	ld.shared.f32 	%f14351, [_ZZ22ForceCalculationKerneliE5masss+3336];
	mul.f32 	%f14352, %f14350, %f14351;
	mul.f32 	%f14353, %f14350, %f14352;
	mul.f32 	%f14354, %f14350, %f14353;
	fma.rn.f32 	%f14355, %f14342, %f14354, %f14338;
	fma.rn.f32 	%f14356, %f14344, %f14354, %f14339;
	fma.rn.f32 	%f14357, %f14346, %f14354, %f14340;
	ld.shared.f32 	%f14358, [_ZZ22ForceCalculationKerneliE5posxs+3340];
	sub.f32 	%f14359, %f14358, %f17583;
	ld.shared.f32 	%f14360, [_ZZ22ForceCalculationKerneliE5posys+3340];
	sub.f32 	%f14361, %f14360, %f17582;
	ld.shared.f32 	%f14362, [_ZZ22ForceCalculationKerneliE5poszs+3340];
	sub.f32 	%f14363, %f14362, %f17581;
	fma.rn.f32 	%f14364, %f14363, %f14363, %f7;
	fma.rn.f32 	%f14365, %f14361, %f14361, %f14364;
	fma.rn.f32 	%f14366, %f14359, %f14359, %f14365;
	rsqrt.approx.f32 	%f14367, %f14366;
	ld.shared.f32 	%f14368, [_ZZ22ForceCalculationKerneliE5masss+3340];
	mul.f32 	%f14369, %f14367, %f14368;
	mul.f32 	%f14370, %f14367, %f14369;
	mul.f32 	%f14371, %f14367, %f14370;
	fma.rn.f32 	%f14372, %f14359, %f14371, %f14355;
	fma.rn.f32 	%f14373, %f14361, %f14371, %f14356;
	fma.rn.f32 	%f14374, %f14363, %f14371, %f14357;
	ld.shared.f32 	%f14375, [_ZZ22ForceCalculationKerneliE5posxs+3344];
	sub.f32 	%f14376, %f14375, %f17583;
	ld.shared.f32 	%f14377, [_ZZ22ForceCalculationKerneliE5posys+3344];
	sub.f32 	%f14378, %f14377, %f17582;
	ld.shared.f32 	%f14379, [_ZZ22ForceCalculationKerneliE5poszs+3344];
	sub.f32 	%f14380, %f14379, %f17581;
	fma.rn.f32 	%f14381, %f14380, %f14380, %f7;
	fma.rn.f32 	%f14382, %f14378, %f14378, %f14381;
	fma.rn.f32 	%f14383, %f14376, %f14376, %f14382;
	rsqrt.approx.f32 	%f14384, %f14383;
	ld.shared.f32 	%f14385, [_ZZ22ForceCalculationKerneliE5masss+3344];
	mul.f32 	%f14386, %f14384, %f14385;
	mul.f32 	%f14387, %f14384, %f14386;
	mul.f32 	%f14388, %f14384, %f14387;
	fma.rn.f32 	%f14389, %f14376, %f14388, %f14372;
	fma.rn.f32 	%f14390, %f14378, %f14388, %f14373;
	fma.rn.f32 	%f14391, %f14380, %f14388, %f14374;
	ld.shared.f32 	%f14392, [_ZZ22ForceCalculationKerneliE5posxs+3348];
	sub.f32 	%f14393, %f14392, %f17583;
	ld.shared.f32 	%f14394, [_ZZ22ForceCalculationKerneliE5posys+3348];
	sub.f32 	%f14395, %f14394, %f17582;
	ld.shared.f32 	%f14396, [_ZZ22ForceCalculationKerneliE5poszs+3348];
	sub.f32 	%f14397, %f14396, %f17581;
	fma.rn.f32 	%f14398, %f14397, %f14397, %f7;
	fma.rn.f32 	%f14399, %f14395, %f14395, %f14398;
	fma.rn.f32 	%f14400, %f14393, %f14393, %f14399;
	rsqrt.approx.f32 	%f14401, %f14400;
	ld.shared.f32 	%f14402, [_ZZ22ForceCalculationKerneliE5masss+3348];
	mul.f32 	%f14403, %f14401, %f14402;
	mul.f32 	%f14404, %f14401, %f14403;
	mul.f32 	%f14405, %f14401, %f14404;
	fma.rn.f32 	%f14406, %f14393, %f14405, %f14389;
	fma.rn.f32 	%f14407, %f14395, %f14405, %f14390;
	fma.rn.f32 	%f14408, %f14397, %f14405, %f14391;
	ld.shared.f32 	%f14409, [_ZZ22ForceCalculationKerneliE5posxs+3352];
	sub.f32 	%f14410, %f14409, %f17583;
	ld.shared.f32 	%f14411, [_ZZ22ForceCalculationKerneliE5posys+3352];
	sub.f32 	%f14412, %f14411, %f17582;
	ld.shared.f32 	%f14413, [_ZZ22ForceCalculationKerneliE5poszs+3352];
	sub.f32 	%f14414, %f14413, %f17581;
	fma.rn.f32 	%f14415, %f14414, %f14414, %f7;
	fma.rn.f32 	%f14416, %f14412, %f14412, %f14415;
	fma.rn.f32 	%f14417, %f14410, %f14410, %f14416;
	rsqrt.approx.f32 	%f14418, %f14417;
	ld.shared.f32 	%f14419, [_ZZ22ForceCalculationKerneliE5masss+3352];
	mul.f32 	%f14420, %f14418, %f14419;
	mul.f32 	%f14421, %f14418, %f14420;
	mul.f32 	%f14422, %f14418, %f14421;
	fma.rn.f32 	%f14423, %f14410, %f14422, %f14406;
	fma.rn.f32 	%f14424, %f14412, %f14422, %f14407;
	fma.rn.f32 	%f14425, %f14414, %f14422, %f14408;
	ld.shared.f32 	%f14426, [_ZZ22ForceCalculationKerneliE5posxs+3356];
	sub.f32 	%f14427, %f14426, %f17583;
	ld.shared.f32 	%f14428, [_ZZ22ForceCalculationKerneliE5posys+3356];
	sub.f32 	%f14429, %f14428, %f17582;
	ld.shared.f32 	%f14430, [_ZZ22ForceCalculationKerneliE5poszs+3356];
	sub.f32 	%f14431, %f14430, %f17581;
	fma.rn.f32 	%f14432, %f14431, %f14431, %f7;
	fma.rn.f32 	%f14433, %f14429, %f14429, %f14432;
	fma.rn.f32 	%f14434, %f14427, %f14427, %f14433;
	rsqrt.approx.f32 	%f14435, %f14434;
	ld.shared.f32 	%f14436, [_ZZ22ForceCalculationKerneliE5masss+3356];
	mul.f32 	%f14437, %f14435, %f14436;
	mul.f32 	%f14438, %f14435, %f14437;
	mul.f32 	%f14439, %f14435, %f14438;
	fma.rn.f32 	%f14440, %f14427, %f14439, %f14423;
	fma.rn.f32 	%f14441, %f14429, %f14439, %f14424;
	fma.rn.f32 	%f14442, %f14431, %f14439, %f14425;
	ld.shared.f32 	%f14443, [_ZZ22ForceCalculationKerneliE5posxs+3360];
	sub.f32 	%f14444, %f14443, %f17583;
	ld.shared.f32 	%f14445, [_ZZ22ForceCalculationKerneliE5posys+3360];
	sub.f32 	%f14446, %f14445, %f17582;
	ld.shared.f32 	%f14447, [_ZZ22ForceCalculationKerneliE5poszs+3360];
	sub.f32 	%f14448, %f14447, %f17581;
	fma.rn.f32 	%f14449, %f14448, %f14448, %f7;
	fma.rn.f32 	%f14450, %f14446, %f14446, %f14449;
	fma.rn.f32 	%f14451, %f14444, %f14444, %f14450;
	rsqrt.approx.f32 	%f14452, %f14451;
	ld.shared.f32 	%f14453, [_ZZ22ForceCalculationKerneliE5masss+3360];
	mul.f32 	%f14454, %f14452, %f14453;
	mul.f32 	%f14455, %f14452, %f14454;
	mul.f32 	%f14456, %f14452, %f14455;
	fma.rn.f32 	%f14457, %f14444, %f14456, %f14440;
	fma.rn.f32 	%f14458, %f14446, %f14456, %f14441;
	fma.rn.f32 	%f14459, %f14448, %f14456, %f14442;
	ld.shared.f32 	%f14460, [_ZZ22ForceCalculationKerneliE5posxs+3364];
	sub.f32 	%f14461, %f14460, %f17583;
	ld.shared.f32 	%f14462, [_ZZ22ForceCalculationKerneliE5posys+3364];
	sub.f32 	%f14463, %f14462, %f17582;
	ld.shared.f32 	%f14464, [_ZZ22ForceCalculationKerneliE5poszs+3364];
	sub.f32 	%f14465, %f14464, %f17581;
	fma.rn.f32 	%f14466, %f14465, %f14465, %f7;
	fma.rn.f32 	%f14467, %f14463, %f14463, %f14466;
	fma.rn.f32 	%f14468, %f14461, %f14461, %f14467;
	rsqrt.approx.f32 	%f14469, %f14468;
	ld.shared.f32 	%f14470, [_ZZ22ForceCalculationKerneliE5masss+3364];
	mul.f32 	%f14471, %f14469, %f14470;
	mul.f32 	%f14472, %f14469, %f14471;
	mul.f32 	%f14473, %f14469, %f14472;
	fma.rn.f32 	%f14474, %f14461, %f14473, %f14457;
	fma.rn.f32 	%f14475, %f14463, %f14473, %f14458;
	fma.rn.f32 	%f14476, %f14465, %f14473, %f14459;
	ld.shared.f32 	%f14477, [_ZZ22ForceCalculationKerneliE5posxs+3368];
	sub.f32 	%f14478, %f14477, %f17583;
	ld.shared.f32 	%f14479, [_ZZ22ForceCalculationKerneliE5posys+3368];
	sub.f32 	%f14480, %f14479, %f17582;
	ld.shared.f32 	%f14481, [_ZZ22ForceCalculationKerneliE5poszs+3368];
	sub.f32 	%f14482, %f14481, %f17581;
	fma.rn.f32 	%f14483, %f14482, %f14482, %f7;
	fma.rn.f32 	%f14484, %f14480, %f14480, %f14483;
	fma.rn.f32 	%f14485, %f14478, %f14478, %f14484;
	rsqrt.approx.f32 	%f14486, %f14485;
	ld.shared.f32 	%f14487, [_ZZ22ForceCalculationKerneliE5masss+3368];
	mul.f32 	%f14488, %f14486, %f14487;
	mul.f32 	%f14489, %f14486, %f14488;
	mul.f32 	%f14490, %f14486, %f14489;
	fma.rn.f32 	%f14491, %f14478, %f14490, %f14474;
	fma.rn.f32 	%f14492, %f14480, %f14490, %f14475;
	fma.rn.f32 	%f14493, %f14482, %f14490, %f14476;
	ld.shared.f32 	%f14494, [_ZZ22ForceCalculationKerneliE5posxs+3372];
	sub.f32 	%f14495, %f14494, %f17583;
	ld.shared.f32 	%f14496, [_ZZ22ForceCalculationKerneliE5posys+3372];
	sub.f32 	%f14497, %f14496, %f17582;
	ld.shared.f32 	%f14498, [_ZZ22ForceCalculationKerneliE5poszs+3372];
	sub.f32 	%f14499, %f14498, %f17581;
	fma.rn.f32 	%f14500, %f14499, %f14499, %f7;
	fma.rn.f32 	%f14501, %f14497, %f14497, %f14500;
	fma.rn.f32 	%f14502, %f14495, %f14495, %f14501;
	rsqrt.approx.f32 	%f14503, %f14502;
	ld.shared.f32 	%f14504, [_ZZ22ForceCalculationKerneliE5masss+3372];
	mul.f32 	%f14505, %f14503, %f14504;
	mul.f32 	%f14506, %f14503, %f14505;
	mul.f32 	%f14507, %f14503, %f14506;
	fma.rn.f32 	%f14508, %f14495, %f14507, %f14491;
	fma.rn.f32 	%f14509, %f14497, %f14507, %f14492;
	fma.rn.f32 	%f14510, %f14499, %f14507, %f14493;
	ld.shared.f32 	%f14511, [_ZZ22ForceCalculationKerneliE5posxs+3376];
	sub.f32 	%f14512, %f14511, %f17583;
	ld.shared.f32 	%f14513, [_ZZ22ForceCalculationKerneliE5posys+3376];
	sub.f32 	%f14514, %f14513, %f17582;
	ld.shared.f32 	%f14515, [_ZZ22ForceCalculationKerneliE5poszs+3376];
	sub.f32 	%f14516, %f14515, %f17581;
	fma.rn.f32 	%f14517, %f14516, %f14516, %f7;
	fma.rn.f32 	%f14518, %f14514, %f14514, %f14517;
	fma.rn.f32 	%f14519, %f14512, %f14512, %f14518;
	rsqrt.approx.f32 	%f14520, %f14519;
	ld.shared.f32 	%f14521, [_ZZ22ForceCalculationKerneliE5masss+3376];
	mul.f32 	%f14522, %f14520, %f14521;
	mul.f32 	%f14523, %f14520, %f14522;
	mul.f32 	%f14524, %f14520, %f14523;
	fma.rn.f32 	%f14525, %f14512, %f14524, %f14508;
	fma.rn.f32 	%f14526, %f14514, %f14524, %f14509;
	fma.rn.f32 	%f14527, %f14516, %f14524, %f14510;
	ld.shared.f32 	%f14528, [_ZZ22ForceCalculationKerneliE5posxs+3380];
	sub.f32 	%f14529, %f14528, %f17583;
	ld.shared.f32 	%f14530, [_ZZ22ForceCalculationKerneliE5posys+3380];
	sub.f32 	%f14531, %f14530, %f17582;
	ld.shared.f32 	%f14532, [_ZZ22ForceCalculationKerneliE5poszs+3380];
	sub.f32 	%f14533, %f14532, %f17581;
	fma.rn.f32 	%f14534, %f14533, %f14533, %f7;
	fma.rn.f32 	%f14535, %f14531, %f14531, %f14534;
	fma.rn.f32 	%f14536, %f14529, %f14529, %f14535;
	rsqrt.approx.f32 	%f14537, %f14536;
	ld.shared.f32 	%f14538, [_ZZ22ForceCalculationKerneliE5masss+3380];
	mul.f32 	%f14539, %f14537, %f14538;
	mul.f32 	%f14540, %f14537, %f14539;
	mul.f32 	%f14541, %f14537, %f14540;
	fma.rn.f32 	%f14542, %f14529, %f14541, %f14525;
	fma.rn.f32 	%f14543, %f14531, %f14541, %f14526;
	fma.rn.f32 	%f14544, %f14533, %f14541, %f14527;
	ld.shared.f32 	%f14545, [_ZZ22ForceCalculationKerneliE5posxs+3384];
	sub.f32 	%f14546, %f14545, %f17583;
	ld.shared.f32 	%f14547, [_ZZ22ForceCalculationKerneliE5posys+3384];
	sub.f32 	%f14548, %f14547, %f17582;
	ld.shared.f32 	%f14549, [_ZZ22ForceCalculationKerneliE5poszs+3384];
	sub.f32 	%f14550, %f14549, %f17581;
	fma.rn.f32 	%f14551, %f14550, %f14550, %f7;
	fma.rn.f32 	%f14552, %f14548, %f14548, %f14551;
	fma.rn.f32 	%f14553, %f14546, %f14546, %f14552;
	rsqrt.approx.f32 	%f14554, %f14553;
	ld.shared.f32 	%f14555, [_ZZ22ForceCalculationKerneliE5masss+3384];
	mul.f32 	%f14556, %f14554, %f14555;
	mul.f32 	%f14557, %f14554, %f14556;
	mul.f32 	%f14558, %f14554, %f14557;
	fma.rn.f32 	%f14559, %f14546, %f14558, %f14542;
	fma.rn.f32 	%f14560, %f14548, %f14558, %f14543;
	fma.rn.f32 	%f14561, %f14550, %f14558, %f14544;
	ld.shared.f32 	%f14562, [_ZZ22ForceCalculationKerneliE5posxs+3388];
	sub.f32 	%f14563, %f14562, %f17583;
	ld.shared.f32 	%f14564, [_ZZ22ForceCalculationKerneliE5posys+3388];
	sub.f32 	%f14565, %f14564, %f17582;
	ld.shared.f32 	%f14566, [_ZZ22ForceCalculationKerneliE5poszs+3388];
	sub.f32 	%f14567, %f14566, %f17581;
	fma.rn.f32 	%f14568, %f14567, %f14567, %f7;
	fma.rn.f32 	%f14569, %f14565, %f14565, %f14568;
	fma.rn.f32 	%f14570, %f14563, %f14563, %f14569;
	rsqrt.approx.f32 	%f14571, %f14570;
	ld.shared.f32 	%f14572, [_ZZ22ForceCalculationKerneliE5masss+3388];
	mul.f32 	%f14573, %f14571, %f14572;
	mul.f32 	%f14574, %f14571, %f14573;
	mul.f32 	%f14575, %f14571, %f14574;
	fma.rn.f32 	%f14576, %f14563, %f14575, %f14559;
	fma.rn.f32 	%f14577, %f14565, %f14575, %f14560;
	fma.rn.f32 	%f14578, %f14567, %f14575, %f14561;
	ld.shared.f32 	%f14579, [_ZZ22ForceCalculationKerneliE5posxs+3392];
	sub.f32 	%f14580, %f14579, %f17583;
	ld.shared.f32 	%f14581, [_ZZ22ForceCalculationKerneliE5posys+3392];
	sub.f32 	%f14582, %f14581, %f17582;
	ld.shared.f32 	%f14583, [_ZZ22ForceCalculationKerneliE5poszs+3392];
	sub.f32 	%f14584, %f14583, %f17581;
	fma.rn.f32 	%f14585, %f14584, %f14584, %f7;
	fma.rn.f32 	%f14586, %f14582, %f14582, %f14585;
	fma.rn.f32 	%f14587, %f14580, %f14580, %f14586;
	rsqrt.approx.f32 	%f14588, %f14587;
	ld.shared.f32 	%f14589, [_ZZ22ForceCalculationKerneliE5masss+3392];
	mul.f32 	%f14590, %f14588, %f14589;
	mul.f32 	%f14591, %f14588, %f14590;
	mul.f32 	%f14592, %f14588, %f14591;
	fma.rn.f32 	%f14593, %f14580, %f14592, %f14576;
	fma.rn.f32 	%f14594, %f14582, %f14592, %f14577;
	fma.rn.f32 	%f14595, %f14584, %f14592, %f14578;
	ld.shared.f32 	%f14596, [_ZZ22ForceCalculationKerneliE5posxs+3396];
	sub.f32 	%f14597, %f14596, %f17583;
	ld.shared.f32 	%f14598, [_ZZ22ForceCalculationKerneliE5posys+3396];
	sub.f32 	%f14599, %f14598, %f17582;
	ld.shared.f32 	%f14600, [_ZZ22ForceCalculationKerneliE5poszs+3396];
	sub.f32 	%f14601, %f14600, %f17581;
	fma.rn.f32 	%f14602, %f14601, %f14601, %f7;
	fma.rn.f32 	%f14603, %f14599, %f14599, %f14602;
	fma.rn.f32 	%f14604, %f14597, %f14597, %f14603;
	rsqrt.approx.f32 	%f14605, %f14604;
	ld.shared.f32 	%f14606, [_ZZ22ForceCalculationKerneliE5masss+3396];
	mul.f32 	%f14607, %f14605, %f14606;
	mul.f32 	%f14608, %f14605, %f14607;
	mul.f32 	%f14609, %f14605, %f14608;
	fma.rn.f32 	%f14610, %f14597, %f14609, %f14593;
	fma.rn.f32 	%f14611, %f14599, %f14609, %f14594;
	fma.rn.f32 	%f14612, %f14601, %f14609, %f14595;
	ld.shared.f32 	%f14613, [_ZZ22ForceCalculationKerneliE5posxs+3400];
	sub.f32 	%f14614, %f14613, %f17583;
	ld.shared.f32 	%f14615, [_ZZ22ForceCalculationKerneliE5posys+3400];
	sub.f32 	%f14616, %f14615, %f17582;
	ld.shared.f32 	%f14617, [_ZZ22ForceCalculationKerneliE5poszs+3400];
	sub.f32 	%f14618, %f14617, %f17581;
	fma.rn.f32 	%f14619, %f14618, %f14618, %f7;
	fma.rn.f32 	%f14620, %f14616, %f14616, %f14619;
	fma.rn.f32 	%f14621, %f14614, %f14614, %f14620;
	rsqrt.approx.f32 	%f14622, %f14621;
	ld.shared.f32 	%f14623, [_ZZ22ForceCalculationKerneliE5masss+3400];
	mul.f32 	%f14624, %f14622, %f14623;
	mul.f32 	%f14625, %f14622, %f14624;
	mul.f32 	%f14626, %f14622, %f14625;
	fma.rn.f32 	%f14627, %f14614, %f14626, %f14610;
	fma.rn.f32 	%f14628, %f14616, %f14626, %f14611;
	fma.rn.f32 	%f14629, %f14618, %f14626, %f14612;
	ld.shared.f32 	%f14630, [_ZZ22ForceCalculationKerneliE5posxs+3404];
	sub.f32 	%f14631, %f14630, %f17583;
	ld.shared.f32 	%f14632, [_ZZ22ForceCalculationKerneliE5posys+3404];
	sub.f32 	%f14633, %f14632, %f17582;
	ld.shared.f32 	%f14634, [_ZZ22ForceCalculationKerneliE5poszs+3404];
	sub.f32 	%f14635, %f14634, %f17581;
	fma.rn.f32 	%f14636, %f14635, %f14635, %f7;
	fma.rn.f32 	%f14637, %f14633, %f14633, %f14636;
	fma.rn.f32 	%f14638, %f14631, %f14631, %f14637;
	rsqrt.approx.f32 	%f14639, %f14638;
	ld.shared.f32 	%f14640, [_ZZ22ForceCalculationKerneliE5masss+3404];
	mul.f32 	%f14641, %f14639, %f14640;
	mul.f32 	%f14642, %f14639, %f14641;
	mul.f32 	%f14643, %f14639, %f14642;
	fma.rn.f32 	%f14644, %f14631, %f14643, %f14627;
	fma.rn.f32 	%f14645, %f14633, %f14643, %f14628;
	fma.rn.f32 	%f14646, %f14635, %f14643, %f14629;
	ld.shared.f32 	%f14647, [_ZZ22ForceCalculationKerneliE5posxs+3408];
	sub.f32 	%f14648, %f14647, %f17583;
	ld.shared.f32 	%f14649, [_ZZ22ForceCalculationKerneliE5posys+3408];
	sub.f32 	%f14650, %f14649, %f17582;
	ld.shared.f32 	%f14651, [_ZZ22ForceCalculationKerneliE5poszs+3408];
	sub.f32 	%f14652, %f14651, %f17581;
	fma.rn.f32 	%f14653, %f14652, %f14652, %f7;
	fma.rn.f32 	%f14654, %f14650, %f14650, %f14653;
	fma.rn.f32 	%f14655, %f14648, %f14648, %f14654;
	rsqrt.approx.f32 	%f14656, %f14655;
	ld.shared.f32 	%f14657, [_ZZ22ForceCalculationKerneliE5masss+3408];
	mul.f32 	%f14658, %f14656, %f14657;
	mul.f32 	%f14659, %f14656, %f14658;
	mul.f32 	%f14660, %f14656, %f14659;
	fma.rn.f32 	%f14661, %f14648, %f14660, %f14644;
	fma.rn.f32 	%f14662, %f14650, %f14660, %f14645;
	fma.rn.f32 	%f14663, %f14652, %f14660, %f14646;
	ld.shared.f32 	%f14664, [_ZZ22ForceCalculationKerneliE5posxs+3412];
	sub.f32 	%f14665, %f14664, %f17583;
	ld.shared.f32 	%f14666, [_ZZ22ForceCalculationKerneliE5posys+3412];
	sub.f32 	%f14667, %f14666, %f17582;
	ld.shared.f32 	%f14668, [_ZZ22ForceCalculationKerneliE5poszs+3412];
	sub.f32 	%f14669, %f14668, %f17581;
	fma.rn.f32 	%f14670, %f14669, %f14669, %f7;
	fma.rn.f32 	%f14671, %f14667, %f14667, %f14670;
	fma.rn.f32 	%f14672, %f14665, %f14665, %f14671;
	rsqrt.approx.f32 	%f14673, %f14672;
	ld.shared.f32 	%f14674, [_ZZ22ForceCalculationKerneliE5masss+3412];
	mul.f32 	%f14675, %f14673, %f14674;
	mul.f32 	%f14676, %f14673, %f14675;
	mul.f32 	%f14677, %f14673, %f14676;
	fma.rn.f32 	%f14678, %f14665, %f14677, %f14661;
	fma.rn.f32 	%f14679, %f14667, %f14677, %f14662;
	fma.rn.f32 	%f14680, %f14669, %f14677, %f14663;
	ld.shared.f32 	%f14681, [_ZZ22ForceCalculationKerneliE5posxs+3416];
	sub.f32 	%f14682, %f14681, %f17583;
	ld.shared.f32 	%f14683, [_ZZ22ForceCalculationKerneliE5posys+3416];
	sub.f32 	%f14684, %f14683, %f17582;
	ld.shared.f32 	%f14685, [_ZZ22ForceCalculationKerneliE5poszs+3416];
	sub.f32 	%f14686, %f14685, %f17581;
	fma.rn.f32 	%f14687, %f14686, %f14686, %f7;
	fma.rn.f32 	%f14688, %f14684, %f14684, %f14687;
	fma.rn.f32 	%f14689, %f14682, %f14682, %f14688;
	rsqrt.approx.f32 	%f14690, %f14689;
	ld.shared.f32 	%f14691, [_ZZ22ForceCalculationKerneliE5masss+3416];
	mul.f32 	%f14692, %f14690, %f14691;
	mul.f32 	%f14693, %f14690, %f14692;
	mul.f32 	%f14694, %f14690, %f14693;
	fma.rn.f32 	%f14695, %f14682, %f14694, %f14678;
	fma.rn.f32 	%f14696, %f14684, %f14694, %f14679;
	fma.rn.f32 	%f14697, %f14686, %f14694, %f14680;
	ld.shared.f32 	%f14698, [_ZZ22ForceCalculationKerneliE5posxs+3420];
	sub.f32 	%f14699, %f14698, %f17583;
	ld.shared.f32 	%f14700, [_ZZ22ForceCalculationKerneliE5posys+3420];
	sub.f32 	%f14701, %f14700, %f17582;
	ld.shared.f32 	%f14702, [_ZZ22ForceCalculationKerneliE5poszs+3420];
	sub.f32 	%f14703, %f14702, %f17581;
	fma.rn.f32 	%f14704, %f14703, %f14703, %f7;
	fma.rn.f32 	%f14705, %f14701, %f14701, %f14704;
	fma.rn.f32 	%f14706, %f14699, %f14699, %f14705;
	rsqrt.approx.f32 	%f14707, %f14706;
	ld.shared.f32 	%f14708, [_ZZ22ForceCalculationKerneliE5masss+3420];
	mul.f32 	%f14709, %f14707, %f14708;
	mul.f32 	%f14710, %f14707, %f14709;
	mul.f32 	%f14711, %f14707, %f14710;
	fma.rn.f32 	%f14712, %f14699, %f14711, %f14695;
	fma.rn.f32 	%f14713, %f14701, %f14711, %f14696;
	fma.rn.f32 	%f14714, %f14703, %f14711, %f14697;
	ld.shared.f32 	%f14715, [_ZZ22ForceCalculationKerneliE5posxs+3424];
	sub.f32 	%f14716, %f14715, %f17583;
	ld.shared.f32 	%f14717, [_ZZ22ForceCalculationKerneliE5posys+3424];
	sub.f32 	%f14718, %f14717, %f17582;
	ld.shared.f32 	%f14719, [_ZZ22ForceCalculationKerneliE5poszs+3424];
	sub.f32 	%f14720, %f14719, %f17581;
	fma.rn.f32 	%f14721, %f14720, %f14720, %f7;
	fma.rn.f32 	%f14722, %f14718, %f14718, %f14721;
	fma.rn.f32 	%f14723, %f14716, %f14716, %f14722;
	rsqrt.approx.f32 	%f14724, %f14723;
	ld.shared.f32 	%f14725, [_ZZ22ForceCalculationKerneliE5masss+3424];
	mul.f32 	%f14726, %f14724, %f14725;
	mul.f32 	%f14727, %f14724, %f14726;
	mul.f32 	%f14728, %f14724, %f14727;
	fma.rn.f32 	%f14729, %f14716, %f14728, %f14712;
	fma.rn.f32 	%f14730, %f14718, %f14728, %f14713;
	fma.rn.f32 	%f14731, %f14720, %f14728, %f14714;
	ld.shared.f32 	%f14732, [_ZZ22ForceCalculationKerneliE5posxs+3428];
	sub.f32 	%f14733, %f14732, %f17583;
	ld.shared.f32 	%f14734, [_ZZ22ForceCalculationKerneliE5posys+3428];
	sub.f32 	%f14735, %f14734, %f17582;
	ld.shared.f32 	%f14736, [_ZZ22ForceCalculationKerneliE5poszs+3428];
	sub.f32 	%f14737, %f14736, %f17581;
	fma.rn.f32 	%f14738, %f14737, %f14737, %f7;
	fma.rn.f32 	%f14739, %f14735, %f14735, %f14738;
	fma.rn.f32 	%f14740, %f14733, %f14733, %f14739;
	rsqrt.approx.f32 	%f14741, %f14740;
	ld.shared.f32 	%f14742, [_ZZ22ForceCalculationKerneliE5masss+3428];
	mul.f32 	%f14743, %f14741, %f14742;
	mul.f32 	%f14744, %f14741, %f14743;
	mul.f32 	%f14745, %f14741, %f14744;
	fma.rn.f32 	%f14746, %f14733, %f14745, %f14729;
	fma.rn.f32 	%f14747, %f14735, %f14745, %f14730;
	fma.rn.f32 	%f14748, %f14737, %f14745, %f14731;
	ld.shared.f32 	%f14749, [_ZZ22ForceCalculationKerneliE5posxs+3432];
	sub.f32 	%f14750, %f14749, %f17583;
	ld.shared.f32 	%f14751, [_ZZ22ForceCalculationKerneliE5posys+3432];
	sub.f32 	%f14752, %f14751, %f17582;
	ld.shared.f32 	%f14753, [_ZZ22ForceCalculationKerneliE5poszs+3432];
	sub.f32 	%f14754, %f14753, %f17581;
	fma.rn.f32 	%f14755, %f14754, %f14754, %f7;
	fma.rn.f32 	%f14756, %f14752, %f14752, %f14755;
	fma.rn.f32 	%f14757, %f14750, %f14750, %f14756;
	rsqrt.approx.f32 	%f14758, %f14757;
	ld.shared.f32 	%f14759, [_ZZ22ForceCalculationKerneliE5masss+3432];
	mul.f32 	%f14760, %f14758, %f14759;
	mul.f32 	%f14761, %f14758, %f14760;
	mul.f32 	%f14762, %f14758, %f14761;
	fma.rn.f32 	%f14763, %f14750, %f14762, %f14746;
	fma.rn.f32 	%f14764, %f14752, %f14762, %f14747;
	fma.rn.f32 	%f14765, %f14754, %f14762, %f14748;
	ld.shared.f32 	%f14766, [_ZZ22ForceCalculationKerneliE5posxs+3436];
	sub.f32 	%f14767, %f14766, %f17583;
	ld.shared.f32 	%f14768, [_ZZ22ForceCalculationKerneliE5posys+3436];
	sub.f32 	%f14769, %f14768, %f17582;
	ld.shared.f32 	%f14770, [_ZZ22ForceCalculationKerneliE5poszs+3436];
	sub.f32 	%f14771, %f14770, %f17581;
	fma.rn.f32 	%f14772, %f14771, %f14771, %f7;
	fma.rn.f32 	%f14773, %f14769, %f14769, %f14772;
	fma.rn.f32 	%f14774, %f14767, %f14767, %f14773;
	rsqrt.approx.f32 	%f14775, %f14774;
	ld.shared.f32 	%f14776, [_ZZ22ForceCalculationKerneliE5masss+3436];
	mul.f32 	%f14777, %f14775, %f14776;
	mul.f32 	%f14778, %f14775, %f14777;
	mul.f32 	%f14779, %f14775, %f14778;
	fma.rn.f32 	%f14780, %f14767, %f14779, %f14763;
	fma.rn.f32 	%f14781, %f14769, %f14779, %f14764;
	fma.rn.f32 	%f14782, %f14771, %f14779, %f14765;
	ld.shared.f32 	%f14783, [_ZZ22ForceCalculationKerneliE5posxs+3440];
	sub.f32 	%f14784, %f14783, %f17583;
	ld.shared.f32 	%f14785, [_ZZ22ForceCalculationKerneliE5posys+3440];
	sub.f32 	%f14786, %f14785, %f17582;
	ld.shared.f32 	%f14787, [_ZZ22ForceCalculationKerneliE5poszs+3440];
	sub.f32 	%f14788, %f14787, %f17581;
	fma.rn.f32 	%f14789, %f14788, %f14788, %f7;
	fma.rn.f32 	%f14790, %f14786, %f14786, %f14789;
	fma.rn.f32 	%f14791, %f14784, %f14784, %f14790;
	rsqrt.approx.f32 	%f14792, %f14791;
	ld.shared.f32 	%f14793, [_ZZ22ForceCalculationKerneliE5masss+3440];
	mul.f32 	%f14794, %f14792, %f14793;
	mul.f32 	%f14795, %f14792, %f14794;
	mul.f32 	%f14796, %f14792, %f14795;
	fma.rn.f32 	%f14797, %f14784, %f14796, %f14780;
	fma.rn.f32 	%f14798, %f14786, %f14796, %f14781;
	fma.rn.f32 	%f14799, %f14788, %f14796, %f14782;
	ld.shared.f32 	%f14800, [_ZZ22ForceCalculationKerneliE5posxs+3444];
	sub.f32 	%f14801, %f14800, %f17583;
	ld.shared.f32 	%f14802, [_ZZ22ForceCalculationKerneliE5posys+3444];
	sub.f32 	%f14803, %f14802, %f17582;
	ld.shared.f32 	%f14804, [_ZZ22ForceCalculationKerneliE5poszs+3444];
	sub.f32 	%f14805, %f14804, %f17581;
	fma.rn.f32 	%f14806, %f14805, %f14805, %f7;
	fma.rn.f32 	%f14807, %f14803, %f14803, %f14806;
	fma.rn.f32 	%f14808, %f14801, %f14801, %f14807;
	rsqrt.approx.f32 	%f14809, %f14808;
	ld.shared.f32 	%f14810, [_ZZ22ForceCalculationKerneliE5masss+3444];
	mul.f32 	%f14811, %f14809, %f14810;
	mul.f32 	%f14812, %f14809, %f14811;
	mul.f32 	%f14813, %f14809, %f14812;
	fma.rn.f32 	%f14814, %f14801, %f14813, %f14797;
	fma.rn.f32 	%f14815, %f14803, %f14813, %f14798;
	fma.rn.f32 	%f14816, %f14805, %f14813, %f14799;
	ld.shared.f32 	%f14817, [_ZZ22ForceCalculationKerneliE5posxs+3448];
	sub.f32 	%f14818, %f14817, %f17583;
	ld.shared.f32 	%f14819, [_ZZ22ForceCalculationKerneliE5posys+3448];
	sub.f32 	%f14820, %f14819, %f17582;
	ld.shared.f32 	%f14821, [_ZZ22ForceCalculationKerneliE5poszs+3448];
	sub.f32 	%f14822, %f14821, %f17581;
	fma.rn.f32 	%f14823, %f14822, %f14822, %f7;
	fma.rn.f32 	%f14824, %f14820, %f14820, %f14823;
	fma.rn.f32 	%f14825, %f14818, %f14818, %f14824;
	rsqrt.approx.f32 	%f14826, %f14825;
	ld.shared.f32 	%f14827, [_ZZ22ForceCalculationKerneliE5masss+3448];
	mul.f32 	%f14828, %f14826, %f14827;
	mul.f32 	%f14829, %f14826, %f14828;
	mul.f32 	%f14830, %f14826, %f14829;
	fma.rn.f32 	%f14831, %f14818, %f14830, %f14814;
	fma.rn.f32 	%f14832, %f14820, %f14830, %f14815;
	fma.rn.f32 	%f14833, %f14822, %f14830, %f14816;
	ld.shared.f32 	%f14834, [_ZZ22ForceCalculationKerneliE5posxs+3452];
	sub.f32 	%f14835, %f14834, %f17583;
	ld.shared.f32 	%f14836, [_ZZ22ForceCalculationKerneliE5posys+3452];
	sub.f32 	%f14837, %f14836, %f17582;
	ld.shared.f32 	%f14838, [_ZZ22ForceCalculationKerneliE5poszs+3452];
	sub.f32 	%f14839, %f14838, %f17581;
	fma.rn.f32 	%f14840, %f14839, %f14839, %f7;
	fma.rn.f32 	%f14841, %f14837, %f14837, %f14840;
	fma.rn.f32 	%f14842, %f14835, %f14835, %f14841;
	rsqrt.approx.f32 	%f14843, %f14842;
	ld.shared.f32 	%f14844, [_ZZ22ForceCalculationKerneliE5masss+3452];
	mul.f32 	%f14845, %f14843, %f14844;
	mul.f32 	%f14846, %f14843, %f14845;
	mul.f32 	%f14847, %f14843, %f14846;
	fma.rn.f32 	%f14848, %f14835, %f14847, %f14831;
	fma.rn.f32 	%f14849, %f14837, %f14847, %f14832;
	fma.rn.f32 	%f14850, %f14839, %f14847, %f14833;
	ld.shared.f32 	%f14851, [_ZZ22ForceCalculationKerneliE5posxs+3456];
	sub.f32 	%f14852, %f14851, %f17583;
	ld.shared.f32 	%f14853, [_ZZ22ForceCalculationKerneliE5posys+3456];
	sub.f32 	%f14854, %f14853, %f17582;
	ld.shared.f32 	%f14855, [_ZZ22ForceCalculationKerneliE5poszs+3456];
	sub.f32 	%f14856, %f14855, %f17581;
	fma.rn.f32 	%f14857, %f14856, %f14856, %f7;
	fma.rn.f32 	%f14858, %f14854, %f14854, %f14857;
	fma.rn.f32 	%f14859, %f14852, %f14852, %f14858;
	rsqrt.approx.f32 	%f14860, %f14859;
	ld.shared.f32 	%f14861, [_ZZ22ForceCalculationKerneliE5masss+3456];
	mul.f32 	%f14862, %f14860, %f14861;
	mul.f32 	%f14863, %f14860, %f14862;
	mul.f32 	%f14864, %f14860, %f14863;
	fma.rn.f32 	%f14865, %f14852, %f14864, %f14848;
	fma.rn.f32 	%f14866, %f14854, %f14864, %f14849;
	fma.rn.f32 	%f14867, %f14856, %f14864, %f14850;
	ld.shared.f32 	%f14868, [_ZZ22ForceCalculationKerneliE5posxs+3460];
	sub.f32 	%f14869, %f14868, %f17583;
	ld.shared.f32 	%f14870, [_ZZ22ForceCalculationKerneliE5posys+3460];
	sub.f32 	%f14871, %f14870, %f17582;
	ld.shared.f32 	%f14872, [_ZZ22ForceCalculationKerneliE5poszs+3460];
	sub.f32 	%f14873, %f14872, %f17581;
	fma.rn.f32 	%f14874, %f14873, %f14873, %f7;
	fma.rn.f32 	%f14875, %f14871, %f14871, %f14874;
	fma.rn.f32 	%f14876, %f14869, %f14869, %f14875;
	rsqrt.approx.f32 	%f14877, %f14876;
	ld.shared.f32 	%f14878, [_ZZ22ForceCalculationKerneliE5masss+3460];
	mul.f32 	%f14879, %f14877, %f14878;
	mul.f32 	%f14880, %f14877, %f14879;
	mul.f32 	%f14881, %f14877, %f14880;
	fma.rn.f32 	%f14882, %f14869, %f14881, %f14865;
	fma.rn.f32 	%f14883, %f14871, %f14881, %f14866;
	fma.rn.f32 	%f14884, %f14873, %f14881, %f14867;
	ld.shared.f32 	%f14885, [_ZZ22ForceCalculationKerneliE5posxs+3464];
	sub.f32 	%f14886, %f14885, %f17583;
	ld.shared.f32 	%f14887, [_ZZ22ForceCalculationKerneliE5posys+3464];
	sub.f32 	%f14888, %f14887, %f17582;
	ld.shared.f32 	%f14889, [_ZZ22ForceCalculationKerneliE5poszs+3464];
	sub.f32 	%f14890, %f14889, %f17581;
	fma.rn.f32 	%f14891, %f14890, %f14890, %f7;
	fma.rn.f32 	%f14892, %f14888, %f14888, %f14891;
	fma.rn.f32 	%f14893, %f14886, %f14886, %f14892;
	rsqrt.approx.f32 	%f14894, %f14893;
	ld.shared.f32 	%f14895, [_ZZ22ForceCalculationKerneliE5masss+3464];
	mul.f32 	%f14896, %f14894, %f14895;
	mul.f32 	%f14897, %f14894, %f14896;
	mul.f32 	%f14898, %f14894, %f14897;
	fma.rn.f32 	%f14899, %f14886, %f14898, %f14882;
	fma.rn.f32 	%f14900, %f14888, %f14898, %f14883;
	fma.rn.f32 	%f14901, %f14890, %f14898, %f14884;
	ld.shared.f32 	%f14902, [_ZZ22ForceCalculationKerneliE5posxs+3468];
	sub.f32 	%f14903, %f14902, %f17583;
	ld.shared.f32 	%f14904, [_ZZ22ForceCalculationKerneliE5posys+3468];
	sub.f32 	%f14905, %f14904, %f17582;
	ld.shared.f32 	%f14906, [_ZZ22ForceCalculationKerneliE5poszs+3468];
	sub.f32 	%f14907, %f14906, %f17581;
	fma.rn.f32 	%f14908, %f14907, %f14907, %f7;
	fma.rn.f32 	%f14909, %f14905, %f14905, %f14908;
	fma.rn.f32 	%f14910, %f14903, %f14903, %f14909;
	rsqrt.approx.f32 	%f14911, %f14910;
	ld.shared.f32 	%f14912, [_ZZ22ForceCalculationKerneliE5masss+3468];
	mul.f32 	%f14913, %f14911, %f14912;
	mul.f32 	%f14914, %f14911, %f14913;
	mul.f32 	%f14915, %f14911, %f14914;
	fma.rn.f32 	%f14916, %f14903, %f14915, %f14899;
	fma.rn.f32 	%f14917, %f14905, %f14915, %f14900;
	fma.rn.f32 	%f14918, %f14907, %f14915, %f14901;
	ld.shared.f32 	%f14919, [_ZZ22ForceCalculationKerneliE5posxs+3472];
	sub.f32 	%f14920, %f14919, %f17583;
	ld.shared.f32 	%f14921, [_ZZ22ForceCalculationKerneliE5posys+3472];
	sub.f32 	%f14922, %f14921, %f17582;
	ld.shared.f32 	%f14923, [_ZZ22ForceCalculationKerneliE5poszs+3472];
	sub.f32 	%f14924, %f14923, %f17581;
	fma.rn.f32 	%f14925, %f14924, %f14924, %f7;
	fma.rn.f32 	%f14926, %f14922, %f14922, %f14925;
	fma.rn.f32 	%f14927, %f14920, %f14920, %f14926;
	rsqrt.approx.f32 	%f14928, %f14927;
	ld.shared.f32 	%f14929, [_ZZ22ForceCalculationKerneliE5masss+3472];
	mul.f32 	%f14930, %f14928, %f14929;
	mul.f32 	%f14931, %f14928, %f14930;
	mul.f32 	%f14932, %f14928, %f14931;
	fma.rn.f32 	%f14933, %f14920, %f14932, %f14916;
	fma.rn.f32 	%f14934, %f14922, %f14932, %f14917;
	fma.rn.f32 	%f14935, %f14924, %f14932, %f14918;
	ld.shared.f32 	%f14936, [_ZZ22ForceCalculationKerneliE5posxs+3476];
	sub.f32 	%f14937, %f14936, %f17583;
	ld.shared.f32 	%f14938, [_ZZ22ForceCalculationKerneliE5posys+3476];
	sub.f32 	%f14939, %f14938, %f17582;
	ld.shared.f32 	%f14940, [_ZZ22ForceCalculationKerneliE5poszs+3476];
	sub.f32 	%f14941, %f14940, %f17581;
	fma.rn.f32 	%f14942, %f14941, %f14941, %f7;
	fma.rn.f32 	%f14943, %f14939, %f14939, %f14942;
	fma.rn.f32 	%f14944, %f14937, %f14937, %f14943;
	rsqrt.approx.f32 	%f14945, %f14944;
	ld.shared.f32 	%f14946, [_ZZ22ForceCalculationKerneliE5masss+3476];
	mul.f32 	%f14947, %f14945, %f14946;
	mul.f32 	%f14948, %f14945, %f14947;
	mul.f32 	%f14949, %f14945, %f14948;
	fma.rn.f32 	%f14950, %f14937, %f14949, %f14933;
	fma.rn.f32 	%f14951, %f14939, %f14949, %f14934;
	fma.rn.f32 	%f14952, %f14941, %f14949, %f14935;
	ld.shared.f32 	%f14953, [_ZZ22ForceCalculationKerneliE5posxs+3480];
	sub.f32 	%f14954, %f14953, %f17583;
	ld.shared.f32 	%f14955, [_ZZ22ForceCalculationKerneliE5posys+3480];
	sub.f32 	%f14956, %f14955, %f17582;
	ld.shared.f32 	%f14957, [_ZZ22ForceCalculationKerneliE5poszs+3480];
	sub.f32 	%f14958, %f14957, %f17581;
	fma.rn.f32 	%f14959, %f14958, %f14958, %f7;
	fma.rn.f32 	%f14960, %f14956, %f14956, %f14959;
	fma.rn.f32 	%f14961, %f14954, %f14954, %f14960;
	rsqrt.approx.f32 	%f14962, %f14961;
	ld.shared.f32 	%f14963, [_ZZ22ForceCalculationKerneliE5masss+3480];
	mul.f32 	%f14964, %f14962, %f14963;
	mul.f32 	%f14965, %f14962, %f14964;
	mul.f32 	%f14966, %f14962, %f14965;
	fma.rn.f32 	%f14967, %f14954, %f14966, %f14950;
	fma.rn.f32 	%f14968, %f14956, %f14966, %f14951;
	fma.rn.f32 	%f14969, %f14958, %f14966, %f14952;
	ld.shared.f32 	%f14970, [_ZZ22ForceCalculationKerneliE5posxs+3484];
	sub.f32 	%f14971, %f14970, %f17583;
	ld.shared.f32 	%f14972, [_ZZ22ForceCalculationKerneliE5posys+3484];
	sub.f32 	%f14973, %f14972, %f17582;
	ld.shared.f32 	%f14974, [_ZZ22ForceCalculationKerneliE5poszs+3484];
	sub.f32 	%f14975, %f14974, %f17581;
	fma.rn.f32 	%f14976, %f14975, %f14975, %f7;
	fma.rn.f32 	%f14977, %f14973, %f14973, %f14976;
	fma.rn.f32 	%f14978, %f14971, %f14971, %f14977;
	rsqrt.approx.f32 	%f14979, %f14978;
	ld.shared.f32 	%f14980, [_ZZ22ForceCalculationKerneliE5masss+3484];
	mul.f32 	%f14981, %f14979, %f14980;
	mul.f32 	%f14982, %f14979, %f14981;
	mul.f32 	%f14983, %f14979, %f14982;
	fma.rn.f32 	%f14984, %f14971, %f14983, %f14967;
	fma.rn.f32 	%f14985, %f14973, %f14983, %f14968;
	fma.rn.f32 	%f14986, %f14975, %f14983, %f14969;
	ld.shared.f32 	%f14987, [_ZZ22ForceCalculationKerneliE5posxs+3488];
	sub.f32 	%f14988, %f14987, %f17583;
	ld.shared.f32 	%f14989, [_ZZ22ForceCalculationKerneliE5posys+3488];
	sub.f32 	%f14990, %f14989, %f17582;
	ld.shared.f32 	%f14991, [_ZZ22ForceCalculationKerneliE5poszs+3488];
	sub.f32 	%f14992, %f14991, %f17581;
	fma.rn.f32 	%f14993, %f14992, %f14992, %f7;
	fma.rn.f32 	%f14994, %f14990, %f14990, %f14993;
	fma.rn.f32 	%f14995, %f14988, %f14988, %f14994;
	rsqrt.approx.f32 	%f14996, %f14995;
	ld.shared.f32 	%f14997, [_ZZ22ForceCalculationKerneliE5masss+3488];
	mul.f32 	%f14998, %f14996, %f14997;
	mul.f32 	%f14999, %f14996, %f14998;
	mul.f32 	%f15000, %f14996, %f14999;
	fma.rn.f32 	%f15001, %f14988, %f15000, %f14984;
	fma.rn.f32 	%f15002, %f14990, %f15000, %f14985;
	fma.rn.f32 	%f15003, %f14992, %f15000, %f14986;
	ld.shared.f32 	%f15004, [_ZZ22ForceCalculationKerneliE5posxs+3492];
	sub.f32 	%f15005, %f15004, %f17583;
	ld.shared.f32 	%f15006, [_ZZ22ForceCalculationKerneliE5posys+3492];
	sub.f32 	%f15007, %f15006, %f17582;
	ld.shared.f32 	%f15008, [_ZZ22ForceCalculationKerneliE5poszs+3492];
	sub.f32 	%f15009, %f15008, %f17581;
	fma.rn.f32 	%f15010, %f15009, %f15009, %f7;
	fma.rn.f32 	%f15011, %f15007, %f15007, %f15010;
	fma.rn.f32 	%f15012, %f15005, %f15005, %f15011;
	rsqrt.approx.f32 	%f15013, %f15012;
	ld.shared.f32 	%f15014, [_ZZ22ForceCalculationKerneliE5masss+3492];
	mul.f32 	%f15015, %f15013, %f15014;
	mul.f32 	%f15016, %f15013, %f15015;
	mul.f32 	%f15017, %f15013, %f15016;
	fma.rn.f32 	%f15018, %f15005, %f15017, %f15001;
	fma.rn.f32 	%f15019, %f15007, %f15017, %f15002;
	fma.rn.f32 	%f15020, %f15009, %f15017, %f15003;
	ld.shared.f32 	%f15021, [_ZZ22ForceCalculationKerneliE5posxs+3496];
	sub.f32 	%f15022, %f15021, %f17583;
	ld.shared.f32 	%f15023, [_ZZ22ForceCalculationKerneliE5posys+3496];
	sub.f32 	%f15024, %f15023, %f17582;
	ld.shared.f32 	%f15025, [_ZZ22ForceCalculationKerneliE5poszs+3496];
	sub.f32 	%f15026, %f15025, %f17581;
	fma.rn.f32 	%f15027, %f15026, %f15026, %f7;
	fma.rn.f32 	%f15028, %f15024, %f15024, %f15027;
	fma.rn.f32 	%f15029, %f15022, %f15022, %f15028;
	rsqrt.approx.f32 	%f15030, %f15029;
	ld.shared.f32 	%f15031, [_ZZ22ForceCalculationKerneliE5masss+3496];
	mul.f32 	%f15032, %f15030, %f15031;
	mul.f32 	%f15033, %f15030, %f15032;
	mul.f32 	%f15034, %f15030, %f15033;
	fma.rn.f32 	%f15035, %f15022, %f15034, %f15018;
	fma.rn.f32 	%f15036, %f15024, %f15034, %f15019;
	fma.rn.f32 	%f15037, %f15026, %f15034, %f15020;
	ld.shared.f32 	%f15038, [_ZZ22ForceCalculationKerneliE5posxs+3500];
	sub.f32 	%f15039, %f15038, %f17583;
	ld.shared.f32 	%f15040, [_ZZ22ForceCalculationKerneliE5posys+3500];
	sub.f32 	%f15041, %f15040, %f17582;
	ld.shared.f32 	%f15042, [_ZZ22ForceCalculationKerneliE5poszs+3500];
	sub.f32 	%f15043, %f15042, %f17581;
	fma.rn.f32 	%f15044, %f15043, %f15043, %f7;
	fma.rn.f32 	%f15045, %f15041, %f15041, %f15044;
	fma.rn.f32 	%f15046, %f15039, %f15039, %f15045;
	rsqrt.approx.f32 	%f15047, %f15046;
	ld.shared.f32 	%f15048, [_ZZ22ForceCalculationKerneliE5masss+3500];
	mul.f32 	%f15049, %f15047, %f15048;
	mul.f32 	%f15050, %f15047, %f15049;
	mul.f32 	%f15051, %f15047, %f15050;
	fma.rn.f32 	%f15052, %f15039, %f15051, %f15035;
	fma.rn.f32 	%f15053, %f15041, %f15051, %f15036;
	fma.rn.f32 	%f15054, %f15043, %f15051, %f15037;
	ld.shared.f32 	%f15055, [_ZZ22ForceCalculationKerneliE5posxs+3504];
	sub.f32 	%f15056, %f15055, %f17583;
	ld.shared.f32 	%f15057, [_ZZ22ForceCalculationKerneliE5posys+3504];
	sub.f32 	%f15058, %f15057, %f17582;
	ld.shared.f32 	%f15059, [_ZZ22ForceCalculationKerneliE5poszs+3504];
	sub.f32 	%f15060, %f15059, %f17581;
	fma.rn.f32 	%f15061, %f15060, %f15060, %f7;
	fma.rn.f32 	%f15062, %f15058, %f15058, %f15061;
	fma.rn.f32 	%f15063, %f15056, %f15056, %f15062;
	rsqrt.approx.f32 	%f15064, %f15063;
	ld.shared.f32 	%f15065, [_ZZ22ForceCalculationKerneliE5masss+3504];
	mul.f32 	%f15066, %f15064, %f15065;
	mul.f32 	%f15067, %f15064, %f15066;
	mul.f32 	%f15068, %f15064, %f15067;
	fma.rn.f32 	%f15069, %f15056, %f15068, %f15052;
	fma.rn.f32 	%f15070, %f15058, %f15068, %f15053;
	fma.rn.f32 	%f15071, %f15060, %f15068, %f15054;
	ld.shared.f32 	%f15072, [_ZZ22ForceCalculationKerneliE5posxs+3508];
	sub.f32 	%f15073, %f15072, %f17583;
	ld.shared.f32 	%f15074, [_ZZ22ForceCalculationKerneliE5posys+3508];
	sub.f32 	%f15075, %f15074, %f17582;
	ld.shared.f32 	%f15076, [_ZZ22ForceCalculationKerneliE5poszs+3508];
	sub.f32 	%f15077, %f15076, %f17581;
	fma.rn.f32 	%f15078, %f15077, %f15077, %f7;
	fma.rn.f32 	%f15079, %f15075, %f15075, %f15078;
	fma.rn.f32 	%f15080, %f15073, %f15073, %f15079;
	rsqrt.approx.f32 	%f15081, %f15080;
	ld.shared.f32 	%f15082, [_ZZ22ForceCalculationKerneliE5masss+3508];
	mul.f32 	%f15083, %f15081, %f15082;
	mul.f32 	%f15084, %f15081, %f15083;
	mul.f32 	%f15085, %f15081, %f15084;
	fma.rn.f32 	%f15086, %f15073, %f15085, %f15069;
	fma.rn.f32 	%f15087, %f15075, %f15085, %f15070;
	fma.rn.f32 	%f15088, %f15077, %f15085, %f15071;
	ld.shared.f32 	%f15089, [_ZZ22ForceCalculationKerneliE5posxs+3512];
	sub.f32 	%f15090, %f15089, %f17583;
	ld.shared.f32 	%f15091, [_ZZ22ForceCalculationKerneliE5posys+3512];
	sub.f32 	%f15092, %f15091, %f17582;
	ld.shared.f32 	%f15093, [_ZZ22ForceCalculationKerneliE5poszs+3512];
	sub.f32 	%f15094, %f15093, %f17581;
	fma.rn.f32 	%f15095, %f15094, %f15094, %f7;
	fma.rn.f32 	%f15096, %f15092, %f15092, %f15095;
	fma.rn.f32 	%f15097, %f15090, %f15090, %f15096;
	rsqrt.approx.f32 	%f15098, %f15097;
	ld.shared.f32 	%f15099, [_ZZ22ForceCalculationKerneliE5masss+3512];
	mul.f32 	%f15100, %f15098, %f15099;
	mul.f32 	%f15101, %f15098, %f15100;
	mul.f32 	%f15102, %f15098, %f15101;
	fma.rn.f32 	%f15103, %f15090, %f15102, %f15086;
	fma.rn.f32 	%f15104, %f15092, %f15102, %f15087;
	fma.rn.f32 	%f15105, %f15094, %f15102, %f15088;
	ld.shared.f32 	%f15106, [_ZZ22ForceCalculationKerneliE5posxs+3516];
	sub.f32 	%f15107, %f15106, %f17583;
	ld.shared.f32 	%f15108, [_ZZ22ForceCalculationKerneliE5posys+3516];
	sub.f32 	%f15109, %f15108, %f17582;
	ld.shared.f32 	%f15110, [_ZZ22ForceCalculationKerneliE5poszs+3516];
	sub.f32 	%f15111, %f15110, %f17581;
	fma.rn.f32 	%f15112, %f15111, %f15111, %f7;
	fma.rn.f32 	%f15113, %f15109, %f15109, %f15112;
	fma.rn.f32 	%f15114, %f15107, %f15107, %f15113;
	rsqrt.approx.f32 	%f15115, %f15114;
	ld.shared.f32 	%f15116, [_ZZ22ForceCalculationKerneliE5masss+3516];
	mul.f32 	%f15117, %f15115, %f15116;
	mul.f32 	%f15118, %f15115, %f15117;
	mul.f32 	%f15119, %f15115, %f15118;
	fma.rn.f32 	%f15120, %f15107, %f15119, %f15103;
	fma.rn.f32 	%f15121, %f15109, %f15119, %f15104;
	fma.rn.f32 	%f15122, %f15111, %f15119, %f15105;
	ld.shared.f32 	%f15123, [_ZZ22ForceCalculationKerneliE5posxs+3520];
	sub.f32 	%f15124, %f15123, %f17583;
	ld.shared.f32 	%f15125, [_ZZ22ForceCalculationKerneliE5posys+3520];
	sub.f32 	%f15126, %f15125, %f17582;
	ld.shared.f32 	%f15127, [_ZZ22ForceCalculationKerneliE5poszs+3520];
	sub.f32 	%f15128, %f15127, %f17581;
	fma.rn.f32 	%f15129, %f15128, %f15128, %f7;
	fma.rn.f32 	%f15130, %f15126, %f15126, %f15129;
	fma.rn.f32 	%f15131, %f15124, %f15124, %f15130;
	rsqrt.approx.f32 	%f15132, %f15131;
	ld.shared.f32 	%f15133, [_ZZ22ForceCalculationKerneliE5masss+3520];
	mul.f32 	%f15134, %f15132, %f15133;
	mul.f32 	%f15135, %f15132, %f15134;
	mul.f32 	%f15136, %f15132, %f15135;
	fma.rn.f32 	%f15137, %f15124, %f15136, %f15120;
	fma.rn.f32 	%f15138, %f15126, %f15136, %f15121;
	fma.rn.f32 	%f15139, %f15128, %f15136, %f15122;
	ld.shared.f32 	%f15140, [_ZZ22ForceCalculationKerneliE5posxs+3524];
	sub.f32 	%f15141, %f15140, %f17583;
	ld.shared.f32 	%f15142, [_ZZ22ForceCalculationKerneliE5posys+3524];
	sub.f32 	%f15143, %f15142, %f17582;
	ld.shared.f32 	%f15144, [_ZZ22ForceCalculationKerneliE5poszs+3524];
	sub.f32 	%f15145, %f15144, %f17581;
	fma.rn.f32 	%f15146, %f15145, %f15145, %f7;
	fma.rn.f32 	%f15147, %f15143, %f15143, %f15146;
	fma.rn.f32 	%f15148, %f15141, %f15141, %f15147;
	rsqrt.approx.f32 	%f15149, %f15148;
	ld.shared.f32 	%f15150, [_ZZ22ForceCalculationKerneliE5masss+3524];
	mul.f32 	%f15151, %f15149, %f15150;
	mul.f32 	%f15152, %f15149, %f15151;
	mul.f32 	%f15153, %f15149, %f15152;
	fma.rn.f32 	%f15154, %f15141, %f15153, %f15137;
	fma.rn.f32 	%f15155, %f15143, %f15153, %f15138;
	fma.rn.f32 	%f15156, %f15145, %f15153, %f15139;
	ld.shared.f32 	%f15157, [_ZZ22ForceCalculationKerneliE5posxs+3528];
	sub.f32 	%f15158, %f15157, %f17583;
	ld.shared.f32 	%f15159, [_ZZ22ForceCalculationKerneliE5posys+3528];
	sub.f32 	%f15160, %f15159, %f17582;
	ld.shared.f32 	%f15161, [_ZZ22ForceCalculationKerneliE5poszs+3528];
	sub.f32 	%f15162, %f15161, %f17581;
	fma.rn.f32 	%f15163, %f15162, %f15162, %f7;
	fma.rn.f32 	%f15164, %f15160, %f15160, %f15163;
	fma.rn.f32 	%f15165, %f15158, %f15158, %f15164;
	rsqrt.approx.f32 	%f15166, %f15165;
	ld.shared.f32 	%f15167, [_ZZ22ForceCalculationKerneliE5masss+3528];
	mul.f32 	%f15168, %f15166, %f15167;
	mul.f32 	%f15169, %f15166, %f15168;
	mul.f32 	%f15170, %f15166, %f15169;
	fma.rn.f32 	%f15171, %f15158, %f15170, %f15154;
	fma.rn.f32 	%f15172, %f15160, %f15170, %f15155;
	fma.rn.f32 	%f15173, %f15162, %f15170, %f15156;
	ld.shared.f32 	%f15174, [_ZZ22ForceCalculationKerneliE5posxs+3532];
	sub.f32 	%f15175, %f15174, %f17583;
	ld.shared.f32 	%f15176, [_ZZ22ForceCalculationKerneliE5posys+3532];
	sub.f32 	%f15177, %f15176, %f17582;
	ld.shared.f32 	%f15178, [_ZZ22ForceCalculationKerneliE5poszs+3532];
	sub.f32 	%f15179, %f15178, %f17581;
	fma.rn.f32 	%f15180, %f15179, %f15179, %f7;
	fma.rn.f32 	%f15181, %f15177, %f15177, %f15180;
	fma.rn.f32 	%f15182, %f15175, %f15175, %f15181;
	rsqrt.approx.f32 	%f15183, %f15182;
	ld.shared.f32 	%f15184, [_ZZ22ForceCalculationKerneliE5masss+3532];
	mul.f32 	%f15185, %f15183, %f15184;
	mul.f32 	%f15186, %f15183, %f15185;
	mul.f32 	%f15187, %f15183, %f15186;
	fma.rn.f32 	%f15188, %f15175, %f15187, %f15171;
	fma.rn.f32 	%f15189, %f15177, %f15187, %f15172;
	fma.rn.f32 	%f15190, %f15179, %f15187, %f15173;
	ld.shared.f32 	%f15191, [_ZZ22ForceCalculationKerneliE5posxs+3536];
	sub.f32 	%f15192, %f15191, %f17583;
	ld.shared.f32 	%f15193, [_ZZ22ForceCalculationKerneliE5posys+3536];
	sub.f32 	%f15194, %f15193, %f17582;
	ld.shared.f32 	%f15195, [_ZZ22ForceCalculationKerneliE5poszs+3536];
	sub.f32 	%f15196, %f15195, %f17581;
	fma.rn.f32 	%f15197, %f15196, %f15196, %f7;
	fma.rn.f32 	%f15198, %f15194, %f15194, %f15197;
	fma.rn.f32 	%f15199, %f15192, %f15192, %f15198;
	rsqrt.approx.f32 	%f15200, %f15199;
	ld.shared.f32 	%f15201, [_ZZ22ForceCalculationKerneliE5masss+3536];
	mul.f32 	%f15202, %f15200, %f15201;
	mul.f32 	%f15203, %f15200, %f15202;
	mul.f32 	%f15204, %f15200, %f15203;
	fma.rn.f32 	%f15205, %f15192, %f15204, %f15188;
	fma.rn.f32 	%f15206, %f15194, %f15204, %f15189;
	fma.rn.f32 	%f15207, %f15196, %f15204, %f15190;
	ld.shared.f32 	%f15208, [_ZZ22ForceCalculationKerneliE5posxs+3540];
	sub.f32 	%f15209, %f15208, %f17583;
	ld.shared.f32 	%f15210, [_ZZ22ForceCalculationKerneliE5posys+3540];
	sub.f32 	%f15211, %f15210, %f17582;
	ld.shared.f32 	%f15212, [_ZZ22ForceCalculationKerneliE5poszs+3540];
	sub.f32 	%f15213, %f15212, %f17581;
	fma.rn.f32 	%f15214, %f15213, %f15213, %f7;
	fma.rn.f32 	%f15215, %f15211, %f15211, %f15214;
	fma.rn.f32 	%f15216, %f15209, %f15209, %f15215;
	rsqrt.approx.f32 	%f15217, %f15216;
	ld.shared.f32 	%f15218, [_ZZ22ForceCalculationKerneliE5masss+3540];
	mul.f32 	%f15219, %f15217, %f15218;
	mul.f32 	%f15220, %f15217, %f15219;
	mul.f32 	%f15221, %f15217, %f15220;
	fma.rn.f32 	%f15222, %f15209, %f15221, %f15205;
	fma.rn.f32 	%f15223, %f15211, %f15221, %f15206;
	fma.rn.f32 	%f15224, %f15213, %f15221, %f15207;
	ld.shared.f32 	%f15225, [_ZZ22ForceCalculationKerneliE5posxs+3544];
	sub.f32 	%f15226, %f15225, %f17583;
	ld.shared.f32 	%f15227, [_ZZ22ForceCalculationKerneliE5posys+3544];
	sub.f32 	%f15228, %f15227, %f17582;
	ld.shared.f32 	%f15229, [_ZZ22ForceCalculationKerneliE5poszs+3544];
	sub.f32 	%f15230, %f15229, %f17581;
	fma.rn.f32 	%f15231, %f15230, %f15230, %f7;
	fma.rn.f32 	%f15232, %f15228, %f15228, %f15231;
	fma.rn.f32 	%f15233, %f15226, %f15226, %f15232;
	rsqrt.approx.f32 	%f15234, %f15233;
	ld.shared.f32 	%f15235, [_ZZ22ForceCalculationKerneliE5masss+3544];
	mul.f32 	%f15236, %f15234, %f15235;
	mul.f32 	%f15237, %f15234, %f15236;
	mul.f32 	%f15238, %f15234, %f15237;
	fma.rn.f32 	%f15239, %f15226, %f15238, %f15222;
	fma.rn.f32 	%f15240, %f15228, %f15238, %f15223;
	fma.rn.f32 	%f15241, %f15230, %f15238, %f15224;
	ld.shared.f32 	%f15242, [_ZZ22ForceCalculationKerneliE5posxs+3548];
	sub.f32 	%f15243, %f15242, %f17583;
	ld.shared.f32 	%f15244, [_ZZ22ForceCalculationKerneliE5posys+3548];
	sub.f32 	%f15245, %f15244, %f17582;
	ld.shared.f32 	%f15246, [_ZZ22ForceCalculationKerneliE5poszs+3548];
	sub.f32 	%f15247, %f15246, %f17581;
	fma.rn.f32 	%f15248, %f15247, %f15247, %f7;
	fma.rn.f32 	%f15249, %f15245, %f15245, %f15248;
	fma.rn.f32 	%f15250, %f15243, %f15243, %f15249;
	rsqrt.approx.f32 	%f15251, %f15250;
	ld.shared.f32 	%f15252, [_ZZ22ForceCalculationKerneliE5masss+3548];
	mul.f32 	%f15253, %f15251, %f15252;
	mul.f32 	%f15254, %f15251, %f15253;
	mul.f32 	%f15255, %f15251, %f15254;
	fma.rn.f32 	%f15256, %f15243, %f15255, %f15239;
	fma.rn.f32 	%f15257, %f15245, %f15255, %f15240;
	fma.rn.f32 	%f15258, %f15247, %f15255, %f15241;
	ld.shared.f32 	%f15259, [_ZZ22ForceCalculationKerneliE5posxs+3552];
	sub.f32 	%f15260, %f15259, %f17583;
	ld.shared.f32 	%f15261, [_ZZ22ForceCalculationKerneliE5posys+3552];
	sub.f32 	%f15262, %f15261, %f17582;
	ld.shared.f32 	%f15263, [_ZZ22ForceCalculationKerneliE5poszs+3552];
	sub.f32 	%f15264, %f15263, %f17581;
	fma.rn.f32 	%f15265, %f15264, %f15264, %f7;
	fma.rn.f32 	%f15266, %f15262, %f15262, %f15265;
	fma.rn.f32 	%f15267, %f15260, %f15260, %f15266;
	rsqrt.approx.f32 	%f15268, %f15267;
	ld.shared.f32 	%f15269, [_ZZ22ForceCalculationKerneliE5masss+3552];
	mul.f32 	%f15270, %f15268, %f15269;
	mul.f32 	%f15271, %f15268, %f15270;
	mul.f32 	%f15272, %f15268, %f15271;
	fma.rn.f32 	%f15273, %f15260, %f15272, %f15256;
	fma.rn.f32 	%f15274, %f15262, %f15272, %f15257;
	fma.rn.f32 	%f15275, %f15264, %f15272, %f15258;
	ld.shared.f32 	%f15276, [_ZZ22ForceCalculationKerneliE5posxs+3556];
	sub.f32 	%f15277, %f15276, %f17583;
	ld.shared.f32 	%f15278, [_ZZ22ForceCalculationKerneliE5posys+3556];
	sub.f32 	%f15279, %f15278, %f17582;
	ld.shared.f32 	%f15280, [_ZZ22ForceCalculationKerneliE5poszs+3556];
	sub.f32 	%f15281, %f15280, %f17581;
	fma.rn.f32 	%f15282, %f15281, %f15281, %f7;
	fma.rn.f32 	%f15283, %f15279, %f15279, %f15282;
	fma.rn.f32 	%f15284, %f15277, %f15277, %f15283;
	rsqrt.approx.f32 	%f15285, %f15284;
	ld.shared.f32 	%f15286, [_ZZ22ForceCalculationKerneliE5masss+3556];
	mul.f32 	%f15287, %f15285, %f15286;
	mul.f32 	%f15288, %f15285, %f15287;
	mul.f32 	%f15289, %f15285, %f15288;
	fma.rn.f32 	%f15290, %f15277, %f15289, %f15273;
	fma.rn.f32 	%f15291, %f15279, %f15289, %f15274;
	fma.rn.f32 	%f15292, %f15281, %f15289, %f15275;
	ld.shared.f32 	%f15293, [_ZZ22ForceCalculationKerneliE5posxs+3560];
	sub.f32 	%f15294, %f15293, %f17583;
	ld.shared.f32 	%f15295, [_ZZ22ForceCalculationKerneliE5posys+3560];
	sub.f32 	%f15296, %f15295, %f17582;
	ld.shared.f32 	%f15297, [_ZZ22ForceCalculationKerneliE5poszs+3560];
	sub.f32 	%f15298, %f15297, %f17581;
	fma.rn.f32 	%f15299, %f15298, %f15298, %f7;
	fma.rn.f32 	%f15300, %f15296, %f15296, %f15299;
	fma.rn.f32 	%f15301, %f15294, %f15294, %f15300;
	rsqrt.approx.f32 	%f15302, %f15301;
	ld.shared.f32 	%f15303, [_ZZ22ForceCalculationKerneliE5masss+3560];
	mul.f32 	%f15304, %f15302, %f15303;
	mul.f32 	%f15305, %f15302, %f15304;
	mul.f32 	%f15306, %f15302, %f15305;
	fma.rn.f32 	%f15307, %f15294, %f15306, %f15290;
	fma.rn.f32 	%f15308, %f15296, %f15306, %f15291;
	fma.rn.f32 	%f15309, %f15298, %f15306, %f15292;
	ld.shared.f32 	%f15310, [_ZZ22ForceCalculationKerneliE5posxs+3564];
	sub.f32 	%f15311, %f15310, %f17583;
	ld.shared.f32 	%f15312, [_ZZ22ForceCalculationKerneliE5posys+3564];
	sub.f32 	%f15313, %f15312, %f17582;
	ld.shared.f32 	%f15314, [_ZZ22ForceCalculationKerneliE5poszs+3564];
	sub.f32 	%f15315, %f15314, %f17581;
	fma.rn.f32 	%f15316, %f15315, %f15315, %f7;
	fma.rn.f32 	%f15317, %f15313, %f15313, %f15316;
	fma.rn.f32 	%f15318, %f15311, %f15311, %f15317;
	rsqrt.approx.f32 	%f15319, %f15318;
	ld.shared.f32 	%f15320, [_ZZ22ForceCalculationKerneliE5masss+3564];
	mul.f32 	%f15321, %f15319, %f15320;
	mul.f32 	%f15322, %f15319, %f15321;
	mul.f32 	%f15323, %f15319, %f15322;
	fma.rn.f32 	%f15324, %f15311, %f15323, %f15307;
	fma.rn.f32 	%f15325, %f15313, %f15323, %f15308;
	fma.rn.f32 	%f15326, %f15315, %f15323, %f15309;
	ld.shared.f32 	%f15327, [_ZZ22ForceCalculationKerneliE5posxs+3568];
	sub.f32 	%f15328, %f15327, %f17583;
	ld.shared.f32 	%f15329, [_ZZ22ForceCalculationKerneliE5posys+3568];
	sub.f32 	%f15330, %f15329, %f17582;
	ld.shared.f32 	%f15331, [_ZZ22ForceCalculationKerneliE5poszs+3568];
	sub.f32 	%f15332, %f15331, %f17581;
	fma.rn.f32 	%f15333, %f15332, %f15332, %f7;
	fma.rn.f32 	%f15334, %f15330, %f15330, %f15333;
	fma.rn.f32 	%f15335, %f15328, %f15328, %f15334;
	rsqrt.approx.f32 	%f15336, %f15335;
	ld.shared.f32 	%f15337, [_ZZ22ForceCalculationKerneliE5masss+3568];
	mul.f32 	%f15338, %f15336, %f15337;
	mul.f32 	%f15339, %f15336, %f15338;
	mul.f32 	%f15340, %f15336, %f15339;
	fma.rn.f32 	%f15341, %f15328, %f15340, %f15324;
	fma.rn.f32 	%f15342, %f15330, %f15340, %f15325;
	fma.rn.f32 	%f15343, %f15332, %f15340, %f15326;
	ld.shared.f32 	%f15344, [_ZZ22ForceCalculationKerneliE5posxs+3572];
	sub.f32 	%f15345, %f15344, %f17583;
	ld.shared.f32 	%f15346, [_ZZ22ForceCalculationKerneliE5posys+3572];
	sub.f32 	%f15347, %f15346, %f17582;
	ld.shared.f32 	%f15348, [_ZZ22ForceCalculationKerneliE5poszs+3572];
	sub.f32 	%f15349, %f15348, %f17581;
	fma.rn.f32 	%f15350, %f15349, %f15349, %f7;
	fma.rn.f32 	%f15351, %f15347, %f15347, %f15350;
	fma.rn.f32 	%f15352, %f15345, %f15345, %f15351;
	rsqrt.approx.f32 	%f15353, %f15352;
	ld.shared.f32 	%f15354, [_ZZ22ForceCalculationKerneliE5masss+3572];
	mul.f32 	%f15355, %f15353, %f15354;
	mul.f32 	%f15356, %f15353, %f15355;
	mul.f32 	%f15357, %f15353, %f15356;
	fma.rn.f32 	%f15358, %f15345, %f15357, %f15341;
	fma.rn.f32 	%f15359, %f15347, %f15357, %f15342;
	fma.rn.f32 	%f15360, %f15349, %f15357, %f15343;
	ld.shared.f32 	%f15361, [_ZZ22ForceCalculationKerneliE5posxs+3576];
	sub.f32 	%f15362, %f15361, %f17583;
	ld.shared.f32 	%f15363, [_ZZ22ForceCalculationKerneliE5posys+3576];
	sub.f32 	%f15364, %f15363, %f17582;
	ld.shared.f32 	%f15365, [_ZZ22ForceCalculationKerneliE5poszs+3576];
	sub.f32 	%f15366, %f15365, %f17581;
	fma.rn.f32 	%f15367, %f15366, %f15366, %f7;
	fma.rn.f32 	%f15368, %f15364, %f15364, %f15367;
	fma.rn.f32 	%f15369, %f15362, %f15362, %f15368;
	rsqrt.approx.f32 	%f15370, %f15369;
	ld.shared.f32 	%f15371, [_ZZ22ForceCalculationKerneliE5masss+3576];
	mul.f32 	%f15372, %f15370, %f15371;
	mul.f32 	%f15373, %f15370, %f15372;
	mul.f32 	%f15374, %f15370, %f15373;
	fma.rn.f32 	%f15375, %f15362, %f15374, %f15358;
	fma.rn.f32 	%f15376, %f15364, %f15374, %f15359;
	fma.rn.f32 	%f15377, %f15366, %f15374, %f15360;
	ld.shared.f32 	%f15378, [_ZZ22ForceCalculationKerneliE5posxs+3580];
	sub.f32 	%f15379, %f15378, %f17583;
	ld.shared.f32 	%f15380, [_ZZ22ForceCalculationKerneliE5posys+3580];
	sub.f32 	%f15381, %f15380, %f17582;
	ld.shared.f32 	%f15382, [_ZZ22ForceCalculationKerneliE5poszs+3580];
	sub.f32 	%f15383, %f15382, %f17581;
	fma.rn.f32 	%f15384, %f15383, %f15383, %f7;
	fma.rn.f32 	%f15385, %f15381, %f15381, %f15384;
	fma.rn.f32 	%f15386, %f15379, %f15379, %f15385;
	rsqrt.approx.f32 	%f15387, %f15386;
	ld.shared.f32 	%f15388, [_ZZ22ForceCalculationKerneliE5masss+3580];
	mul.f32 	%f15389, %f15387, %f15388;
	mul.f32 	%f15390, %f15387, %f15389;
	mul.f32 	%f15391, %f15387, %f15390;
	fma.rn.f32 	%f15392, %f15379, %f15391, %f15375;
	fma.rn.f32 	%f15393, %f15381, %f15391, %f15376;
	fma.rn.f32 	%f15394, %f15383, %f15391, %f15377;
	ld.shared.f32 	%f15395, [_ZZ22ForceCalculationKerneliE5posxs+3584];
	sub.f32 	%f15396, %f15395, %f17583;
	ld.shared.f32 	%f15397, [_ZZ22ForceCalculationKerneliE5posys+3584];
	sub.f32 	%f15398, %f15397, %f17582;
	ld.shared.f32 	%f15399, [_ZZ22ForceCalculationKerneliE5poszs+3584];
	sub.f32 	%f15400, %f15399, %f17581;
	fma.rn.f32 	%f15401, %f15400, %f15400, %f7;
	fma.rn.f32 	%f15402, %f15398, %f15398, %f15401;
	fma.rn.f32 	%f15403, %f15396, %f15396, %f15402;
	rsqrt.approx.f32 	%f15404, %f15403;
	ld.shared.f32 	%f15405, [_ZZ22ForceCalculationKerneliE5masss+3584];
	mul.f32 	%f15406, %f15404, %f15405;
	mul.f32 	%f15407, %f15404, %f15406;
	mul.f32 	%f15408, %f15404, %f15407;
	fma.rn.f32 	%f15409, %f15396, %f15408, %f15392;
	fma.rn.f32 	%f15410, %f15398, %f15408, %f15393;
	fma.rn.f32 	%f15411, %f15400, %f15408, %f15394;
	ld.shared.f32 	%f15412, [_ZZ22ForceCalculationKerneliE5posxs+3588];
	sub.f32 	%f15413, %f15412, %f17583;
	ld.shared.f32 	%f15414, [_ZZ22ForceCalculationKerneliE5posys+3588];
	sub.f32 	%f15415, %f15414, %f17582;
	ld.shared.f32 	%f15416, [_ZZ22ForceCalculationKerneliE5poszs+3588];
	sub.f32 	%f15417, %f15416, %f17581;
	fma.rn.f32 	%f15418, %f15417, %f15417, %f7;
	fma.rn.f32 	%f15419, %f15415, %f15415, %f15418;
	fma.rn.f32 	%f15420, %f15413, %f15413, %f15419;
	rsqrt.approx.f32 	%f15421, %f15420;
	ld.shared.f32 	%f15422, [_ZZ22ForceCalculationKerneliE5masss+3588];
	mul.f32 	%f15423, %f15421, %f15422;
	mul.f32 	%f15424, %f15421, %f15423;
	mul.f32 	%f15425, %f15421, %f15424;
	fma.rn.f32 	%f15426, %f15413, %f15425, %f15409;
	fma.rn.f32 	%f15427, %f15415, %f15425, %f15410;
	fma.rn.f32 	%f15428, %f15417, %f15425, %f15411;
	ld.shared.f32 	%f15429, [_ZZ22ForceCalculationKerneliE5posxs+3592];
	sub.f32 	%f15430, %f15429, %f17583;
	ld.shared.f32 	%f15431, [_ZZ22ForceCalculationKerneliE5posys+3592];
	sub.f32 	%f15432, %f15431, %f17582;
	ld.shared.f32 	%f15433, [_ZZ22ForceCalculationKerneliE5poszs+3592];
	sub.f32 	%f15434, %f15433, %f17581;
	fma.rn.f32 	%f15435, %f15434, %f15434, %f7;
	fma.rn.f32 	%f15436, %f15432, %f15432, %f15435;
	fma.rn.f32 	%f15437, %f15430, %f15430, %f15436;
	rsqrt.approx.f32 	%f15438, %f15437;
	ld.shared.f32 	%f15439, [_ZZ22ForceCalculationKerneliE5masss+3592];
	mul.f32 	%f15440, %f15438, %f15439;
	mul.f32 	%f15441, %f15438, %f15440;
	mul.f32 	%f15442, %f15438, %f15441;
	fma.rn.f32 	%f15443, %f15430, %f15442, %f15426;
	fma.rn.f32 	%f15444, %f15432, %f15442, %f15427;
	fma.rn.f32 	%f15445, %f15434, %f15442, %f15428;
	ld.shared.f32 	%f15446, [_ZZ22ForceCalculationKerneliE5posxs+3596];
	sub.f32 	%f15447, %f15446, %f17583;
	ld.shared.f32 	%f15448, [_ZZ22ForceCalculationKerneliE5posys+3596];
	sub.f32 	%f15449, %f15448, %f17582;
	ld.shared.f32 	%f15450, [_ZZ22ForceCalculationKerneliE5poszs+3596];
	sub.f32 	%f15451, %f15450, %f17581;
	fma.rn.f32 	%f15452, %f15451, %f15451, %f7;
	fma.rn.f32 	%f15453, %f15449, %f15449, %f15452;
	fma.rn.f32 	%f15454, %f15447, %f15447, %f15453;
	rsqrt.approx.f32 	%f15455, %f15454;
	ld.shared.f32 	%f15456, [_ZZ22ForceCalculationKerneliE5masss+3596];
	mul.f32 	%f15457, %f15455, %f15456;
	mul.f32 	%f15458, %f15455, %f15457;
	mul.f32 	%f15459, %f15455, %f15458;
	fma.rn.f32 	%f15460, %f15447, %f15459, %f15443;
	fma.rn.f32 	%f15461, %f15449, %f15459, %f15444;
	fma.rn.f32 	%f15462, %f15451, %f15459, %f15445;
	ld.shared.f32 	%f15463, [_ZZ22ForceCalculationKerneliE5posxs+3600];
	sub.f32 	%f15464, %f15463, %f17583;
	ld.shared.f32 	%f15465, [_ZZ22ForceCalculationKerneliE5posys+3600];
	sub.f32 	%f15466, %f15465, %f17582;
	ld.shared.f32 	%f15467, [_ZZ22ForceCalculationKerneliE5poszs+3600];
	sub.f32 	%f15468, %f15467, %f17581;
	fma.rn.f32 	%f15469, %f15468, %f15468, %f7;
	fma.rn.f32 	%f15470, %f15466, %f15466, %f15469;
	fma.rn.f32 	%f15471, %f15464, %f15464, %f15470;
	rsqrt.approx.f32 	%f15472, %f15471;
	ld.shared.f32 	%f15473, [_ZZ22ForceCalculationKerneliE5masss+3600];
	mul.f32 	%f15474, %f15472, %f15473;
	mul.f32 	%f15475, %f15472, %f15474;
	mul.f32 	%f15476, %f15472, %f15475;
	fma.rn.f32 	%f15477, %f15464, %f15476, %f15460;
	fma.rn.f32 	%f15478, %f15466, %f15476, %f15461;
	fma.rn.f32 	%f15479, %f15468, %f15476, %f15462;
	ld.shared.f32 	%f15480, [_ZZ22ForceCalculationKerneliE5posxs+3604];
	sub.f32 	%f15481, %f15480, %f17583;
	ld.shared.f32 	%f15482, [_ZZ22ForceCalculationKerneliE5posys+3604];
	sub.f32 	%f15483, %f15482, %f17582;
	ld.shared.f32 	%f15484, [_ZZ22ForceCalculationKerneliE5poszs+3604];
	sub.f32 	%f15485, %f15484, %f17581;
	fma.rn.f32 	%f15486, %f15485, %f15485, %f7;
	fma.rn.f32 	%f15487, %f15483, %f15483, %f15486;
	fma.rn.f32 	%f15488, %f15481, %f15481, %f15487;
	rsqrt.approx.f32 	%f15489, %f15488;
	ld.shared.f32 	%f15490, [_ZZ22ForceCalculationKerneliE5masss+3604];
	mul.f32 	%f15491, %f15489, %f15490;
	mul.f32 	%f15492, %f15489, %f15491;
	mul.f32 	%f15493, %f15489, %f15492;
	fma.rn.f32 	%f15494, %f15481, %f15493, %f15477;
	fma.rn.f32 	%f15495, %f15483, %f15493, %f15478;
	fma.rn.f32 	%f15496, %f15485, %f15493, %f15479;
	ld.shared.f32 	%f15497, [_ZZ22ForceCalculationKerneliE5posxs+3608];
	sub.f32 	%f15498, %f15497, %f17583;
	ld.shared.f32 	%f15499, [_ZZ22ForceCalculationKerneliE5posys+3608];
	sub.f32 	%f15500, %f15499, %f17582;
	ld.shared.f32 	%f15501, [_ZZ22ForceCalculationKerneliE5poszs+3608];
	sub.f32 	%f15502, %f15501, %f17581;
	fma.rn.f32 	%f15503, %f15502, %f15502, %f7;
	fma.rn.f32 	%f15504, %f15500, %f15500, %f15503;
	fma.rn.f32 	%f15505, %f15498, %f15498, %f15504;
	rsqrt.approx.f32 	%f15506, %f15505;
	ld.shared.f32 	%f15507, [_ZZ22ForceCalculationKerneliE5masss+3608];
	mul.f32 	%f15508, %f15506, %f15507;
	mul.f32 	%f15509, %f15506, %f15508;
	mul.f32 	%f15510, %f15506, %f15509;
	fma.rn.f32 	%f15511, %f15498, %f15510, %f15494;
	fma.rn.f32 	%f15512, %f15500, %f15510, %f15495;
	fma.rn.f32 	%f15513, %f15502, %f15510, %f15496;
	ld.shared.f32 	%f15514, [_ZZ22ForceCalculationKerneliE5posxs+3612];
	sub.f32 	%f15515, %f15514, %f17583;
	ld.shared.f32 	%f15516, [_ZZ22ForceCalculationKerneliE5posys+3612];
	sub.f32 	%f15517, %f15516, %f17582;
	ld.shared.f32 	%f15518, [_ZZ22ForceCalculationKerneliE5poszs+3612];
	sub.f32 	%f15519, %f15518, %f17581;
	fma.rn.f32 	%f15520, %f15519, %f15519, %f7;
	fma.rn.f32 	%f15521, %f15517, %f15517, %f15520;
	fma.rn.f32 	%f15522, %f15515, %f15515, %f15521;
	rsqrt.approx.f32 	%f15523, %f15522;
	ld.shared.f32 	%f15524, [_ZZ22ForceCalculationKerneliE5masss+3612];
	mul.f32 	%f15525, %f15523, %f15524;
	mul.f32 	%f15526, %f15523, %f15525;
	mul.f32 	%f15527, %f15523, %f15526;
	fma.rn.f32 	%f15528, %f15515, %f15527, %f15511;
	fma.rn.f32 	%f15529, %f15517, %f15527, %f15512;
	fma.rn.f32 	%f15530, %f15519, %f15527, %f15513;
	ld.shared.f32 	%f15531, [_ZZ22ForceCalculationKerneliE5posxs+3616];
	sub.f32 	%f15532, %f15531, %f17583;
	ld.shared.f32 	%f15533, [_ZZ22ForceCalculationKerneliE5posys+3616];
	sub.f32 	%f15534, %f15533, %f17582;
	ld.shared.f32 	%f15535, [_ZZ22ForceCalculationKerneliE5poszs+3616];
	sub.f32 	%f15536, %f15535, %f17581;
	fma.rn.f32 	%f15537, %f15536, %f15536, %f7;
	fma.rn.f32 	%f15538, %f15534, %f15534, %f15537;
	fma.rn.f32 	%f15539, %f15532, %f15532, %f15538;
	rsqrt.approx.f32 	%f15540, %f15539;
	ld.shared.f32 	%f15541, [_ZZ22ForceCalculationKerneliE5masss+3616];
	mul.f32 	%f15542, %f15540, %f15541;
	mul.f32 	%f15543, %f15540, %f15542;
	mul.f32 	%f15544, %f15540, %f15543;
	fma.rn.f32 	%f15545, %f15532, %f15544, %f15528;
	fma.rn.f32 	%f15546, %f15534, %f15544, %f15529;
	fma.rn.f32 	%f15547, %f15536, %f15544, %f15530;
	ld.shared.f32 	%f15548, [_ZZ22ForceCalculationKerneliE5posxs+3620];
	sub.f32 	%f15549, %f15548, %f17583;
	ld.shared.f32 	%f15550, [_ZZ22ForceCalculationKerneliE5posys+3620];
	sub.f32 	%f15551, %f15550, %f17582;
	ld.shared.f32 	%f15552, [_ZZ22ForceCalculationKerneliE5poszs+3620];
	sub.f32 	%f15553, %f15552, %f17581;
	fma.rn.f32 	%f15554, %f15553, %f15553, %f7;
	fma.rn.f32 	%f15555, %f15551, %f15551, %f15554;
	fma.rn.f32 	%f15556, %f15549, %f15549, %f15555;
	rsqrt.approx.f32 	%f15557, %f15556;
	ld.shared.f32 	%f15558, [_ZZ22ForceCalculationKerneliE5masss+3620];
	mul.f32 	%f15559, %f15557, %f15558;
	mul.f32 	%f15560, %f15557, %f15559;
	mul.f32 	%f15561, %f15557, %f15560;
	fma.rn.f32 	%f15562, %f15549, %f15561, %f15545;
	fma.rn.f32 	%f15563, %f15551, %f15561, %f15546;
	fma.rn.f32 	%f15564, %f15553, %f15561, %f15547;
	ld.shared.f32 	%f15565, [_ZZ22ForceCalculationKerneliE5posxs+3624];
	sub.f32 	%f15566, %f15565, %f17583;
	ld.shared.f32 	%f15567, [_ZZ22ForceCalculationKerneliE5posys+3624];
	sub.f32 	%f15568, %f15567, %f17582;
	ld.shared.f32 	%f15569, [_ZZ22ForceCalculationKerneliE5poszs+3624];
	sub.f32 	%f15570, %f15569, %f17581;
	fma.rn.f32 	%f15571, %f15570, %f15570, %f7;
	fma.rn.f32 	%f15572, %f15568, %f15568, %f15571;
	fma.rn.f32 	%f15573, %f15566, %f15566, %f15572;
	rsqrt.approx.f32 	%f15574, %f15573;
	ld.shared.f32 	%f15575, [_ZZ22ForceCalculationKerneliE5masss+3624];
	mul.f32 	%f15576, %f15574, %f15575;
	mul.f32 	%f15577, %f15574, %f15576;
	mul.f32 	%f15578, %f15574, %f15577;
	fma.rn.f32 	%f15579, %f15566, %f15578, %f15562;
	fma.rn.f32 	%f15580, %f15568, %f15578, %f15563;
	fma.rn.f32 	%f15581, %f15570, %f15578, %f15564;
	ld.shared.f32 	%f15582, [_ZZ22ForceCalculationKerneliE5posxs+3628];
	sub.f32 	%f15583, %f15582, %f17583;
	ld.shared.f32 	%f15584, [_ZZ22ForceCalculationKerneliE5posys+3628];
	sub.f32 	%f15585, %f15584, %f17582;
	ld.shared.f32 	%f15586, [_ZZ22ForceCalculationKerneliE5poszs+3628];
	sub.f32 	%f15587, %f15586, %f17581;
	fma.rn.f32 	%f15588, %f15587, %f15587, %f7;
	fma.rn.f32 	%f15589, %f15585, %f15585, %f15588;
	fma.rn.f32 	%f15590, %f15583, %f15583, %f15589;
	rsqrt.approx.f32 	%f15591, %f15590;
	ld.shared.f32 	%f15592, [_ZZ22ForceCalculationKerneliE5masss+3628];
	mul.f32 	%f15593, %f15591, %f15592;
	mul.f32 	%f15594, %f15591, %f15593;
	mul.f32 	%f15595, %f15591, %f15594;
	fma.rn.f32 	%f15596, %f15583, %f15595, %f15579;
	fma.rn.f32 	%f15597, %f15585, %f15595, %f15580;
	fma.rn.f32 	%f15598, %f15587, %f15595, %f15581;
	ld.shared.f32 	%f15599, [_ZZ22ForceCalculationKerneliE5posxs+3632];
	sub.f32 	%f15600, %f15599, %f17583;
	ld.shared.f32 	%f15601, [_ZZ22ForceCalculationKerneliE5posys+3632];
	sub.f32 	%f15602, %f15601, %f17582;
	ld.shared.f32 	%f15603, [_ZZ22ForceCalculationKerneliE5poszs+3632];
	sub.f32 	%f15604, %f15603, %f17581;
	fma.rn.f32 	%f15605, %f15604, %f15604, %f7;
	fma.rn.f32 	%f15606, %f15602, %f15602, %f15605;
	fma.rn.f32 	%f15607, %f15600, %f15600, %f15606;
	rsqrt.approx.f32 	%f15608, %f15607;
	ld.shared.f32 	%f15609, [_ZZ22ForceCalculationKerneliE5masss+3632];
	mul.f32 	%f15610, %f15608, %f15609;
	mul.f32 	%f15611, %f15608, %f15610;
	mul.f32 	%f15612, %f15608, %f15611;
	fma.rn.f32 	%f15613, %f15600, %f15612, %f15596;
	fma.rn.f32 	%f15614, %f15602, %f15612, %f15597;
	fma.rn.f32 	%f15615, %f15604, %f15612, %f15598;
	ld.shared.f32 	%f15616, [_ZZ22ForceCalculationKerneliE5posxs+3636];
	sub.f32 	%f15617, %f15616, %f17583;
	ld.shared.f32 	%f15618, [_ZZ22ForceCalculationKerneliE5posys+3636];
	sub.f32 	%f15619, %f15618, %f17582;
	ld.shared.f32 	%f15620, [_ZZ22ForceCalculationKerneliE5poszs+3636];
	sub.f32 	%f15621, %f15620, %f17581;
	fma.rn.f32 	%f15622, %f15621, %f15621, %f7;
	fma.rn.f32 	%f15623, %f15619, %f15619, %f15622;
	fma.rn.f32 	%f15624, %f15617, %f15617, %f15623;
	rsqrt.approx.f32 	%f15625, %f15624;
	ld.shared.f32 	%f15626, [_ZZ22ForceCalculationKerneliE5masss+3636];
	mul.f32 	%f15627, %f15625, %f15626;
	mul.f32 	%f15628, %f15625, %f15627;
	mul.f32 	%f15629, %f15625, %f15628;
	fma.rn.f32 	%f15630, %f15617, %f15629, %f15613;
	fma.rn.f32 	%f15631, %f15619, %f15629, %f15614;
	fma.rn.f32 	%f15632, %f15621, %f15629, %f15615;
	ld.shared.f32 	%f15633, [_ZZ22ForceCalculationKerneliE5posxs+3640];
	sub.f32 	%f15634, %f15633, %f17583;
	ld.shared.f32 	%f15635, [_ZZ22ForceCalculationKerneliE5posys+3640];
	sub.f32 	%f15636, %f15635, %f17582;
	ld.shared.f32 	%f15637, [_ZZ22ForceCalculationKerneliE5poszs+3640];
	sub.f32 	%f15638, %f15637, %f17581;
	fma.rn.f32 	%f15639, %f15638, %f15638, %f7;
	fma.rn.f32 	%f15640, %f15636, %f15636, %f15639;
	fma.rn.f32 	%f15641, %f15634, %f15634, %f15640;
	rsqrt.approx.f32 	%f15642, %f15641;
	ld.shared.f32 	%f15643, [_ZZ22ForceCalculationKerneliE5masss+3640];
	mul.f32 	%f15644, %f15642, %f15643;
	mul.f32 	%f15645, %f15642, %f15644;
	mul.f32 	%f15646, %f15642, %f15645;
	fma.rn.f32 	%f15647, %f15634, %f15646, %f15630;
	fma.rn.f32 	%f15648, %f15636, %f15646, %f15631;
	fma.rn.f32 	%f15649, %f15638, %f15646, %f15632;
	ld.shared.f32 	%f15650, [_ZZ22ForceCalculationKerneliE5posxs+3644];
	sub.f32 	%f15651, %f15650, %f17583;
	ld.shared.f32 	%f15652, [_ZZ22ForceCalculationKerneliE5posys+3644];
	sub.f32 	%f15653, %f15652, %f17582;
	ld.shared.f32 	%f15654, [_ZZ22ForceCalculationKerneliE5poszs+3644];
	sub.f32 	%f15655, %f15654, %f17581;
	fma.rn.f32 	%f15656, %f15655, %f15655, %f7;
	fma.rn.f32 	%f15657, %f15653, %f15653, %f15656;
	fma.rn.f32 	%f15658, %f15651, %f15651, %f15657;
	rsqrt.approx.f32 	%f15659, %f15658;
	ld.shared.f32 	%f15660, [_ZZ22ForceCalculationKerneliE5masss+3644];
	mul.f32 	%f15661, %f15659, %f15660;
	mul.f32 	%f15662, %f15659, %f15661;
	mul.f32 	%f15663, %f15659, %f15662;
	fma.rn.f32 	%f15664, %f15651, %f15663, %f15647;
	fma.rn.f32 	%f15665, %f15653, %f15663, %f15648;
	fma.rn.f32 	%f15666, %f15655, %f15663, %f15649;
	ld.shared.f32 	%f15667, [_ZZ22ForceCalculationKerneliE5posxs+3648];
	sub.f32 	%f15668, %f15667, %f17583;
	ld.shared.f32 	%f15669, [_ZZ22ForceCalculationKerneliE5posys+3648];
	sub.f32 	%f15670, %f15669, %f17582;
	ld.shared.f32 	%f15671, [_ZZ22ForceCalculationKerneliE5poszs+3648];
	sub.f32 	%f15672, %f15671, %f17581;
	fma.rn.f32 	%f15673, %f15672, %f15672, %f7;
	fma.rn.f32 	%f15674, %f15670, %f15670, %f15673;
	fma.rn.f32 	%f15675, %f15668, %f15668, %f15674;
	rsqrt.approx.f32 	%f15676, %f15675;
	ld.shared.f32 	%f15677, [_ZZ22ForceCalculationKerneliE5masss+3648];
	mul.f32 	%f15678, %f15676, %f15677;
	mul.f32 	%f15679, %f15676, %f15678;
	mul.f32 	%f15680, %f15676, %f15679;
	fma.rn.f32 	%f15681, %f15668, %f15680, %f15664;
	fma.rn.f32 	%f15682, %f15670, %f15680, %f15665;
	fma.rn.f32 	%f15683, %f15672, %f15680, %f15666;
	ld.shared.f32 	%f15684, [_ZZ22ForceCalculationKerneliE5posxs+3652];
	sub.f32 	%f15685, %f15684, %f17583;
	ld.shared.f32 	%f15686, [_ZZ22ForceCalculationKerneliE5posys+3652];
	sub.f32 	%f15687, %f15686, %f17582;
	ld.shared.f32 	%f15688, [_ZZ22ForceCalculationKerneliE5poszs+3652];
	sub.f32 	%f15689, %f15688, %f17581;
	fma.rn.f32 	%f15690, %f15689, %f15689, %f7;
	fma.rn.f32 	%f15691, %f15687, %f15687, %f15690;
	fma.rn.f32 	%f15692, %f15685, %f15685, %f15691;
	rsqrt.approx.f32 	%f15693, %f15692;
	ld.shared.f32 	%f15694, [_ZZ22ForceCalculationKerneliE5masss+3652];
	mul.f32 	%f15695, %f15693, %f15694;
	mul.f32 	%f15696, %f15693, %f15695;
	mul.f32 	%f15697, %f15693, %f15696;
	fma.rn.f32 	%f15698, %f15685, %f15697, %f15681;
	fma.rn.f32 	%f15699, %f15687, %f15697, %f15682;
	fma.rn.f32 	%f15700, %f15689, %f15697, %f15683;
	ld.shared.f32 	%f15701, [_ZZ22ForceCalculationKerneliE5posxs+3656];
	sub.f32 	%f15702, %f15701, %f17583;
	ld.shared.f32 	%f15703, [_ZZ22ForceCalculationKerneliE5posys+3656];
	sub.f32 	%f15704, %f15703, %f17582;
	ld.shared.f32 	%f15705, [_ZZ22ForceCalculationKerneliE5poszs+3656];
	sub.f32 	%f15706, %f15705, %f17581;
	fma.rn.f32 	%f15707, %f15706, %f15706, %f7;
	fma.rn.f32 	%f15708, %f15704, %f15704, %f15707;
	fma.rn.f32 	%f15709, %f15702, %f15702, %f15708;
	rsqrt.approx.f32 	%f15710, %f15709;
	ld.shared.f32 	%f15711, [_ZZ22ForceCalculationKerneliE5masss+3656];
	mul.f32 	%f15712, %f15710, %f15711;
	mul.f32 	%f15713, %f15710, %f15712;
	mul.f32 	%f15714, %f15710, %f15713;
	fma.rn.f32 	%f15715, %f15702, %f15714, %f15698;
	fma.rn.f32 	%f15716, %f15704, %f15714, %f15699;
	fma.rn.f32 	%f15717, %f15706, %f15714, %f15700;
	ld.shared.f32 	%f15718, [_ZZ22ForceCalculationKerneliE5posxs+3660];
	sub.f32 	%f15719, %f15718, %f17583;
	ld.shared.f32 	%f15720, [_ZZ22ForceCalculationKerneliE5posys+3660];
	sub.f32 	%f15721, %f15720, %f17582;
	ld.shared.f32 	%f15722, [_ZZ22ForceCalculationKerneliE5poszs+3660];
	sub.f32 	%f15723, %f15722, %f17581;
	fma.rn.f32 	%f15724, %f15723, %f15723, %f7;
	fma.rn.f32 	%f15725, %f15721, %f15721, %f15724;
	fma.rn.f32 	%f15726, %f15719, %f15719, %f15725;
	rsqrt.approx.f32 	%f15727, %f15726;
	ld.shared.f32 	%f15728, [_ZZ22ForceCalculationKerneliE5masss+3660];
	mul.f32 	%f15729, %f15727, %f15728;
	mul.f32 	%f15730, %f15727, %f15729;
	mul.f32 	%f15731, %f15727, %f15730;
	fma.rn.f32 	%f15732, %f15719, %f15731, %f15715;
	fma.rn.f32 	%f15733, %f15721, %f15731, %f15716;
	fma.rn.f32 	%f15734, %f15723, %f15731, %f15717;
	ld.shared.f32 	%f15735, [_ZZ22ForceCalculationKerneliE5posxs+3664];
	sub.f32 	%f15736, %f15735, %f17583;
	ld.shared.f32 	%f15737, [_ZZ22ForceCalculationKerneliE5posys+3664];
	sub.f32 	%f15738, %f15737, %f17582;
	ld.shared.f32 	%f15739, [_ZZ22ForceCalculationKerneliE5poszs+3664];
	sub.f32 	%f15740, %f15739, %f17581;
	fma.rn.f32 	%f15741, %f15740, %f15740, %f7;
	fma.rn.f32 	%f15742, %f15738, %f15738, %f15741;
	fma.rn.f32 	%f15743, %f15736, %f15736, %f15742;
	rsqrt.approx.f32 	%f15744, %f15743;
	ld.shared.f32 	%f15745, [_ZZ22ForceCalculationKerneliE5masss+3664];
	mul.f32 	%f15746, %f15744, %f15745;
	mul.f32 	%f15747, %f15744, %f15746;
	mul.f32 	%f15748, %f15744, %f15747;
	fma.rn.f32 	%f15749, %f15736, %f15748, %f15732;
	fma.rn.f32 	%f15750, %f15738, %f15748, %f15733;
	fma.rn.f32 	%f15751, %f15740, %f15748, %f15734;
	ld.shared.f32 	%f15752, [_ZZ22ForceCalculationKerneliE5posxs+3668];
	sub.f32 	%f15753, %f15752, %f17583;
	ld.shared.f32 	%f15754, [_ZZ22ForceCalculationKerneliE5posys+3668];
	sub.f32 	%f15755, %f15754, %f17582;
	ld.shared.f32 	%f15756, [_ZZ22ForceCalculationKerneliE5poszs+3668];
	sub.f32 	%f15757, %f15756, %f17581;
	fma.rn.f32 	%f15758, %f15757, %f15757, %f7;
	fma.rn.f32 	%f15759, %f15755, %f15755, %f15758;
	fma.rn.f32 	%f15760, %f15753, %f15753, %f15759;
	rsqrt.approx.f32 	%f15761, %f15760;
	ld.shared.f32 	%f15762, [_ZZ22ForceCalculationKerneliE5masss+3668];
	mul.f32 	%f15763, %f15761, %f15762;
	mul.f32 	%f15764, %f15761, %f15763;
	mul.f32 	%f15765, %f15761, %f15764;
	fma.rn.f32 	%f15766, %f15753, %f15765, %f15749;
	fma.rn.f32 	%f15767, %f15755, %f15765, %f15750;
	fma.rn.f32 	%f15768, %f15757, %f15765, %f15751;
	ld.shared.f32 	%f15769, [_ZZ22ForceCalculationKerneliE5posxs+3672];
	sub.f32 	%f15770, %f15769, %f17583;
	ld.shared.f32 	%f15771, [_ZZ22ForceCalculationKerneliE5posys+3672];
	sub.f32 	%f15772, %f15771, %f17582;
	ld.shared.f32 	%f15773, [_ZZ22ForceCalculationKerneliE5poszs+3672];
	sub.f32 	%f15774, %f15773, %f17581;
	fma.rn.f32 	%f15775, %f15774, %f15774, %f7;
	fma.rn.f32 	%f15776, %f15772, %f15772, %f15775;
	fma.rn.f32 	%f15777, %f15770, %f15770, %f15776;
	rsqrt.approx.f32 	%f15778, %f15777;
	ld.shared.f32 	%f15779, [_ZZ22ForceCalculationKerneliE5masss+3672];
	mul.f32 	%f15780, %f15778, %f15779;
	mul.f32 	%f15781, %f15778, %f15780;
	mul.f32 	%f15782, %f15778, %f15781;
	fma.rn.f32 	%f15783, %f15770, %f15782, %f15766;
	fma.rn.f32 	%f15784, %f15772, %f15782, %f15767;
	fma.rn.f32 	%f15785, %f15774, %f15782, %f15768;
	ld.shared.f32 	%f15786, [_ZZ22ForceCalculationKerneliE5posxs+3676];
	sub.f32 	%f15787, %f15786, %f17583;
	ld.shared.f32 	%f15788, [_ZZ22ForceCalculationKerneliE5posys+3676];
	sub.f32 	%f15789, %f15788, %f17582;
	ld.shared.f32 	%f15790, [_ZZ22ForceCalculationKerneliE5poszs+3676];
	sub.f32 	%f15791, %f15790, %f17581;
	fma.rn.f32 	%f15792, %f15791, %f15791, %f7;
	fma.rn.f32 	%f15793, %f15789, %f15789, %f15792;
	fma.rn.f32 	%f15794, %f15787, %f15787, %f15793;
	rsqrt.approx.f32 	%f15795, %f15794;
	ld.shared.f32 	%f15796, [_ZZ22ForceCalculationKerneliE5masss+3676];
	mul.f32 	%f15797, %f15795, %f15796;
	mul.f32 	%f15798, %f15795, %f15797;
	mul.f32 	%f15799, %f15795, %f15798;
	fma.rn.f32 	%f15800, %f15787, %f15799, %f15783;
	fma.rn.f32 	%f15801, %f15789, %f15799, %f15784;
	fma.rn.f32 	%f15802, %f15791, %f15799, %f15785;
	ld.shared.f32 	%f15803, [_ZZ22ForceCalculationKerneliE5posxs+3680];
	sub.f32 	%f15804, %f15803, %f17583;
	ld.shared.f32 	%f15805, [_ZZ22ForceCalculationKerneliE5posys+3680];
	sub.f32 	%f15806, %f15805, %f17582;
	ld.shared.f32 	%f15807, [_ZZ22ForceCalculationKerneliE5poszs+3680];
	sub.f32 	%f15808, %f15807, %f17581;
	fma.rn.f32 	%f15809, %f15808, %f15808, %f7;
	fma.rn.f32 	%f15810, %f15806, %f15806, %f15809;
	fma.rn.f32 	%f15811, %f15804, %f15804, %f15810;
	rsqrt.approx.f32 	%f15812, %f15811;
	ld.shared.f32 	%f15813, [_ZZ22ForceCalculationKerneliE5masss+3680];
	mul.f32 	%f15814, %f15812, %f15813;
	mul.f32 	%f15815, %f15812, %f15814;
	mul.f32 	%f15816, %f15812, %f15815;
	fma.rn.f32 	%f15817, %f15804, %f15816, %f15800;
	fma.rn.f32 	%f15818, %f15806, %f15816, %f15801;
	fma.rn.f32 	%f15819, %f15808, %f15816, %f15802;
	ld.shared.f32 	%f15820, [_ZZ22ForceCalculationKerneliE5posxs+3684];
	sub.f32 	%f15821, %f15820, %f17583;
	ld.shared.f32 	%f15822, [_ZZ22ForceCalculationKerneliE5posys+3684];
	sub.f32 	%f15823, %f15822, %f17582;
	ld.shared.f32 	%f15824, [_ZZ22ForceCalculationKerneliE5poszs+3684];
	sub.f32 	%f15825, %f15824, %f17581;
	fma.rn.f32 	%f15826, %f15825, %f15825, %f7;
	fma.rn.f32 	%f15827, %f15823, %f15823, %f15826;
	fma.rn.f32 	%f15828, %f15821, %f15821, %f15827;
	rsqrt.approx.f32 	%f15829, %f15828;
	ld.shared.f32 	%f15830, [_ZZ22ForceCalculationKerneliE5masss+3684];
	mul.f32 	%f15831, %f15829, %f15830;
	mul.f32 	%f15832, %f15829, %f15831;
	mul.f32 	%f15833, %f15829, %f15832;
	fma.rn.f32 	%f15834, %f15821, %f15833, %f15817;
	fma.rn.f32 	%f15835, %f15823, %f15833, %f15818;
	fma.rn.f32 	%f15836, %f15825, %f15833, %f15819;
	ld.shared.f32 	%f15837, [_ZZ22ForceCalculationKerneliE5posxs+3688];
	sub.f32 	%f15838, %f15837, %f17583;
	ld.shared.f32 	%f15839, [_ZZ22ForceCalculationKerneliE5posys+3688];
	sub.f32 	%f15840, %f15839, %f17582;
	ld.shared.f32 	%f15841, [_ZZ22ForceCalculationKerneliE5poszs+3688];
	sub.f32 	%f15842, %f15841, %f17581;
	fma.rn.f32 	%f15843, %f15842, %f15842, %f7;
	fma.rn.f32 	%f15844, %f15840, %f15840, %f15843;
	fma.rn.f32 	%f15845, %f15838, %f15838, %f15844;
	rsqrt.approx.f32 	%f15846, %f15845;
	ld.shared.f32 	%f15847, [_ZZ22ForceCalculationKerneliE5masss+3688];
	mul.f32 	%f15848, %f15846, %f15847;
	mul.f32 	%f15849, %f15846, %f15848;
	mul.f32 	%f15850, %f15846, %f15849;
	fma.rn.f32 	%f15851, %f15838, %f15850, %f15834;
	fma.rn.f32 	%f15852, %f15840, %f15850, %f15835;
	fma.rn.f32 	%f15853, %f15842, %f15850, %f15836;
	ld.shared.f32 	%f15854, [_ZZ22ForceCalculationKerneliE5posxs+3692];
	sub.f32 	%f15855, %f15854, %f17583;
	ld.shared.f32 	%f15856, [_ZZ22ForceCalculationKerneliE5posys+3692];
	sub.f32 	%f15857, %f15856, %f17582;
	ld.shared.f32 	%f15858, [_ZZ22ForceCalculationKerneliE5poszs+3692];
	sub.f32 	%f15859, %f15858, %f17581;
	fma.rn.f32 	%f15860, %f15859, %f15859, %f7;
	fma.rn.f32 	%f15861, %f15857, %f15857, %f15860;
	fma.rn.f32 	%f15862, %f15855, %f15855, %f15861;
	rsqrt.approx.f32 	%f15863, %f15862;
	ld.shared.f32 	%f15864, [_ZZ22ForceCalculationKerneliE5masss+3692];
	mul.f32 	%f15865, %f15863, %f15864;
	mul.f32 	%f15866, %f15863, %f15865;
	mul.f32 	%f15867, %f15863, %f15866;
	fma.rn.f32 	%f15868, %f15855, %f15867, %f15851;
	fma.rn.f32 	%f15869, %f15857, %f15867, %f15852;
	fma.rn.f32 	%f15870, %f15859, %f15867, %f15853;
	ld.shared.f32 	%f15871, [_ZZ22ForceCalculationKerneliE5posxs+3696];
	sub.f32 	%f15872, %f15871, %f17583;
	ld.shared.f32 	%f15873, [_ZZ22ForceCalculationKerneliE5posys+3696];
	sub.f32 	%f15874, %f15873, %f17582;
	ld.shared.f32 	%f15875, [_ZZ22ForceCalculationKerneliE5poszs+3696];
	sub.f32 	%f15876, %f15875, %f17581;
	fma.rn.f32 	%f15877, %f15876, %f15876, %f7;
	fma.rn.f32 	%f15878, %f15874, %f15874, %f15877;
	fma.rn.f32 	%f15879, %f15872, %f15872, %f15878;
	rsqrt.approx.f32 	%f15880, %f15879;
	ld.shared.f32 	%f15881, [_ZZ22ForceCalculationKerneliE5masss+3696];
	mul.f32 	%f15882, %f15880, %f15881;
	mul.f32 	%f15883, %f15880, %f15882;
	mul.f32 	%f15884, %f15880, %f15883;
	fma.rn.f32 	%f15885, %f15872, %f15884, %f15868;
	fma.rn.f32 	%f15886, %f15874, %f15884, %f15869;
	fma.rn.f32 	%f15887, %f15876, %f15884, %f15870;
	ld.shared.f32 	%f15888, [_ZZ22ForceCalculationKerneliE5posxs+3700];
	sub.f32 	%f15889, %f15888, %f17583;
	ld.shared.f32 	%f15890, [_ZZ22ForceCalculationKerneliE5posys+3700];
	sub.f32 	%f15891, %f15890, %f17582;
	ld.shared.f32 	%f15892, [_ZZ22ForceCalculationKerneliE5poszs+3700];
	sub.f32 	%f15893, %f15892, %f17581;
	fma.rn.f32 	%f15894, %f15893, %f15893, %f7;
	fma.rn.f32 	%f15895, %f15891, %f15891, %f15894;
	fma.rn.f32 	%f15896, %f15889, %f15889, %f15895;
	rsqrt.approx.f32 	%f15897, %f15896;
	ld.shared.f32 	%f15898, [_ZZ22ForceCalculationKerneliE5masss+3700];
	mul.f32 	%f15899, %f15897, %f15898;
	mul.f32 	%f15900, %f15897, %f15899;
	mul.f32 	%f15901, %f15897, %f15900;
	fma.rn.f32 	%f15902, %f15889, %f15901, %f15885;
	fma.rn.f32 	%f15903, %f15891, %f15901, %f15886;
	fma.rn.f32 	%f15904, %f15893, %f15901, %f15887;
	ld.shared.f32 	%f15905, [_ZZ22ForceCalculationKerneliE5posxs+3704];
	sub.f32 	%f15906, %f15905, %f17583;
	ld.shared.f32 	%f15907, [_ZZ22ForceCalculationKerneliE5posys+3704];
	sub.f32 	%f15908, %f15907, %f17582;
	ld.shared.f32 	%f15909, [_ZZ22ForceCalculationKerneliE5poszs+3704];
	sub.f32 	%f15910, %f15909, %f17581;
	fma.rn.f32 	%f15911, %f15910, %f15910, %f7;
	fma.rn.f32 	%f15912, %f15908, %f15908, %f15911;
	fma.rn.f32 	%f15913, %f15906, %f15906, %f15912;
	rsqrt.approx.f32 	%f15914, %f15913;
	ld.shared.f32 	%f15915, [_ZZ22ForceCalculationKerneliE5masss+3704];
	mul.f32 	%f15916, %f15914, %f15915;
	mul.f32 	%f15917, %f15914, %f15916;
	mul.f32 	%f15918, %f15914, %f15917;
	fma.rn.f32 	%f15919, %f15906, %f15918, %f15902;
	fma.rn.f32 	%f15920, %f15908, %f15918, %f15903;
	fma.rn.f32 	%f15921, %f15910, %f15918, %f15904;
	ld.shared.f32 	%f15922, [_ZZ22ForceCalculationKerneliE5posxs+3708];
	sub.f32 	%f15923, %f15922, %f17583;
	ld.shared.f32 	%f15924, [_ZZ22ForceCalculationKerneliE5posys+3708];
	sub.f32 	%f15925, %f15924, %f17582;
	ld.shared.f32 	%f15926, [_ZZ22ForceCalculationKerneliE5poszs+3708];
	sub.f32 	%f15927, %f15926, %f17581;
	fma.rn.f32 	%f15928, %f15927, %f15927, %f7;
	fma.rn.f32 	%f15929, %f15925, %f15925, %f15928;
	fma.rn.f32 	%f15930, %f15923, %f15923, %f15929;
	rsqrt.approx.f32 	%f15931, %f15930;
	ld.shared.f32 	%f15932, [_ZZ22ForceCalculationKerneliE5masss+3708];
	mul.f32 	%f15933, %f15931, %f15932;
	mul.f32 	%f15934, %f15931, %f15933;
	mul.f32 	%f15935, %f15931, %f15934;
	fma.rn.f32 	%f15936, %f15923, %f15935, %f15919;
	fma.rn.f32 	%f15937, %f15925, %f15935, %f15920;
	fma.rn.f32 	%f15938, %f15927, %f15935, %f15921;
	ld.shared.f32 	%f15939, [_ZZ22ForceCalculationKerneliE5posxs+3712];
	sub.f32 	%f15940, %f15939, %f17583;
	ld.shared.f32 	%f15941, [_ZZ22ForceCalculationKerneliE5posys+3712];
	sub.f32 	%f15942, %f15941, %f17582;
	ld.shared.f32 	%f15943, [_ZZ22ForceCalculationKerneliE5poszs+3712];
	sub.f32 	%f15944, %f15943, %f17581;
	fma.rn.f32 	%f15945, %f15944, %f15944, %f7;
	fma.rn.f32 	%f15946, %f15942, %f15942, %f15945;
	fma.rn.f32 	%f15947, %f15940, %f15940, %f15946;
	rsqrt.approx.f32 	%f15948, %f15947;
	ld.shared.f32 	%f15949, [_ZZ22ForceCalculationKerneliE5masss+3712];
	mul.f32 	%f15950, %f15948, %f15949;
	mul.f32 	%f15951, %f15948, %f15950;
	mul.f32 	%f15952, %f15948, %f15951;
	fma.rn.f32 	%f15953, %f15940, %f15952, %f15936;
	fma.rn.f32 	%f15954, %f15942, %f15952, %f15937;
	fma.rn.f32 	%f15955, %f15944, %f15952, %f15938;
	ld.shared.f32 	%f15956, [_ZZ22ForceCalculationKerneliE5posxs+3716];
	sub.f32 	%f15957, %f15956, %f17583;
	ld.shared.f32 	%f15958, [_ZZ22ForceCalculationKerneliE5posys+3716];
	sub.f32 	%f15959, %f15958, %f17582;
	ld.shared.f32 	%f15960, [_ZZ22ForceCalculationKerneliE5poszs+3716];
	sub.f32 	%f15961, %f15960, %f17581;
	fma.rn.f32 	%f15962, %f15961, %f15961, %f7;
	fma.rn.f32 	%f15963, %f15959, %f15959, %f15962;
	fma.rn.f32 	%f15964, %f15957, %f15957, %f15963;
	rsqrt.approx.f32 	%f15965, %f15964;
	ld.shared.f32 	%f15966, [_ZZ22ForceCalculationKerneliE5masss+3716];
	mul.f32 	%f15967, %f15965, %f15966;
	mul.f32 	%f15968, %f15965, %f15967;
	mul.f32 	%f15969, %f15965, %f15968;
	fma.rn.f32 	%f15970, %f15957, %f15969, %f15953;
	fma.rn.f32 	%f15971, %f15959, %f15969, %f15954;
	fma.rn.f32 	%f15972, %f15961, %f15969, %f15955;
	ld.shared.f32 	%f15973, [_ZZ22ForceCalculationKerneliE5posxs+3720];
	sub.f32 	%f15974, %f15973, %f17583;
	ld.shared.f32 	%f15975, [_ZZ22ForceCalculationKerneliE5posys+3720];
	sub.f32 	%f15976, %f15975, %f17582;
	ld.shared.f32 	%f15977, [_ZZ22ForceCalculationKerneliE5poszs+3720];
	sub.f32 	%f15978, %f15977, %f17581;
	fma.rn.f32 	%f15979, %f15978, %f15978, %f7;
	fma.rn.f32 	%f15980, %f15976, %f15976, %f15979;
	fma.rn.f32 	%f15981, %f15974, %f15974, %f15980;
	rsqrt.approx.f32 	%f15982, %f15981;
	ld.shared.f32 	%f15983, [_ZZ22ForceCalculationKerneliE5masss+3720];
	mul.f32 	%f15984, %f15982, %f15983;
	mul.f32 	%f15985, %f15982, %f15984;
	mul.f32 	%f15986, %f15982, %f15985;
	fma.rn.f32 	%f15987, %f15974, %f15986, %f15970;
	fma.rn.f32 	%f15988, %f15976, %f15986, %f15971;
	fma.rn.f32 	%f15989, %f15978, %f15986, %f15972;
	ld.shared.f32 	%f15990, [_ZZ22ForceCalculationKerneliE5posxs+3724];
	sub.f32 	%f15991, %f15990, %f17583;
	ld.shared.f32 	%f15992, [_ZZ22ForceCalculationKerneliE5posys+3724];
	sub.f32 	%f15993, %f15992, %f17582;
	ld.shared.f32 	%f15994, [_ZZ22ForceCalculationKerneliE5poszs+3724];
	sub.f32 	%f15995, %f15994, %f17581;
	fma.rn.f32 	%f15996, %f15995, %f15995, %f7;
	fma.rn.f32 	%f15997, %f15993, %f15993, %f15996;
	fma.rn.f32 	%f15998, %f15991, %f15991, %f15997;
	rsqrt.approx.f32 	%f15999, %f15998;
	ld.shared.f32 	%f16000, [_ZZ22ForceCalculationKerneliE5masss+3724];
	mul.f32 	%f16001, %f15999, %f16000;
	mul.f32 	%f16002, %f15999, %f16001;
	mul.f32 	%f16003, %f15999, %f16002;
	fma.rn.f32 	%f16004, %f15991, %f16003, %f15987;
	fma.rn.f32 	%f16005, %f15993, %f16003, %f15988;
	fma.rn.f32 	%f16006, %f15995, %f16003, %f15989;
	ld.shared.f32 	%f16007, [_ZZ22ForceCalculationKerneliE5posxs+3728];
	sub.f32 	%f16008, %f16007, %f17583;
	ld.shared.f32 	%f16009, [_ZZ22ForceCalculationKerneliE5posys+3728];
	sub.f32 	%f16010, %f16009, %f17582;
	ld.shared.f32 	%f16011, [_ZZ22ForceCalculationKerneliE5poszs+3728];
	sub.f32 	%f16012, %f16011, %f17581;
	fma.rn.f32 	%f16013, %f16012, %f16012, %f7;
	fma.rn.f32 	%f16014, %f16010, %f16010, %f16013;
	fma.rn.f32 	%f16015, %f16008, %f16008, %f16014;
	rsqrt.approx.f32 	%f16016, %f16015;
	ld.shared.f32 	%f16017, [_ZZ22ForceCalculationKerneliE5masss+3728];
	mul.f32 	%f16018, %f16016, %f16017;
	mul.f32 	%f16019, %f16016, %f16018;
	mul.f32 	%f16020, %f16016, %f16019;
	fma.rn.f32 	%f16021, %f16008, %f16020, %f16004;
	fma.rn.f32 	%f16022, %f16010, %f16020, %f16005;
	fma.rn.f32 	%f16023, %f16012, %f16020, %f16006;
	ld.shared.f32 	%f16024, [_ZZ22ForceCalculationKerneliE5posxs+3732];
	sub.f32 	%f16025, %f16024, %f17583;
	ld.shared.f32 	%f16026, [_ZZ22ForceCalculationKerneliE5posys+3732];
	sub.f32 	%f16027, %f16026, %f17582;
	ld.shared.f32 	%f16028, [_ZZ22ForceCalculationKerneliE5poszs+3732];
	sub.f32 	%f16029, %f16028, %f17581;
	fma.rn.f32 	%f16030, %f16029, %f16029, %f7;
	fma.rn.f32 	%f16031, %f16027, %f16027, %f16030;
	fma.rn.f32 	%f16032, %f16025, %f16025, %f16031;
	rsqrt.approx.f32 	%f16033, %f16032;
	ld.shared.f32 	%f16034, [_ZZ22ForceCalculationKerneliE5masss+3732];
	mul.f32 	%f16035, %f16033, %f16034;
	mul.f32 	%f16036, %f16033, %f16035;
	mul.f32 	%f16037, %f16033, %f16036;
	fma.rn.f32 	%f16038, %f16025, %f16037, %f16021;
	fma.rn.f32 	%f16039, %f16027, %f16037, %f16022;
	fma.rn.f32 	%f16040, %f16029, %f16037, %f16023;
	ld.shared.f32 	%f16041, [_ZZ22ForceCalculationKerneliE5posxs+3736];
	sub.f32 	%f16042, %f16041, %f17583;
	ld.shared.f32 	%f16043, [_ZZ22ForceCalculationKerneliE5posys+3736];
	sub.f32 	%f16044, %f16043, %f17582;
	ld.shared.f32 	%f16045, [_ZZ22ForceCalculationKerneliE5poszs+3736];
	sub.f32 	%f16046, %f16045, %f17581;
	fma.rn.f32 	%f16047, %f16046, %f16046, %f7;
	fma.rn.f32 	%f16048, %f16044, %f16044, %f16047;
	fma.rn.f32 	%f16049, %f16042, %f16042, %f16048;
	rsqrt.approx.f32 	%f16050, %f16049;
	ld.shared.f32 	%f16051, [_ZZ22ForceCalculationKerneliE5masss+3736];
	mul.f32 	%f16052, %f16050, %f16051;
	mul.f32 	%f16053, %f16050, %f16052;
	mul.f32 	%f16054, %f16050, %f16053;
	fma.rn.f32 	%f16055, %f16042, %f16054, %f16038;
	fma.rn.f32 	%f16056, %f16044, %f16054, %f16039;
	fma.rn.f32 	%f16057, %f16046, %f16054, %f16040;
	ld.shared.f32 	%f16058, [_ZZ22ForceCalculationKerneliE5posxs+3740];
	sub.f32 	%f16059, %f16058, %f17583;
	ld.shared.f32 	%f16060, [_ZZ22ForceCalculationKerneliE5posys+3740];
	sub.f32 	%f16061, %f16060, %f17582;
	ld.shared.f32 	%f16062, [_ZZ22ForceCalculationKerneliE5poszs+3740];
	sub.f32 	%f16063, %f16062, %f17581;
	fma.rn.f32 	%f16064, %f16063, %f16063, %f7;
	fma.rn.f32 	%f16065, %f16061, %f16061, %f16064;
	fma.rn.f32 	%f16066, %f16059, %f16059, %f16065;
	rsqrt.approx.f32 	%f16067, %f16066;
	ld.shared.f32 	%f16068, [_ZZ22ForceCalculationKerneliE5masss+3740];
	mul.f32 	%f16069, %f16067, %f16068;
	mul.f32 	%f16070, %f16067, %f16069;
	mul.f32 	%f16071, %f16067, %f16070;
	fma.rn.f32 	%f16072, %f16059, %f16071, %f16055;
	fma.rn.f32 	%f16073, %f16061, %f16071, %f16056;
	fma.rn.f32 	%f16074, %f16063, %f16071, %f16057;
	ld.shared.f32 	%f16075, [_ZZ22ForceCalculationKerneliE5posxs+3744];
	sub.f32 	%f16076, %f16075, %f17583;
	ld.shared.f32 	%f16077, [_ZZ22ForceCalculationKerneliE5posys+3744];
	sub.f32 	%f16078, %f16077, %f17582;
	ld.shared.f32 	%f16079, [_ZZ22ForceCalculationKerneliE5poszs+3744];
	sub.f32 	%f16080, %f16079, %f17581;
	fma.rn.f32 	%f16081, %f16080, %f16080, %f7;
	fma.rn.f32 	%f16082, %f16078, %f16078, %f16081;
	fma.rn.f32 	%f16083, %f16076, %f16076, %f16082;
	rsqrt.approx.f32 	%f16084, %f16083;
	ld.shared.f32 	%f16085, [_ZZ22ForceCalculationKerneliE5masss+3744];
	mul.f32 	%f16086, %f16084, %f16085;
	mul.f32 	%f16087, %f16084, %f16086;
	mul.f32 	%f16088, %f16084, %f16087;
	fma.rn.f32 	%f16089, %f16076, %f16088, %f16072;
	fma.rn.f32 	%f16090, %f16078, %f16088, %f16073;
	fma.rn.f32 	%f16091, %f16080, %f16088, %f16074;
	ld.shared.f32 	%f16092, [_ZZ22ForceCalculationKerneliE5posxs+3748];
	sub.f32 	%f16093, %f16092, %f17583;
	ld.shared.f32 	%f16094, [_ZZ22ForceCalculationKerneliE5posys+3748];
	sub.f32 	%f16095, %f16094, %f17582;
	ld.shared.f32 	%f16096, [_ZZ22ForceCalculationKerneliE5poszs+3748];
	sub.f32 	%f16097, %f16096, %f17581;
	fma.rn.f32 	%f16098, %f16097, %f16097, %f7;
	fma.rn.f32 	%f16099, %f16095, %f16095, %f16098;
	fma.rn.f32 	%f16100, %f16093, %f16093, %f16099;
	rsqrt.approx.f32 	%f16101, %f16100;
	ld.shared.f32 	%f16102, [_ZZ22ForceCalculationKerneliE5masss+3748];
	mul.f32 	%f16103, %f16101, %f16102;
	mul.f32 	%f16104, %f16101, %f16103;
	mul.f32 	%f16105, %f16101, %f16104;
	fma.rn.f32 	%f16106, %f16093, %f16105, %f16089;
	fma.rn.f32 	%f16107, %f16095, %f16105, %f16090;
	fma.rn.f32 	%f16108, %f16097, %f16105, %f16091;
	ld.shared.f32 	%f16109, [_ZZ22ForceCalculationKerneliE5posxs+3752];
	sub.f32 	%f16110, %f16109, %f17583;
	ld.shared.f32 	%f16111, [_ZZ22ForceCalculationKerneliE5posys+3752];
	sub.f32 	%f16112, %f16111, %f17582;
	ld.shared.f32 	%f16113, [_ZZ22ForceCalculationKerneliE5poszs+3752];
	sub.f32 	%f16114, %f16113, %f17581;
	fma.rn.f32 	%f16115, %f16114, %f16114, %f7;
	fma.rn.f32 	%f16116, %f16112, %f16112, %f16115;
	fma.rn.f32 	%f16117, %f16110, %f16110, %f16116;
	rsqrt.approx.f32 	%f16118, %f16117;
	ld.shared.f32 	%f16119, [_ZZ22ForceCalculationKerneliE5masss+3752];
	mul.f32 	%f16120, %f16118, %f16119;
	mul.f32 	%f16121, %f16118, %f16120;
	mul.f32 	%f16122, %f16118, %f16121;
	fma.rn.f32 	%f16123, %f16110, %f16122, %f16106;
	fma.rn.f32 	%f16124, %f16112, %f16122, %f16107;
	fma.rn.f32 	%f16125, %f16114, %f16122, %f16108;
	ld.shared.f32 	%f16126, [_ZZ22ForceCalculationKerneliE5posxs+3756];
	sub.f32 	%f16127, %f16126, %f17583;
	ld.shared.f32 	%f16128, [_ZZ22ForceCalculationKerneliE5posys+3756];
	sub.f32 	%f16129, %f16128, %f17582;
	ld.shared.f32 	%f16130, [_ZZ22ForceCalculationKerneliE5poszs+3756];
	sub.f32 	%f16131, %f16130, %f17581;
	fma.rn.f32 	%f16132, %f16131, %f16131, %f7;
	fma.rn.f32 	%f16133, %f16129, %f16129, %f16132;
	fma.rn.f32 	%f16134, %f16127, %f16127, %f16133;
	rsqrt.approx.f32 	%f16135, %f16134;
	ld.shared.f32 	%f16136, [_ZZ22ForceCalculationKerneliE5masss+3756];
	mul.f32 	%f16137, %f16135, %f16136;
	mul.f32 	%f16138, %f16135, %f16137;
	mul.f32 	%f16139, %f16135, %f16138;
	fma.rn.f32 	%f16140, %f16127, %f16139, %f16123;
	fma.rn.f32 	%f16141, %f16129, %f16139, %f16124;
	fma.rn.f32 	%f16142, %f16131, %f16139, %f16125;
	ld.shared.f32 	%f16143, [_ZZ22ForceCalculationKerneliE5posxs+3760];
	sub.f32 	%f16144, %f16143, %f17583;
	ld.shared.f32 	%f16145, [_ZZ22ForceCalculationKerneliE5posys+3760];
	sub.f32 	%f16146, %f16145, %f17582;
	ld.shared.f32 	%f16147, [_ZZ22ForceCalculationKerneliE5poszs+3760];
	sub.f32 	%f16148, %f16147, %f17581;
	fma.rn.f32 	%f16149, %f16148, %f16148, %f7;
	fma.rn.f32 	%f16150, %f16146, %f16146, %f16149;
	fma.rn.f32 	%f16151, %f16144, %f16144, %f16150;
	rsqrt.approx.f32 	%f16152, %f16151;
	ld.shared.f32 	%f16153, [_ZZ22ForceCalculationKerneliE5masss+3760];
	mul.f32 	%f16154, %f16152, %f16153;
	mul.f32 	%f16155, %f16152, %f16154;
	mul.f32 	%f16156, %f16152, %f16155;
	fma.rn.f32 	%f16157, %f16144, %f16156, %f16140;
	fma.rn.f32 	%f16158, %f16146, %f16156, %f16141;
	fma.rn.f32 	%f16159, %f16148, %f16156, %f16142;
	ld.shared.f32 	%f16160, [_ZZ22ForceCalculationKerneliE5posxs+3764];
	sub.f32 	%f16161, %f16160, %f17583;
	ld.shared.f32 	%f16162, [_ZZ22ForceCalculationKerneliE5posys+3764];
	sub.f32 	%f16163, %f16162, %f17582;
	ld.shared.f32 	%f16164, [_ZZ22ForceCalculationKerneliE5poszs+3764];
	sub.f32 	%f16165, %f16164, %f17581;
	fma.rn.f32 	%f16166, %f16165, %f16165, %f7;
	fma.rn.f32 	%f16167, %f16163, %f16163, %f16166;
	fma.rn.f32 	%f16168, %f16161, %f16161, %f16167;
	rsqrt.approx.f32 	%f16169, %f16168;
	ld.shared.f32 	%f16170, [_ZZ22ForceCalculationKerneliE5masss+3764];
	mul.f32 	%f16171, %f16169, %f16170;
	mul.f32 	%f16172, %f16169, %f16171;
	mul.f32 	%f16173, %f16169, %f16172;
	fma.rn.f32 	%f16174, %f16161, %f16173, %f16157;
	fma.rn.f32 	%f16175, %f16163, %f16173, %f16158;
	fma.rn.f32 	%f16176, %f16165, %f16173, %f16159;
	ld.shared.f32 	%f16177, [_ZZ22ForceCalculationKerneliE5posxs+3768];
	sub.f32 	%f16178, %f16177, %f17583;
	ld.shared.f32 	%f16179, [_ZZ22ForceCalculationKerneliE5posys+3768];
	sub.f32 	%f16180, %f16179, %f17582;
	ld.shared.f32 	%f16181, [_ZZ22ForceCalculationKerneliE5poszs+3768];
	sub.f32 	%f16182, %f16181, %f17581;
	fma.rn.f32 	%f16183, %f16182, %f16182, %f7;
	fma.rn.f32 	%f16184, %f16180, %f16180, %f16183;
	fma.rn.f32 	%f16185, %f16178, %f16178, %f16184;
	rsqrt.approx.f32 	%f16186, %f16185;
	ld.shared.f32 	%f16187, [_ZZ22ForceCalculationKerneliE5masss+3768];
	mul.f32 	%f16188, %f16186, %f16187;
	mul.f32 	%f16189, %f16186, %f16188;
	mul.f32 	%f16190, %f16186, %f16189;
	fma.rn.f32 	%f16191, %f16178, %f16190, %f16174;
	fma.rn.f32 	%f16192, %f16180, %f16190, %f16175;
	fma.rn.f32 	%f16193, %f16182, %f16190, %f16176;
	ld.shared.f32 	%f16194, [_ZZ22ForceCalculationKerneliE5posxs+3772];
	sub.f32 	%f16195, %f16194, %f17583;
	ld.shared.f32 	%f16196, [_ZZ22ForceCalculationKerneliE5posys+3772];
	sub.f32 	%f16197, %f16196, %f17582;
	ld.shared.f32 	%f16198, [_ZZ22ForceCalculationKerneliE5poszs+3772];
	sub.f32 	%f16199, %f16198, %f17581;
	fma.rn.f32 	%f16200, %f16199, %f16199, %f7;
	fma.rn.f32 	%f16201, %f16197, %f16197, %f16200;
	fma.rn.f32 	%f16202, %f16195, %f16195, %f16201;
	rsqrt.approx.f32 	%f16203, %f16202;
	ld.shared.f32 	%f16204, [_ZZ22ForceCalculationKerneliE5masss+3772];
	mul.f32 	%f16205, %f16203, %f16204;
	mul.f32 	%f16206, %f16203, %f16205;
	mul.f32 	%f16207, %f16203, %f16206;
	fma.rn.f32 	%f16208, %f16195, %f16207, %f16191;
	fma.rn.f32 	%f16209, %f16197, %f16207, %f16192;
	fma.rn.f32 	%f16210, %f16199, %f16207, %f16193;
	ld.shared.f32 	%f16211, [_ZZ22ForceCalculationKerneliE5posxs+3776];
	sub.f32 	%f16212, %f16211, %f17583;
	ld.shared.f32 	%f16213, [_ZZ22ForceCalculationKerneliE5posys+3776];
	sub.f32 	%f16214, %f16213, %f17582;
	ld.shared.f32 	%f16215, [_ZZ22ForceCalculationKerneliE5poszs+3776];
	sub.f32 	%f16216, %f16215, %f17581;
	fma.rn.f32 	%f16217, %f16216, %f16216, %f7;
	fma.rn.f32 	%f16218, %f16214, %f16214, %f16217;
	fma.rn.f32 	%f16219, %f16212, %f16212, %f16218;
	rsqrt.approx.f32 	%f16220, %f16219;
	ld.shared.f32 	%f16221, [_ZZ22ForceCalculationKerneliE5masss+3776];
	mul.f32 	%f16222, %f16220, %f16221;
	mul.f32 	%f16223, %f16220, %f16222;
	mul.f32 	%f16224, %f16220, %f16223;
	fma.rn.f32 	%f16225, %f16212, %f16224, %f16208;
	fma.rn.f32 	%f16226, %f16214, %f16224, %f16209;
	fma.rn.f32 	%f16227, %f16216, %f16224, %f16210;
	ld.shared.f32 	%f16228, [_ZZ22ForceCalculationKerneliE5posxs+3780];
	sub.f32 	%f16229, %f16228, %f17583;
	ld.shared.f32 	%f16230, [_ZZ22ForceCalculationKerneliE5posys+3780];
	sub.f32 	%f16231, %f16230, %f17582;
	ld.shared.f32 	%f16232, [_ZZ22ForceCalculationKerneliE5poszs+3780];
	sub.f32 	%f16233, %f16232, %f17581;
	fma.rn.f32 	%f16234, %f16233, %f16233, %f7;
	fma.rn.f32 	%f16235, %f16231, %f16231, %f16234;
	fma.rn.f32 	%f16236, %f16229, %f16229, %f16235;
	rsqrt.approx.f32 	%f16237, %f16236;
	ld.shared.f32 	%f16238, [_ZZ22ForceCalculationKerneliE5masss+3780];
	mul.f32 	%f16239, %f16237, %f16238;
	mul.f32 	%f16240, %f16237, %f16239;
	mul.f32 	%f16241, %f16237, %f16240;
	fma.rn.f32 	%f16242, %f16229, %f16241, %f16225;
	fma.rn.f32 	%f16243, %f16231, %f16241, %f16226;
	fma.rn.f32 	%f16244, %f16233, %f16241, %f16227;
	ld.shared.f32 	%f16245, [_ZZ22ForceCalculationKerneliE5posxs+3784];
	sub.f32 	%f16246, %f16245, %f17583;
	ld.shared.f32 	%f16247, [_ZZ22ForceCalculationKerneliE5posys+3784];
	sub.f32 	%f16248, %f16247, %f17582;
	ld.shared.f32 	%f16249, [_ZZ22ForceCalculationKerneliE5poszs+3784];
	sub.f32 	%f16250, %f16249, %f17581;
	fma.rn.f32 	%f16251, %f16250, %f16250, %f7;
	fma.rn.f32 	%f16252, %f16248, %f16248, %f16251;
	fma.rn.f32 	%f16253, %f16246, %f16246, %f16252;
	rsqrt.approx.f32 	%f16254, %f16253;
	ld.shared.f32 	%f16255, [_ZZ22ForceCalculationKerneliE5masss+3784];
	mul.f32 	%f16256, %f16254, %f16255;
	mul.f32 	%f16257, %f16254, %f16256;
	mul.f32 	%f16258, %f16254, %f16257;
	fma.rn.f32 	%f16259, %f16246, %f16258, %f16242;
	fma.rn.f32 	%f16260, %f16248, %f16258, %f16243;
	fma.rn.f32 	%f16261, %f16250, %f16258, %f16244;
	ld.shared.f32 	%f16262, [_ZZ22ForceCalculationKerneliE5posxs+3788];
	sub.f32 	%f16263, %f16262, %f17583;
	ld.shared.f32 	%f16264, [_ZZ22ForceCalculationKerneliE5posys+3788];
	sub.f32 	%f16265, %f16264, %f17582;
	ld.shared.f32 	%f16266, [_ZZ22ForceCalculationKerneliE5poszs+3788];
	sub.f32 	%f16267, %f16266, %f17581;
	fma.rn.f32 	%f16268, %f16267, %f16267, %f7;
	fma.rn.f32 	%f16269, %f16265, %f16265, %f16268;
	fma.rn.f32 	%f16270, %f16263, %f16263, %f16269;
	rsqrt.approx.f32 	%f16271, %f16270;
	ld.shared.f32 	%f16272, [_ZZ22ForceCalculationKerneliE5masss+3788];
	mul.f32 	%f16273, %f16271, %f16272;
	mul.f32 	%f16274, %f16271, %f16273;
	mul.f32 	%f16275, %f16271, %f16274;
	fma.rn.f32 	%f16276, %f16263, %f16275, %f16259;
	fma.rn.f32 	%f16277, %f16265, %f16275, %f16260;
	fma.rn.f32 	%f16278, %f16267, %f16275, %f16261;
	ld.shared.f32 	%f16279, [_ZZ22ForceCalculationKerneliE5posxs+3792];
	sub.f32 	%f16280, %f16279, %f17583;
	ld.shared.f32 	%f16281, [_ZZ22ForceCalculationKerneliE5posys+3792];
	sub.f32 	%f16282, %f16281, %f17582;
	ld.shared.f32 	%f16283, [_ZZ22ForceCalculationKerneliE5poszs+3792];
	sub.f32 	%f16284, %f16283, %f17581;
	fma.rn.f32 	%f16285, %f16284, %f16284, %f7;
	fma.rn.f32 	%f16286, %f16282, %f16282, %f16285;
	fma.rn.f32 	%f16287, %f16280, %f16280, %f16286;
	rsqrt.approx.f32 	%f16288, %f16287;
	ld.shared.f32 	%f16289, [_ZZ22ForceCalculationKerneliE5masss+3792];
	mul.f32 	%f16290, %f16288, %f16289;
	mul.f32 	%f16291, %f16288, %f16290;
	mul.f32 	%f16292, %f16288, %f16291;
	fma.rn.f32 	%f16293, %f16280, %f16292, %f16276;
	fma.rn.f32 	%f16294, %f16282, %f16292, %f16277;
	fma.rn.f32 	%f16295, %f16284, %f16292, %f16278;
	ld.shared.f32 	%f16296, [_ZZ22ForceCalculationKerneliE5posxs+3796];
	sub.f32 	%f16297, %f16296, %f17583;
	ld.shared.f32 	%f16298, [_ZZ22ForceCalculationKerneliE5posys+3796];
	sub.f32 	%f16299, %f16298, %f17582;
	ld.shared.f32 	%f16300, [_ZZ22ForceCalculationKerneliE5poszs+3796];
	sub.f32 	%f16301, %f16300, %f17581;
	fma.rn.f32 	%f16302, %f16301, %f16301, %f7;
	fma.rn.f32 	%f16303, %f16299, %f16299, %f16302;
	fma.rn.f32 	%f16304, %f16297, %f16297, %f16303;
	rsqrt.approx.f32 	%f16305, %f16304;
	ld.shared.f32 	%f16306, [_ZZ22ForceCalculationKerneliE5masss+3796];
	mul.f32 	%f16307, %f16305, %f16306;
	mul.f32 	%f16308, %f16305, %f16307;
	mul.f32 	%f16309, %f16305, %f16308;
	fma.rn.f32 	%f16310, %f16297, %f16309, %f16293;
	fma.rn.f32 	%f16311, %f16299, %f16309, %f16294;
	fma.rn.f32 	%f16312, %f16301, %f16309, %f16295;
	ld.shared.f32 	%f16313, [_ZZ22ForceCalculationKerneliE5posxs+3800];
	sub.f32 	%f16314, %f16313, %f17583;
	ld.shared.f32 	%f16315, [_ZZ22ForceCalculationKerneliE5posys+3800];
	sub.f32 	%f16316, %f16315, %f17582;
	ld.shared.f32 	%f16317, [_ZZ22ForceCalculationKerneliE5poszs+3800];
	sub.f32 	%f16318, %f16317, %f17581;
	fma.rn.f32 	%f16319, %f16318, %f16318, %f7;
	fma.rn.f32 	%f16320, %f16316, %f16316, %f16319;
	fma.rn.f32 	%f16321, %f16314, %f16314, %f16320;
	rsqrt.approx.f32 	%f16322, %f16321;
	ld.shared.f32 	%f16323, [_ZZ22ForceCalculationKerneliE5masss+3800];
	mul.f32 	%f16324, %f16322, %f16323;
	mul.f32 	%f16325, %f16322, %f16324;
	mul.f32 	%f16326, %f16322, %f16325;
	fma.rn.f32 	%f16327, %f16314, %f16326, %f16310;
	fma.rn.f32 	%f16328, %f16316, %f16326, %f16311;
	fma.rn.f32 	%f16329, %f16318, %f16326, %f16312;
	ld.shared.f32 	%f16330, [_ZZ22ForceCalculationKerneliE5posxs+3804];
	sub.f32 	%f16331, %f16330, %f17583;
	ld.shared.f32 	%f16332, [_ZZ22ForceCalculationKerneliE5posys+3804];
	sub.f32 	%f16333, %f16332, %f17582;
	ld.shared.f32 	%f16334, [_ZZ22ForceCalculationKerneliE5poszs+3804];
	sub.f32 	%f16335, %f16334, %f17581;
	fma.rn.f32 	%f16336, %f16335, %f16335, %f7;
	fma.rn.f32 	%f16337, %f16333, %f16333, %f16336;
	fma.rn.f32 	%f16338, %f16331, %f16331, %f16337;
	rsqrt.approx.f32 	%f16339, %f16338;
	ld.shared.f32 	%f16340, [_ZZ22ForceCalculationKerneliE5masss+3804];
	mul.f32 	%f16341, %f16339, %f16340;
	mul.f32 	%f16342, %f16339, %f16341;
	mul.f32 	%f16343, %f16339, %f16342;
	fma.rn.f32 	%f16344, %f16331, %f16343, %f16327;
	fma.rn.f32 	%f16345, %f16333, %f16343, %f16328;
	fma.rn.f32 	%f16346, %f16335, %f16343, %f16329;
	ld.shared.f32 	%f16347, [_ZZ22ForceCalculationKerneliE5posxs+3808];
	sub.f32 	%f16348, %f16347, %f17583;
	ld.shared.f32 	%f16349, [_ZZ22ForceCalculationKerneliE5posys+3808];
	sub.f32 	%f16350, %f16349, %f17582;
	ld.shared.f32 	%f16351, [_ZZ22ForceCalculationKerneliE5poszs+3808];
	sub.f32 	%f16352, %f16351, %f17581;
	fma.rn.f32 	%f16353, %f16352, %f16352, %f7;
	fma.rn.f32 	%f16354, %f16350, %f16350, %f16353;
	fma.rn.f32 	%f16355, %f16348, %f16348, %f16354;
	rsqrt.approx.f32 	%f16356, %f16355;
	ld.shared.f32 	%f16357, [_ZZ22ForceCalculationKerneliE5masss+3808];
	mul.f32 	%f16358, %f16356, %f16357;
	mul.f32 	%f16359, %f16356, %f16358;
	mul.f32 	%f16360, %f16356, %f16359;
	fma.rn.f32 	%f16361, %f16348, %f16360, %f16344;
	fma.rn.f32 	%f16362, %f16350, %f16360, %f16345;
	fma.rn.f32 	%f16363, %f16352, %f16360, %f16346;
	ld.shared.f32 	%f16364, [_ZZ22ForceCalculationKerneliE5posxs+3812];
	sub.f32 	%f16365, %f16364, %f17583;
	ld.shared.f32 	%f16366, [_ZZ22ForceCalculationKerneliE5posys+3812];
	sub.f32 	%f16367, %f16366, %f17582;
	ld.shared.f32 	%f16368, [_ZZ22ForceCalculationKerneliE5poszs+3812];
	sub.f32 	%f16369, %f16368, %f17581;
	fma.rn.f32 	%f16370, %f16369, %f16369, %f7;
	fma.rn.f32 	%f16371, %f16367, %f16367, %f16370;
	fma.rn.f32 	%f16372, %f16365, %f16365, %f16371;
	rsqrt.approx.f32 	%f16373, %f16372;
	ld.shared.f32 	%f16374, [_ZZ22ForceCalculationKerneliE5masss+3812];
	mul.f32 	%f16375, %f16373, %f16374;
	mul.f32 	%f16376, %f16373, %f16375;
	mul.f32 	%f16377, %f16373, %f16376;
	fma.rn.f32 	%f16378, %f16365, %f16377, %f16361;
	fma.rn.f32 	%f16379, %f16367, %f16377, %f16362;
	fma.rn.f32 	%f16380, %f16369, %f16377, %f16363;
	ld.shared.f32 	%f16381, [_ZZ22ForceCalculationKerneliE5posxs+3816];
	sub.f32 	%f16382, %f16381, %f17583;
	ld.shared.f32 	%f16383, [_ZZ22ForceCalculationKerneliE5posys+3816];
	sub.f32 	%f16384, %f16383, %f17582;
	ld.shared.f32 	%f16385, [_ZZ22ForceCalculationKerneliE5poszs+3816];
	sub.f32 	%f16386, %f16385, %f17581;
	fma.rn.f32 	%f16387, %f16386, %f16386, %f7;
	fma.rn.f32 	%f16388, %f16384, %f16384, %f16387;
	fma.rn.f32 	%f16389, %f16382, %f16382, %f16388;
	rsqrt.approx.f32 	%f16390, %f16389;
	ld.shared.f32 	%f16391, [_ZZ22ForceCalculationKerneliE5masss+3816];
	mul.f32 	%f16392, %f16390, %f16391;
	mul.f32 	%f16393, %f16390, %f16392;
	mul.f32 	%f16394, %f16390, %f16393;
	fma.rn.f32 	%f16395, %f16382, %f16394, %f16378;
	fma.rn.f32 	%f16396, %f16384, %f16394, %f16379;
	fma.rn.f32 	%f16397, %f16386, %f16394, %f16380;
	ld.shared.f32 	%f16398, [_ZZ22ForceCalculationKerneliE5posxs+3820];
	sub.f32 	%f16399, %f16398, %f17583;
	ld.shared.f32 	%f16400, [_ZZ22ForceCalculationKerneliE5posys+3820];
	sub.f32 	%f16401, %f16400, %f17582;
	ld.shared.f32 	%f16402, [_ZZ22ForceCalculationKerneliE5poszs+3820];
	sub.f32 	%f16403, %f16402, %f17581;
	fma.rn.f32 	%f16404, %f16403, %f16403, %f7;
	fma.rn.f32 	%f16405, %f16401, %f16401, %f16404;
	fma.rn.f32 	%f16406, %f16399, %f16399, %f16405;
	rsqrt.approx.f32 	%f16407, %f16406;
	ld.shared.f32 	%f16408, [_ZZ22ForceCalculationKerneliE5masss+3820];
	mul.f32 	%f16409, %f16407, %f16408;
	mul.f32 	%f16410, %f16407, %f16409;
	mul.f32 	%f16411, %f16407, %f16410;
	fma.rn.f32 	%f16412, %f16399, %f16411, %f16395;
	fma.rn.f32 	%f16413, %f16401, %f16411, %f16396;
	fma.rn.f32 	%f16414, %f16403, %f16411, %f16397;
	ld.shared.f32 	%f16415, [_ZZ22ForceCalculationKerneliE5posxs+3824];
	sub.f32 	%f16416, %f16415, %f17583;
	ld.shared.f32 	%f16417, [_ZZ22ForceCalculationKerneliE5posys+3824];
	sub.f32 	%f16418, %f16417, %f17582;
	ld.shared.f32 	%f16419, [_ZZ22ForceCalculationKerneliE5poszs+3824];
	sub.f32 	%f16420, %f16419, %f17581;
	fma.rn.f32 	%f16421, %f16420, %f16420, %f7;
	fma.rn.f32 	%f16422, %f16418, %f16418, %f16421;
	fma.rn.f32 	%f16423, %f16416, %f16416, %f16422;
	rsqrt.approx.f32 	%f16424, %f16423;
	ld.shared.f32 	%f16425, [_ZZ22ForceCalculationKerneliE5masss+3824];
	mul.f32 	%f16426, %f16424, %f16425;
	mul.f32 	%f16427, %f16424, %f16426;
	mul.f32 	%f16428, %f16424, %f16427;
	fma.rn.f32 	%f16429, %f16416, %f16428, %f16412;
	fma.rn.f32 	%f16430, %f16418, %f16428, %f16413;
	fma.rn.f32 	%f16431, %f16420, %f16428, %f16414;
	ld.shared.f32 	%f16432, [_ZZ22ForceCalculationKerneliE5posxs+3828];
	sub.f32 	%f16433, %f16432, %f17583;
	ld.shared.f32 	%f16434, [_ZZ22ForceCalculationKerneliE5posys+3828];
	sub.f32 	%f16435, %f16434, %f17582;
	ld.shared.f32 	%f16436, [_ZZ22ForceCalculationKerneliE5poszs+3828];
	sub.f32 	%f16437, %f16436, %f17581;
	fma.rn.f32 	%f16438, %f16437, %f16437, %f7;
	fma.rn.f32 	%f16439, %f16435, %f16435, %f16438;
	fma.rn.f32 	%f16440, %f16433, %f16433, %f16439;
	rsqrt.approx.f32 	%f16441, %f16440;
	ld.shared.f32 	%f16442, [_ZZ22ForceCalculationKerneliE5masss+3828];
	mul.f32 	%f16443, %f16441, %f16442;
	mul.f32 	%f16444, %f16441, %f16443;
	mul.f32 	%f16445, %f16441, %f16444;
	fma.rn.f32 	%f16446, %f16433, %f16445, %f16429;
	fma.rn.f32 	%f16447, %f16435, %f16445, %f16430;
	fma.rn.f32 	%f16448, %f16437, %f16445, %f16431;
	ld.shared.f32 	%f16449, [_ZZ22ForceCalculationKerneliE5posxs+3832];
	sub.f32 	%f16450, %f16449, %f17583;
	ld.shared.f32 	%f16451, [_ZZ22ForceCalculationKerneliE5posys+3832];
	sub.f32 	%f16452, %f16451, %f17582;
	ld.shared.f32 	%f16453, [_ZZ22ForceCalculationKerneliE5poszs+3832];
	sub.f32 	%f16454, %f16453, %f17581;
	fma.rn.f32 	%f16455, %f16454, %f16454, %f7;
	fma.rn.f32 	%f16456, %f16452, %f16452, %f16455;
	fma.rn.f32 	%f16457, %f16450, %f16450, %f16456;
	rsqrt.approx.f32 	%f16458, %f16457;
	ld.shared.f32 	%f16459, [_ZZ22ForceCalculationKerneliE5masss+3832];
	mul.f32 	%f16460, %f16458, %f16459;
	mul.f32 	%f16461, %f16458, %f16460;
	mul.f32 	%f16462, %f16458, %f16461;
	fma.rn.f32 	%f16463, %f16450, %f16462, %f16446;
	fma.rn.f32 	%f16464, %f16452, %f16462, %f16447;
	fma.rn.f32 	%f16465, %f16454, %f16462, %f16448;
	ld.shared.f32 	%f16466, [_ZZ22ForceCalculationKerneliE5posxs+3836];
	sub.f32 	%f16467, %f16466, %f17583;
	ld.shared.f32 	%f16468, [_ZZ22ForceCalculationKerneliE5posys+3836];
	sub.f32 	%f16469, %f16468, %f17582;
	ld.shared.f32 	%f16470, [_ZZ22ForceCalculationKerneliE5poszs+3836];
	sub.f32 	%f16471, %f16470, %f17581;
	fma.rn.f32 	%f16472, %f16471, %f16471, %f7;
	fma.rn.f32 	%f16473, %f16469, %f16469, %f16472;
	fma.rn.f32 	%f16474, %f16467, %f16467, %f16473;
	rsqrt.approx.f32 	%f16475, %f16474;
	ld.shared.f32 	%f16476, [_ZZ22ForceCalculationKerneliE5masss+3836];
	mul.f32 	%f16477, %f16475, %f16476;
	mul.f32 	%f16478, %f16475, %f16477;
	mul.f32 	%f16479, %f16475, %f16478;
	fma.rn.f32 	%f16480, %f16467, %f16479, %f16463;
	fma.rn.f32 	%f16481, %f16469, %f16479, %f16464;
	fma.rn.f32 	%f16482, %f16471, %f16479, %f16465;
	ld.shared.f32 	%f16483, [_ZZ22ForceCalculationKerneliE5posxs+3840];
	sub.f32 	%f16484, %f16483, %f17583;
	ld.shared.f32 	%f16485, [_ZZ22ForceCalculationKerneliE5posys+3840];
	sub.f32 	%f16486, %f16485, %f17582;
	ld.shared.f32 	%f16487, [_ZZ22ForceCalculationKerneliE5poszs+3840];
	sub.f32 	%f16488, %f16487, %f17581;
	fma.rn.f32 	%f16489, %f16488, %f16488, %f7;
	fma.rn.f32 	%f16490, %f16486, %f16486, %f16489;
	fma.rn.f32 	%f16491, %f16484, %f16484, %f16490;
	rsqrt.approx.f32 	%f16492, %f16491;
	ld.shared.f32 	%f16493, [_ZZ22ForceCalculationKerneliE5masss+3840];
	mul.f32 	%f16494, %f16492, %f16493;
	mul.f32 	%f16495, %f16492, %f16494;
	mul.f32 	%f16496, %f16492, %f16495;
	fma.rn.f32 	%f16497, %f16484, %f16496, %f16480;
	fma.rn.f32 	%f16498, %f16486, %f16496, %f16481;
	fma.rn.f32 	%f16499, %f16488, %f16496, %f16482;
	ld.shared.f32 	%f16500, [_ZZ22ForceCalculationKerneliE5posxs+3844];
	sub.f32 	%f16501, %f16500, %f17583;
	ld.shared.f32 	%f16502, [_ZZ22ForceCalculationKerneliE5posys+3844];
	sub.f32 	%f16503, %f16502, %f17582;
	ld.shared.f32 	%f16504, [_ZZ22ForceCalculationKerneliE5poszs+3844];
	sub.f32 	%f16505, %f16504, %f17581;
	fma.rn.f32 	%f16506, %f16505, %f16505, %f7;
	fma.rn.f32 	%f16507, %f16503, %f16503, %f16506;
	fma.rn.f32 	%f16508, %f16501, %f16501, %f16507;
	rsqrt.approx.f32 	%f16509, %f16508;
	ld.shared.f32 	%f16510, [_ZZ22ForceCalculationKerneliE5masss+3844];
	mul.f32 	%f16511, %f16509, %f16510;
	mul.f32 	%f16512, %f16509, %f16511;
	mul.f32 	%f16513, %f16509, %f16512;
	fma.rn.f32 	%f16514, %f16501, %f16513, %f16497;
	fma.rn.f32 	%f16515, %f16503, %f16513, %f16498;
	fma.rn.f32 	%f16516, %f16505, %f16513, %f16499;
	ld.shared.f32 	%f16517, [_ZZ22ForceCalculationKerneliE5posxs+3848];
	sub.f32 	%f16518, %f16517, %f17583;
	ld.shared.f32 	%f16519, [_ZZ22ForceCalculationKerneliE5posys+3848];
	sub.f32 	%f16520, %f16519, %f17582;
	ld.shared.f32 	%f16521, [_ZZ22ForceCalculationKerneliE5poszs+3848];
	sub.f32 	%f16522, %f16521, %f17581;
	fma.rn.f32 	%f16523, %f16522, %f16522, %f7;
	fma.rn.f32 	%f16524, %f16520, %f16520, %f16523;
	fma.rn.f32 	%f16525, %f16518, %f16518, %f16524;
	rsqrt.approx.f32 	%f16526, %f16525;
	ld.shared.f32 	%f16527, [_ZZ22ForceCalculationKerneliE5masss+3848];
	mul.f32 	%f16528, %f16526, %f16527;
	mul.f32 	%f16529, %f16526, %f16528;
	mul.f32 	%f16530, %f16526, %f16529;
	fma.rn.f32 	%f16531, %f16518, %f16530, %f16514;
	fma.rn.f32 	%f16532, %f16520, %f16530, %f16515;
	fma.rn.f32 	%f16533, %f16522, %f16530, %f16516;
	ld.shared.f32 	%f16534, [_ZZ22ForceCalculationKerneliE5posxs+3852];
	sub.f32 	%f16535, %f16534, %f17583;
	ld.shared.f32 	%f16536, [_ZZ22ForceCalculationKerneliE5posys+3852];
	sub.f32 	%f16537, %f16536, %f17582;
	ld.shared.f32 	%f16538, [_ZZ22ForceCalculationKerneliE5poszs+3852];
	sub.f32 	%f16539, %f16538, %f17581;
	fma.rn.f32 	%f16540, %f16539, %f16539, %f7;
	fma.rn.f32 	%f16541, %f16537, %f16537, %f16540;
	fma.rn.f32 	%f16542, %f16535, %f16535, %f16541;
	rsqrt.approx.f32 	%f16543, %f16542;
	ld.shared.f32 	%f16544, [_ZZ22ForceCalculationKerneliE5masss+3852];
	mul.f32 	%f16545, %f16543, %f16544;
	mul.f32 	%f16546, %f16543, %f16545;
	mul.f32 	%f16547, %f16543, %f16546;
	fma.rn.f32 	%f16548, %f16535, %f16547, %f16531;
	fma.rn.f32 	%f16549, %f16537, %f16547, %f16532;
	fma.rn.f32 	%f16550, %f16539, %f16547, %f16533;
	ld.shared.f32 	%f16551, [_ZZ22ForceCalculationKerneliE5posxs+3856];
	sub.f32 	%f16552, %f16551, %f17583;
	ld.shared.f32 	%f16553, [_ZZ22ForceCalculationKerneliE5posys+3856];
	sub.f32 	%f16554, %f16553, %f17582;
	ld.shared.f32 	%f16555, [_ZZ22ForceCalculationKerneliE5poszs+3856];
	sub.f32 	%f16556, %f16555, %f17581;
	fma.rn.f32 	%f16557, %f16556, %f16556, %f7;
	fma.rn.f32 	%f16558, %f16554, %f16554, %f16557;
	fma.rn.f32 	%f16559, %f16552, %f16552, %f16558;
	rsqrt.approx.f32 	%f16560, %f16559;
	ld.shared.f32 	%f16561, [_ZZ22ForceCalculationKerneliE5masss+3856];
	mul.f32 	%f16562, %f16560, %f16561;
	mul.f32 	%f16563, %f16560, %f16562;
	mul.f32 	%f16564, %f16560, %f16563;
	fma.rn.f32 	%f16565, %f16552, %f16564, %f16548;
	fma.rn.f32 	%f16566, %f16554, %f16564, %f16549;
	fma.rn.f32 	%f16567, %f16556, %f16564, %f16550;
	ld.shared.f32 	%f16568, [_ZZ22ForceCalculationKerneliE5posxs+3860];
	sub.f32 	%f16569, %f16568, %f17583;
	ld.shared.f32 	%f16570, [_ZZ22ForceCalculationKerneliE5posys+3860];
	sub.f32 	%f16571, %f16570, %f17582;
	ld.shared.f32 	%f16572, [_ZZ22ForceCalculationKerneliE5poszs+3860];
	sub.f32 	%f16573, %f16572, %f17581;
	fma.rn.f32 	%f16574, %f16573, %f16573, %f7;
	fma.rn.f32 	%f16575, %f16571, %f16571, %f16574;
	fma.rn.f32 	%f16576, %f16569, %f16569, %f16575;
	rsqrt.approx.f32 	%f16577, %f16576;
	ld.shared.f32 	%f16578, [_ZZ22ForceCalculationKerneliE5masss+3860];
	mul.f32 	%f16579, %f16577, %f16578;
	mul.f32 	%f16580, %f16577, %f16579;
	mul.f32 	%f16581, %f16577, %f16580;
	fma.rn.f32 	%f16582, %f16569, %f16581, %f16565;
	fma.rn.f32 	%f16583, %f16571, %f16581, %f16566;
	fma.rn.f32 	%f16584, %f16573, %f16581, %f16567;
	ld.shared.f32 	%f16585, [_ZZ22ForceCalculationKerneliE5posxs+3864];
	sub.f32 	%f16586, %f16585, %f17583;
	ld.shared.f32 	%f16587, [_ZZ22ForceCalculationKerneliE5posys+3864];
	sub.f32 	%f16588, %f16587, %f17582;
	ld.shared.f32 	%f16589, [_ZZ22ForceCalculationKerneliE5poszs+3864];
	sub.f32 	%f16590, %f16589, %f17581;
	fma.rn.f32 	%f16591, %f16590, %f16590, %f7;
	fma.rn.f32 	%f16592, %f16588, %f16588, %f16591;
	fma.rn.f32 	%f16593, %f16586, %f16586, %f16592;
	rsqrt.approx.f32 	%f16594, %f16593;
	ld.shared.f32 	%f16595, [_ZZ22ForceCalculationKerneliE5masss+3864];
	mul.f32 	%f16596, %f16594, %f16595;
	mul.f32 	%f16597, %f16594, %f16596;
	mul.f32 	%f16598, %f16594, %f16597;
	fma.rn.f32 	%f16599, %f16586, %f16598, %f16582;
	fma.rn.f32 	%f16600, %f16588, %f16598, %f16583;
	fma.rn.f32 	%f16601, %f16590, %f16598, %f16584;
	ld.shared.f32 	%f16602, [_ZZ22ForceCalculationKerneliE5posxs+3868];
	sub.f32 	%f16603, %f16602, %f17583;
	ld.shared.f32 	%f16604, [_ZZ22ForceCalculationKerneliE5posys+3868];
	sub.f32 	%f16605, %f16604, %f17582;
	ld.shared.f32 	%f16606, [_ZZ22ForceCalculationKerneliE5poszs+3868];
	sub.f32 	%f16607, %f16606, %f17581;
	fma.rn.f32 	%f16608, %f16607, %f16607, %f7;
	fma.rn.f32 	%f16609, %f16605, %f16605, %f16608;
	fma.rn.f32 	%f16610, %f16603, %f16603, %f16609;
	rsqrt.approx.f32 	%f16611, %f16610;
	ld.shared.f32 	%f16612, [_ZZ22ForceCalculationKerneliE5masss+3868];
	mul.f32 	%f16613, %f16611, %f16612;
	mul.f32 	%f16614, %f16611, %f16613;
	mul.f32 	%f16615, %f16611, %f16614;
	fma.rn.f32 	%f16616, %f16603, %f16615, %f16599;
	fma.rn.f32 	%f16617, %f16605, %f16615, %f16600;
	fma.rn.f32 	%f16618, %f16607, %f16615, %f16601;
	ld.shared.f32 	%f16619, [_ZZ22ForceCalculationKerneliE5posxs+3872];
	sub.f32 	%f16620, %f16619, %f17583;
	ld.shared.f32 	%f16621, [_ZZ22ForceCalculationKerneliE5posys+3872];
	sub.f32 	%f16622, %f16621, %f17582;
	ld.shared.f32 	%f16623, [_ZZ22ForceCalculationKerneliE5poszs+3872];
	sub.f32 	%f16624, %f16623, %f17581;
	fma.rn.f32 	%f16625, %f16624, %f16624, %f7;
	fma.rn.f32 	%f16626, %f16622, %f16622, %f16625;
	fma.rn.f32 	%f16627, %f16620, %f16620, %f16626;
	rsqrt.approx.f32 	%f16628, %f16627;
	ld.shared.f32 	%f16629, [_ZZ22ForceCalculationKerneliE5masss+3872];
	mul.f32 	%f16630, %f16628, %f16629;
	mul.f32 	%f16631, %f16628, %f16630;
	mul.f32 	%f16632, %f16628, %f16631;
	fma.rn.f32 	%f16633, %f16620, %f16632, %f16616;
	fma.rn.f32 	%f16634, %f16622, %f16632, %f16617;
	fma.rn.f32 	%f16635, %f16624, %f16632, %f16618;
	ld.shared.f32 	%f16636, [_ZZ22ForceCalculationKerneliE5posxs+3876];
	sub.f32 	%f16637, %f16636, %f17583;
	ld.shared.f32 	%f16638, [_ZZ22ForceCalculationKerneliE5posys+3876];
	sub.f32 	%f16639, %f16638, %f17582;
	ld.shared.f32 	%f16640, [_ZZ22ForceCalculationKerneliE5poszs+3876];
	sub.f32 	%f16641, %f16640, %f17581;
	fma.rn.f32 	%f16642, %f16641, %f16641, %f7;
	fma.rn.f32 	%f16643, %f16639, %f16639, %f16642;
	fma.rn.f32 	%f16644, %f16637, %f16637, %f16643;
	rsqrt.approx.f32 	%f16645, %f16644;
	ld.shared.f32 	%f16646, [_ZZ22ForceCalculationKerneliE5masss+3876];
	mul.f32 	%f16647, %f16645, %f16646;
	mul.f32 	%f16648, %f16645, %f16647;
	mul.f32 	%f16649, %f16645, %f16648;
	fma.rn.f32 	%f16650, %f16637, %f16649, %f16633;
	fma.rn.f32 	%f16651, %f16639, %f16649, %f16634;
	fma.rn.f32 	%f16652, %f16641, %f16649, %f16635;
	ld.shared.f32 	%f16653, [_ZZ22ForceCalculationKerneliE5posxs+3880];
	sub.f32 	%f16654, %f16653, %f17583;
	ld.shared.f32 	%f16655, [_ZZ22ForceCalculationKerneliE5posys+3880];
	sub.f32 	%f16656, %f16655, %f17582;
	ld.shared.f32 	%f16657, [_ZZ22ForceCalculationKerneliE5poszs+3880];
	sub.f32 	%f16658, %f16657, %f17581;
	fma.rn.f32 	%f16659, %f16658, %f16658, %f7;
	fma.rn.f32 	%f16660, %f16656, %f16656, %f16659;
	fma.rn.f32 	%f16661, %f16654, %f16654, %f16660;
	rsqrt.approx.f32 	%f16662, %f16661;
	ld.shared.f32 	%f16663, [_ZZ22ForceCalculationKerneliE5masss+3880];
	mul.f32 	%f16664, %f16662, %f16663;
	mul.f32 	%f16665, %f16662, %f16664;
	mul.f32 	%f16666, %f16662, %f16665;
	fma.rn.f32 	%f16667, %f16654, %f16666, %f16650;
	fma.rn.f32 	%f16668, %f16656, %f16666, %f16651;
	fma.rn.f32 	%f16669, %f16658, %f16666, %f16652;
	ld.shared.f32 	%f16670, [_ZZ22ForceCalculationKerneliE5posxs+3884];
	sub.f32 	%f16671, %f16670, %f17583;
	ld.shared.f32 	%f16672, [_ZZ22ForceCalculationKerneliE5posys+3884];
	sub.f32 	%f16673, %f16672, %f17582;
	ld.shared.f32 	%f16674, [_ZZ22ForceCalculationKerneliE5poszs+3884];
	sub.f32 	%f16675, %f16674, %f17581;
	fma.rn.f32 	%f16676, %f16675, %f16675, %f7;
	fma.rn.f32 	%f16677, %f16673, %f16673, %f16676;
	fma.rn.f32 	%f16678, %f16671, %f16671, %f16677;
	rsqrt.approx.f32 	%f16679, %f16678;
	ld.shared.f32 	%f16680, [_ZZ22ForceCalculationKerneliE5masss+3884];
	mul.f32 	%f16681, %f16679, %f16680;
	mul.f32 	%f16682, %f16679, %f16681;
	mul.f32 	%f16683, %f16679, %f16682;
	fma.rn.f32 	%f16684, %f16671, %f16683, %f16667;
	fma.rn.f32 	%f16685, %f16673, %f16683, %f16668;
	fma.rn.f32 	%f16686, %f16675, %f16683, %f16669;
	ld.shared.f32 	%f16687, [_ZZ22ForceCalculationKerneliE5posxs+3888];
	sub.f32 	%f16688, %f16687, %f17583;
	ld.shared.f32 	%f16689, [_ZZ22ForceCalculationKerneliE5posys+3888];
	sub.f32 	%f16690, %f16689, %f17582;
	ld.shared.f32 	%f16691, [_ZZ22ForceCalculationKerneliE5poszs+3888];
	sub.f32 	%f16692, %f16691, %f17581;
	fma.rn.f32 	%f16693, %f16692, %f16692, %f7;
	fma.rn.f32 	%f16694, %f16690, %f16690, %f16693;
	fma.rn.f32 	%f16695, %f16688, %f16688, %f16694;
	rsqrt.approx.f32 	%f16696, %f16695;
	ld.shared.f32 	%f16697, [_ZZ22ForceCalculationKerneliE5masss+3888];
	mul.f32 	%f16698, %f16696, %f16697;
	mul.f32 	%f16699, %f16696, %f16698;
	mul.f32 	%f16700, %f16696, %f16699;
	fma.rn.f32 	%f16701, %f16688, %f16700, %f16684;
	fma.rn.f32 	%f16702, %f16690, %f16700, %f16685;
	fma.rn.f32 	%f16703, %f16692, %f16700, %f16686;
	ld.shared.f32 	%f16704, [_ZZ22ForceCalculationKerneliE5posxs+3892];
	sub.f32 	%f16705, %f16704, %f17583;
	ld.shared.f32 	%f16706, [_ZZ22ForceCalculationKerneliE5posys+3892];
	sub.f32 	%f16707, %f16706, %f17582;
	ld.shared.f32 	%f16708, [_ZZ22ForceCalculationKerneliE5poszs+3892];
	sub.f32 	%f16709, %f16708, %f17581;
	fma.rn.f32 	%f16710, %f16709, %f16709, %f7;
	fma.rn.f32 	%f16711, %f16707, %f16707, %f16710;
	fma.rn.f32 	%f16712, %f16705, %f16705, %f16711;
	rsqrt.approx.f32 	%f16713, %f16712;
	ld.shared.f32 	%f16714, [_ZZ22ForceCalculationKerneliE5masss+3892];
	mul.f32 	%f16715, %f16713, %f16714;
	mul.f32 	%f16716, %f16713, %f16715;
	mul.f32 	%f16717, %f16713, %f16716;
	fma.rn.f32 	%f16718, %f16705, %f16717, %f16701;
	fma.rn.f32 	%f16719, %f16707, %f16717, %f16702;
	fma.rn.f32 	%f16720, %f16709, %f16717, %f16703;
	ld.shared.f32 	%f16721, [_ZZ22ForceCalculationKerneliE5posxs+3896];
	sub.f32 	%f16722, %f16721, %f17583;
	ld.shared.f32 	%f16723, [_ZZ22ForceCalculationKerneliE5posys+3896];
	sub.f32 	%f16724, %f16723, %f17582;
	ld.shared.f32 	%f16725, [_ZZ22ForceCalculationKerneliE5poszs+3896];
	sub.f32 	%f16726, %f16725, %f17581;
	fma.rn.f32 	%f16727, %f16726, %f16726, %f7;
	fma.rn.f32 	%f16728, %f16724, %f16724, %f16727;
	fma.rn.f32 	%f16729, %f16722, %f16722, %f16728;
	rsqrt.approx.f32 	%f16730, %f16729;
	ld.shared.f32 	%f16731, [_ZZ22ForceCalculationKerneliE5masss+3896];
	mul.f32 	%f16732, %f16730, %f16731;
	mul.f32 	%f16733, %f16730, %f16732;
	mul.f32 	%f16734, %f16730, %f16733;
	fma.rn.f32 	%f16735, %f16722, %f16734, %f16718;
	fma.rn.f32 	%f16736, %f16724, %f16734, %f16719;
	fma.rn.f32 	%f16737, %f16726, %f16734, %f16720;
	ld.shared.f32 	%f16738, [_ZZ22ForceCalculationKerneliE5posxs+3900];
	sub.f32 	%f16739, %f16738, %f17583;
	ld.shared.f32 	%f16740, [_ZZ22ForceCalculationKerneliE5posys+3900];
	sub.f32 	%f16741, %f16740, %f17582;
	ld.shared.f32 	%f16742, [_ZZ22ForceCalculationKerneliE5poszs+3900];
	sub.f32 	%f16743, %f16742, %f17581;
	fma.rn.f32 	%f16744, %f16743, %f16743, %f7;
	fma.rn.f32 	%f16745, %f16741, %f16741, %f16744;
	fma.rn.f32 	%f16746, %f16739, %f16739, %f16745;
	rsqrt.approx.f32 	%f16747, %f16746;
	ld.shared.f32 	%f16748, [_ZZ22ForceCalculationKerneliE5masss+3900];
	mul.f32 	%f16749, %f16747, %f16748;
	mul.f32 	%f16750, %f16747, %f16749;
	mul.f32 	%f16751, %f16747, %f16750;
	fma.rn.f32 	%f16752, %f16739, %f16751, %f16735;
	fma.rn.f32 	%f16753, %f16741, %f16751, %f16736;
	fma.rn.f32 	%f16754, %f16743, %f16751, %f16737;
	ld.shared.f32 	%f16755, [_ZZ22ForceCalculationKerneliE5posxs+3904];
	sub.f32 	%f16756, %f16755, %f17583;
	ld.shared.f32 	%f16757, [_ZZ22ForceCalculationKerneliE5posys+3904];
	sub.f32 	%f16758, %f16757, %f17582;
	ld.shared.f32 	%f16759, [_ZZ22ForceCalculationKerneliE5poszs+3904];
	sub.f32 	%f16760, %f16759, %f17581;
	fma.rn.f32 	%f16761, %f16760, %f16760, %f7;
	fma.rn.f32 	%f16762, %f16758, %f16758, %f16761;
	fma.rn.f32 	%f16763, %f16756, %f16756, %f16762;
	rsqrt.approx.f32 	%f16764, %f16763;
	ld.shared.f32 	%f16765, [_ZZ22ForceCalculationKerneliE5masss+3904];
	mul.f32 	%f16766, %f16764, %f16765;
	mul.f32 	%f16767, %f16764, %f16766;
	mul.f32 	%f16768, %f16764, %f16767;
	fma.rn.f32 	%f16769, %f16756, %f16768, %f16752;
	fma.rn.f32 	%f16770, %f16758, %f16768, %f16753;
	fma.rn.f32 	%f16771, %f16760, %f16768, %f16754;
	ld.shared.f32 	%f16772, [_ZZ22ForceCalculationKerneliE5posxs+3908];
	sub.f32 	%f16773, %f16772, %f17583;
	ld.shared.f32 	%f16774, [_ZZ22ForceCalculationKerneliE5posys+3908];
	sub.f32 	%f16775, %f16774, %f17582;
	ld.shared.f32 	%f16776, [_ZZ22ForceCalculationKerneliE5poszs+3908];
	sub.f32 	%f16777, %f16776, %f17581;
	fma.rn.f32 	%f16778, %f16777, %f16777, %f7;
	fma.rn.f32 	%f16779, %f16775, %f16775, %f16778;
	fma.rn.f32 	%f16780, %f16773, %f16773, %f16779;
	rsqrt.approx.f32 	%f16781, %f16780;
	ld.shared.f32 	%f16782, [_ZZ22ForceCalculationKerneliE5masss+3908];
	mul.f32 	%f16783, %f16781, %f16782;
	mul.f32 	%f16784, %f16781, %f16783;
	mul.f32 	%f16785, %f16781, %f16784;
	fma.rn.f32 	%f16786, %f16773, %f16785, %f16769;
	fma.rn.f32 	%f16787, %f16775, %f16785, %f16770;
	fma.rn.f32 	%f16788, %f16777, %f16785, %f16771;
	ld.shared.f32 	%f16789, [_ZZ22ForceCalculationKerneliE5posxs+3912];
	sub.f32 	%f16790, %f16789, %f17583;
	ld.shared.f32 	%f16791, [_ZZ22ForceCalculationKerneliE5posys+3912];
	sub.f32 	%f16792, %f16791, %f17582;
	ld.shared.f32 	%f16793, [_ZZ22ForceCalculationKerneliE5poszs+3912];
	sub.f32 	%f16794, %f16793, %f17581;
	fma.rn.f32 	%f16795, %f16794, %f16794, %f7;
	fma.rn.f32 	%f16796, %f16792, %f16792, %f16795;
	fma.rn.f32 	%f16797, %f16790, %f16790, %f16796;
	rsqrt.approx.f32 	%f16798, %f16797;
	ld.shared.f32 	%f16799, [_ZZ22ForceCalculationKerneliE5masss+3912];
	mul.f32 	%f16800, %f16798, %f16799;
	mul.f32 	%f16801, %f16798, %f16800;
	mul.f32 	%f16802, %f16798, %f16801;
	fma.rn.f32 	%f16803, %f16790, %f16802, %f16786;
	fma.rn.f32 	%f16804, %f16792, %f16802, %f16787;
	fma.rn.f32 	%f16805, %f16794, %f16802, %f16788;
	ld.shared.f32 	%f16806, [_ZZ22ForceCalculationKerneliE5posxs+3916];
	sub.f32 	%f16807, %f16806, %f17583;
	ld.shared.f32 	%f16808, [_ZZ22ForceCalculationKerneliE5posys+3916];
	sub.f32 	%f16809, %f16808, %f17582;
	ld.shared.f32 	%f16810, [_ZZ22ForceCalculationKerneliE5poszs+3916];
	sub.f32 	%f16811, %f16810, %f17581;
	fma.rn.f32 	%f16812, %f16811, %f16811, %f7;
	fma.rn.f32 	%f16813, %f16809, %f16809, %f16812;
	fma.rn.f32 	%f16814, %f16807, %f16807, %f16813;
	rsqrt.approx.f32 	%f16815, %f16814;
	ld.shared.f32 	%f16816, [_ZZ22ForceCalculationKerneliE5masss+3916];
	mul.f32 	%f16817, %f16815, %f16816;
	mul.f32 	%f16818, %f16815, %f16817;
	mul.f32 	%f16819, %f16815, %f16818;
	fma.rn.f32 	%f16820, %f16807, %f16819, %f16803;
	fma.rn.f32 	%f16821, %f16809, %f16819, %f16804;
	fma.rn.f32 	%f16822, %f16811, %f16819, %f16805;
	ld.shared.f32 	%f16823, [_ZZ22ForceCalculationKerneliE5posxs+3920];
	sub.f32 	%f16824, %f16823, %f17583;
	ld.shared.f32 	%f16825, [_ZZ22ForceCalculationKerneliE5posys+3920];
	sub.f32 	%f16826, %f16825, %f17582;
	ld.shared.f32 	%f16827, [_ZZ22ForceCalculationKerneliE5poszs+3920];
	sub.f32 	%f16828, %f16827, %f17581;
	fma.rn.f32 	%f16829, %f16828, %f16828, %f7;
	fma.rn.f32 	%f16830, %f16826, %f16826, %f16829;
	fma.rn.f32 	%f16831, %f16824, %f16824, %f16830;
	rsqrt.approx.f32 	%f16832, %f16831;
	ld.shared.f32 	%f16833, [_ZZ22ForceCalculationKerneliE5masss+3920];
	mul.f32 	%f16834, %f16832, %f16833;
	mul.f32 	%f16835, %f16832, %f16834;
	mul.f32 	%f16836, %f16832, %f16835;
	fma.rn.f32 	%f16837, %f16824, %f16836, %f16820;
	fma.rn.f32 	%f16838, %f16826, %f16836, %f16821;
	fma.rn.f32 	%f16839, %f16828, %f16836, %f16822;
	ld.shared.f32 	%f16840, [_ZZ22ForceCalculationKerneliE5posxs+3924];
	sub.f32 	%f16841, %f16840, %f17583;
	ld.shared.f32 	%f16842, [_ZZ22ForceCalculationKerneliE5posys+3924];
	sub.f32 	%f16843, %f16842, %f17582;
	ld.shared.f32 	%f16844, [_ZZ22ForceCalculationKerneliE5poszs+3924];
	sub.f32 	%f16845, %f16844, %f17581;
	fma.rn.f32 	%f16846, %f16845, %f16845, %f7;
	fma.rn.f32 	%f16847, %f16843, %f16843, %f16846;
	fma.rn.f32 	%f16848, %f16841, %f16841, %f16847;
	rsqrt.approx.f32 	%f16849, %f16848;
	ld.shared.f32 	%f16850, [_ZZ22ForceCalculationKerneliE5masss+3924];
	mul.f32 	%f16851, %f16849, %f16850;
	mul.f32 	%f16852, %f16849, %f16851;
	mul.f32 	%f16853, %f16849, %f16852;
	fma.rn.f32 	%f16854, %f16841, %f16853, %f16837;
	fma.rn.f32 	%f16855, %f16843, %f16853, %f16838;
	fma.rn.f32 	%f16856, %f16845, %f16853, %f16839;
	ld.shared.f32 	%f16857, [_ZZ22ForceCalculationKerneliE5posxs+3928];
	sub.f32 	%f16858, %f16857, %f17583;
	ld.shared.f32 	%f16859, [_ZZ22ForceCalculationKerneliE5posys+3928];
	sub.f32 	%f16860, %f16859, %f17582;
	ld.shared.f32 	%f16861, [_ZZ22ForceCalculationKerneliE5poszs+3928];
	sub.f32 	%f16862, %f16861, %f17581;
	fma.rn.f32 	%f16863, %f16862, %f16862, %f7;
	fma.rn.f32 	%f16864, %f16860, %f16860, %f16863;
	fma.rn.f32 	%f16865, %f16858, %f16858, %f16864;
	rsqrt.approx.f32 	%f16866, %f16865;
	ld.shared.f32 	%f16867, [_ZZ22ForceCalculationKerneliE5masss+3928];
	mul.f32 	%f16868, %f16866, %f16867;
	mul.f32 	%f16869, %f16866, %f16868;
	mul.f32 	%f16870, %f16866, %f16869;
	fma.rn.f32 	%f16871, %f16858, %f16870, %f16854;
	fma.rn.f32 	%f16872, %f16860, %f16870, %f16855;
	fma.rn.f32 	%f16873, %f16862, %f16870, %f16856;
	ld.shared.f32 	%f16874, [_ZZ22ForceCalculationKerneliE5posxs+3932];
	sub.f32 	%f16875, %f16874, %f17583;
	ld.shared.f32 	%f16876, [_ZZ22ForceCalculationKerneliE5posys+3932];
	sub.f32 	%f16877, %f16876, %f17582;
	ld.shared.f32 	%f16878, [_ZZ22ForceCalculationKerneliE5poszs+3932];
	sub.f32 	%f16879, %f16878, %f17581;
	fma.rn.f32 	%f16880, %f16879, %f16879, %f7;
	fma.rn.f32 	%f16881, %f16877, %f16877, %f16880;
	fma.rn.f32 	%f16882, %f16875, %f16875, %f16881;
	rsqrt.approx.f32 	%f16883, %f16882;
	ld.shared.f32 	%f16884, [_ZZ22ForceCalculationKerneliE5masss+3932];
	mul.f32 	%f16885, %f16883, %f16884;
	mul.f32 	%f16886, %f16883, %f16885;
	mul.f32 	%f16887, %f16883, %f16886;
	fma.rn.f32 	%f16888, %f16875, %f16887, %f16871;
	fma.rn.f32 	%f16889, %f16877, %f16887, %f16872;
	fma.rn.f32 	%f16890, %f16879, %f16887, %f16873;
	ld.shared.f32 	%f16891, [_ZZ22ForceCalculationKerneliE5posxs+3936];
	sub.f32 	%f16892, %f16891, %f17583;
	ld.shared.f32 	%f16893, [_ZZ22ForceCalculationKerneliE5posys+3936];
	sub.f32 	%f16894, %f16893, %f17582;
	ld.shared.f32 	%f16895, [_ZZ22ForceCalculationKerneliE5poszs+3936];
	sub.f32 	%f16896, %f16895, %f17581;
	fma.rn.f32 	%f16897, %f16896, %f16896, %f7;
	fma.rn.f32 	%f16898, %f16894, %f16894, %f16897;
	fma.rn.f32 	%f16899, %f16892, %f16892, %f16898;
	rsqrt.approx.f32 	%f16900, %f16899;
	ld.shared.f32 	%f16901, [_ZZ22ForceCalculationKerneliE5masss+3936];
	mul.f32 	%f16902, %f16900, %f16901;
	mul.f32 	%f16903, %f16900, %f16902;
	mul.f32 	%f16904, %f16900, %f16903;
	fma.rn.f32 	%f16905, %f16892, %f16904, %f16888;
	fma.rn.f32 	%f16906, %f16894, %f16904, %f16889;
	fma.rn.f32 	%f16907, %f16896, %f16904, %f16890;
	ld.shared.f32 	%f16908, [_ZZ22ForceCalculationKerneliE5posxs+3940];
	sub.f32 	%f16909, %f16908, %f17583;
	ld.shared.f32 	%f16910, [_ZZ22ForceCalculationKerneliE5posys+3940];
	sub.f32 	%f16911, %f16910, %f17582;
	ld.shared.f32 	%f16912, [_ZZ22ForceCalculationKerneliE5poszs+3940];
	sub.f32 	%f16913, %f16912, %f17581;
	fma.rn.f32 	%f16914, %f16913, %f16913, %f7;
	fma.rn.f32 	%f16915, %f16911, %f16911, %f16914;
	fma.rn.f32 	%f16916, %f16909, %f16909, %f16915;
	rsqrt.approx.f32 	%f16917, %f16916;
	ld.shared.f32 	%f16918, [_ZZ22ForceCalculationKerneliE5masss+3940];
	mul.f32 	%f16919, %f16917, %f16918;
	mul.f32 	%f16920, %f16917, %f16919;
	mul.f32 	%f16921, %f16917, %f16920;
	fma.rn.f32 	%f16922, %f16909, %f16921, %f16905;
	fma.rn.f32 	%f16923, %f16911, %f16921, %f16906;
	fma.rn.f32 	%f16924, %f16913, %f16921, %f16907;
	ld.shared.f32 	%f16925, [_ZZ22ForceCalculationKerneliE5posxs+3944];
	sub.f32 	%f16926, %f16925, %f17583;
	ld.shared.f32 	%f16927, [_ZZ22ForceCalculationKerneliE5posys+3944];
	sub.f32 	%f16928, %f16927, %f17582;
	ld.shared.f32 	%f16929, [_ZZ22ForceCalculationKerneliE5poszs+3944];
	sub.f32 	%f16930, %f16929, %f17581;
	fma.rn.f32 	%f16931, %f16930, %f16930, %f7;
	fma.rn.f32 	%f16932, %f16928, %f16928, %f16931;
	fma.rn.f32 	%f16933, %f16926, %f16926, %f16932;
	rsqrt.approx.f32 	%f16934, %f16933;
	ld.shared.f32 	%f16935, [_ZZ22ForceCalculationKerneliE5masss+3944];
	mul.f32 	%f16936, %f16934, %f16935;
	mul.f32 	%f16937, %f16934, %f16936;
	mul.f32 	%f16938, %f16934, %f16937;
	fma.rn.f32 	%f16939, %f16926, %f16938, %f16922;
	fma.rn.f32 	%f16940, %f16928, %f16938, %f16923;
	fma.rn.f32 	%f16941, %f16930, %f16938, %f16924;
	ld.shared.f32 	%f16942, [_ZZ22ForceCalculationKerneliE5posxs+3948];
	sub.f32 	%f16943, %f16942, %f17583;
	ld.shared.f32 	%f16944, [_ZZ22ForceCalculationKerneliE5posys+3948];
	sub.f32 	%f16945, %f16944, %f17582;
	ld.shared.f32 	%f16946, [_ZZ22ForceCalculationKerneliE5poszs+3948];
	sub.f32 	%f16947, %f16946, %f17581;
	fma.rn.f32 	%f16948, %f16947, %f16947, %f7;
	fma.rn.f32 	%f16949, %f16945, %f16945, %f16948;
	fma.rn.f32 	%f16950, %f16943, %f16943, %f16949;
	rsqrt.approx.f32 	%f16951, %f16950;
	ld.shared.f32 	%f16952, [_ZZ22ForceCalculationKerneliE5masss+3948];
	mul.f32 	%f16953, %f16951, %f16952;
	mul.f32 	%f16954, %f16951, %f16953;
	mul.f32 	%f16955, %f16951, %f16954;
	fma.rn.f32 	%f16956, %f16943, %f16955, %f16939;
	fma.rn.f32 	%f16957, %f16945, %f16955, %f16940;
	fma.rn.f32 	%f16958, %f16947, %f16955, %f16941;
	ld.shared.f32 	%f16959, [_ZZ22ForceCalculationKerneliE5posxs+3952];
	sub.f32 	%f16960, %f16959, %f17583;
	ld.shared.f32 	%f16961, [_ZZ22ForceCalculationKerneliE5posys+3952];
	sub.f32 	%f16962, %f16961, %f17582;
	ld.shared.f32 	%f16963, [_ZZ22ForceCalculationKerneliE5poszs+3952];
	sub.f32 	%f16964, %f16963, %f17581;
	fma.rn.f32 	%f16965, %f16964, %f16964, %f7;
	fma.rn.f32 	%f16966, %f16962, %f16962, %f16965;
	fma.rn.f32 	%f16967, %f16960, %f16960, %f16966;
	rsqrt.approx.f32 	%f16968, %f16967;
	ld.shared.f32 	%f16969, [_ZZ22ForceCalculationKerneliE5masss+3952];
	mul.f32 	%f16970, %f16968, %f16969;
	mul.f32 	%f16971, %f16968, %f16970;
	mul.f32 	%f16972, %f16968, %f16971;
	fma.rn.f32 	%f16973, %f16960, %f16972, %f16956;
	fma.rn.f32 	%f16974, %f16962, %f16972, %f16957;
	fma.rn.f32 	%f16975, %f16964, %f16972, %f16958;
	ld.shared.f32 	%f16976, [_ZZ22ForceCalculationKerneliE5posxs+3956];
	sub.f32 	%f16977, %f16976, %f17583;
	ld.shared.f32 	%f16978, [_ZZ22ForceCalculationKerneliE5posys+3956];
	sub.f32 	%f16979, %f16978, %f17582;
	ld.shared.f32 	%f16980, [_ZZ22ForceCalculationKerneliE5poszs+3956];
	sub.f32 	%f16981, %f16980, %f17581;
	fma.rn.f32 	%f16982, %f16981, %f16981, %f7;
	fma.rn.f32 	%f16983, %f16979, %f16979, %f16982;
	fma.rn.f32 	%f16984, %f16977, %f16977, %f16983;
	rsqrt.approx.f32 	%f16985, %f16984;
	ld.shared.f32 	%f16986, [_ZZ22ForceCalculationKerneliE5masss+3956];
	mul.f32 	%f16987, %f16985, %f16986;
	mul.f32 	%f16988, %f16985, %f16987;
	mul.f32 	%f16989, %f16985, %f16988;
	fma.rn.f32 	%f16990, %f16977, %f16989, %f16973;
	fma.rn.f32 	%f16991, %f16979, %f16989, %f16974;
	fma.rn.f32 	%f16992, %f16981, %f16989, %f16975;
	ld.shared.f32 	%f16993, [_ZZ22ForceCalculationKerneliE5posxs+3960];
	sub.f32 	%f16994, %f16993, %f17583;
	ld.shared.f32 	%f16995, [_ZZ22ForceCalculationKerneliE5posys+3960];
	sub.f32 	%f16996, %f16995, %f17582;
	ld.shared.f32 	%f16997, [_ZZ22ForceCalculationKerneliE5poszs+3960];
	sub.f32 	%f16998, %f16997, %f17581;
	fma.rn.f32 	%f16999, %f16998, %f16998, %f7;
	fma.rn.f32 	%f17000, %f16996, %f16996, %f16999;
	fma.rn.f32 	%f17001, %f16994, %f16994, %f17000;
	rsqrt.approx.f32 	%f17002, %f17001;
	ld.shared.f32 	%f17003, [_ZZ22ForceCalculationKerneliE5masss+3960];
	mul.f32 	%f17004, %f17002, %f17003;
	mul.f32 	%f17005, %f17002, %f17004;
	mul.f32 	%f17006, %f17002, %f17005;
	fma.rn.f32 	%f17007, %f16994, %f17006, %f16990;
	fma.rn.f32 	%f17008, %f16996, %f17006, %f16991;
	fma.rn.f32 	%f17009, %f16998, %f17006, %f16992;
	ld.shared.f32 	%f17010, [_ZZ22ForceCalculationKerneliE5posxs+3964];
	sub.f32 	%f17011, %f17010, %f17583;
	ld.shared.f32 	%f17012, [_ZZ22ForceCalculationKerneliE5posys+3964];
	sub.f32 	%f17013, %f17012, %f17582;
	ld.shared.f32 	%f17014, [_ZZ22ForceCalculationKerneliE5poszs+3964];
	sub.f32 	%f17015, %f17014, %f17581;
	fma.rn.f32 	%f17016, %f17015, %f17015, %f7;
	fma.rn.f32 	%f17017, %f17013, %f17013, %f17016;
	fma.rn.f32 	%f17018, %f17011, %f17011, %f17017;
	rsqrt.approx.f32 	%f17019, %f17018;
	ld.shared.f32 	%f17020, [_ZZ22ForceCalculationKerneliE5masss+3964];
	mul.f32 	%f17021, %f17019, %f17020;
	mul.f32 	%f17022, %f17019, %f17021;
	mul.f32 	%f17023, %f17019, %f17022;
	fma.rn.f32 	%f17024, %f17011, %f17023, %f17007;
	fma.rn.f32 	%f17025, %f17013, %f17023, %f17008;
	fma.rn.f32 	%f17026, %f17015, %f17023, %f17009;
	ld.shared.f32 	%f17027, [_ZZ22ForceCalculationKerneliE5posxs+3968];
	sub.f32 	%f17028, %f17027, %f17583;
	ld.shared.f32 	%f17029, [_ZZ22ForceCalculationKerneliE5posys+3968];
	sub.f32 	%f17030, %f17029, %f17582;
	ld.shared.f32 	%f17031, [_ZZ22ForceCalculationKerneliE5poszs+3968];
	sub.f32 	%f17032, %f17031, %f17581;
	fma.rn.f32 	%f17033, %f17032, %f17032, %f7;
	fma.rn.f32 	%f17034, %f17030, %f17030, %f17033;
	fma.rn.f32 	%f17035, %f17028, %f17028, %f17034;
	rsqrt.approx.f32 	%f17036, %f17035;
	ld.shared.f32 	%f17037, [_ZZ22ForceCalculationKerneliE5masss+3968];
	mul.f32 	%f17038, %f17036, %f17037;
	mul.f32 	%f17039, %f17036, %f17038;
	mul.f32 	%f17040, %f17036, %f17039;
	fma.rn.f32 	%f17041, %f17028, %f17040, %f17024;
	fma.rn.f32 	%f17042, %f17030, %f17040, %f17025;
	fma.rn.f32 	%f17043, %f17032, %f17040, %f17026;
	ld.shared.f32 	%f17044, [_ZZ22ForceCalculationKerneliE5posxs+3972];
	sub.f32 	%f17045, %f17044, %f17583;
	ld.shared.f32 	%f17046, [_ZZ22ForceCalculationKerneliE5posys+3972];
	sub.f32 	%f17047, %f17046, %f17582;
	ld.shared.f32 	%f17048, [_ZZ22ForceCalculationKerneliE5poszs+3972];
	sub.f32 	%f17049, %f17048, %f17581;
	fma.rn.f32 	%f17050, %f17049, %f17049, %f7;
	fma.rn.f32 	%f17051, %f17047, %f17047, %f17050;
	fma.rn.f32 	%f17052, %f17045, %f17045, %f17051;
	rsqrt.approx.f32 	%f17053, %f17052;
	ld.shared.f32 	%f17054, [_ZZ22ForceCalculationKerneliE5masss+3972];
	mul.f32 	%f17055, %f17053, %f17054;
	mul.f32 	%f17056, %f17053, %f17055;
	mul.f32 	%f17057, %f17053, %f17056;
	fma.rn.f32 	%f17058, %f17045, %f17057, %f17041;
	fma.rn.f32 	%f17059, %f17047, %f17057, %f17042;
	fma.rn.f32 	%f17060, %f17049, %f17057, %f17043;
	ld.shared.f32 	%f17061, [_ZZ22ForceCalculationKerneliE5posxs+3976];
	sub.f32 	%f17062, %f17061, %f17583;
	ld.shared.f32 	%f17063, [_ZZ22ForceCalculationKerneliE5posys+3976];
	sub.f32 	%f17064, %f17063, %f17582;
	ld.shared.f32 	%f17065, [_ZZ22ForceCalculationKerneliE5poszs+3976];
	sub.f32 	%f17066, %f17065, %f17581;
	fma.rn.f32 	%f17067, %f17066, %f17066, %f7;
	fma.rn.f32 	%f17068, %f17064, %f17064, %f17067;
	fma.rn.f32 	%f17069, %f17062, %f17062, %f17068;
	rsqrt.approx.f32 	%f17070, %f17069;
	ld.shared.f32 	%f17071, [_ZZ22ForceCalculationKerneliE5masss+3976];
	mul.f32 	%f17072, %f17070, %f17071;
	mul.f32 	%f17073, %f17070, %f17072;
	mul.f32 	%f17074, %f17070, %f17073;
	fma.rn.f32 	%f17075, %f17062, %f17074, %f17058;
	fma.rn.f32 	%f17076, %f17064, %f17074, %f17059;
	fma.rn.f32 	%f17077, %f17066, %f17074, %f17060;
	ld.shared.f32 	%f17078, [_ZZ22ForceCalculationKerneliE5posxs+3980];
	sub.f32 	%f17079, %f17078, %f17583;
	ld.shared.f32 	%f17080, [_ZZ22ForceCalculationKerneliE5posys+3980];
	sub.f32 	%f17081, %f17080, %f17582;
	ld.shared.f32 	%f17082, [_ZZ22ForceCalculationKerneliE5poszs+3980];
	sub.f32 	%f17083, %f17082, %f17581;
	fma.rn.f32 	%f17084, %f17083, %f17083, %f7;
	fma.rn.f32 	%f17085, %f17081, %f17081, %f17084;
	fma.rn.f32 	%f17086, %f17079, %f17079, %f17085;
	rsqrt.approx.f32 	%f17087, %f17086;
	ld.shared.f32 	%f17088, [_ZZ22ForceCalculationKerneliE5masss+3980];
	mul.f32 	%f17089, %f17087, %f17088;
	mul.f32 	%f17090, %f17087, %f17089;
	mul.f32 	%f17091, %f17087, %f17090;
	fma.rn.f32 	%f17092, %f17079, %f17091, %f17075;
	fma.rn.f32 	%f17093, %f17081, %f17091, %f17076;
	fma.rn.f32 	%f17094, %f17083, %f17091, %f17077;
	ld.shared.f32 	%f17095, [_ZZ22ForceCalculationKerneliE5posxs+3984];
	sub.f32 	%f17096, %f17095, %f17583;
	ld.shared.f32 	%f17097, [_ZZ22ForceCalculationKerneliE5posys+3984];
	sub.f32 	%f17098, %f17097, %f17582;
	ld.shared.f32 	%f17099, [_ZZ22ForceCalculationKerneliE5poszs+3984];
	sub.f32 	%f17100, %f17099, %f17581;
	fma.rn.f32 	%f17101, %f17100, %f17100, %f7;
	fma.rn.f32 	%f17102, %f17098, %f17098, %f17101;
	fma.rn.f32 	%f17103, %f17096, %f17096, %f17102;
	rsqrt.approx.f32 	%f17104, %f17103;
	ld.shared.f32 	%f17105, [_ZZ22ForceCalculationKerneliE5masss+3984];
	mul.f32 	%f17106, %f17104, %f17105;
	mul.f32 	%f17107, %f17104, %f17106;
	mul.f32 	%f17108, %f17104, %f17107;
	fma.rn.f32 	%f17109, %f17096, %f17108, %f17092;
	fma.rn.f32 	%f17110, %f17098, %f17108, %f17093;
	fma.rn.f32 	%f17111, %f17100, %f17108, %f17094;
	ld.shared.f32 	%f17112, [_ZZ22ForceCalculationKerneliE5posxs+3988];
	sub.f32 	%f17113, %f17112, %f17583;
	ld.shared.f32 	%f17114, [_ZZ22ForceCalculationKerneliE5posys+3988];
	sub.f32 	%f17115, %f17114, %f17582;
	ld.shared.f32 	%f17116, [_ZZ22ForceCalculationKerneliE5poszs+3988];
	sub.f32 	%f17117, %f17116, %f17581;
	fma.rn.f32 	%f17118, %f17117, %f17117, %f7;
	fma.rn.f32 	%f17119, %f17115, %f17115, %f17118;
	fma.rn.f32 	%f17120, %f17113, %f17113, %f17119;
	rsqrt.approx.f32 	%f17121, %f17120;
	ld.shared.f32 	%f17122, [_ZZ22ForceCalculationKerneliE5masss+3988];
	mul.f32 	%f17123, %f17121, %f17122;
	mul.f32 	%f17124, %f17121, %f17123;
	mul.f32 	%f17125, %f17121, %f17124;
	fma.rn.f32 	%f17126, %f17113, %f17125, %f17109;
	fma.rn.f32 	%f17127, %f17115, %f17125, %f17110;
	fma.rn.f32 	%f17128, %f17117, %f17125, %f17111;
	ld.shared.f32 	%f17129, [_ZZ22ForceCalculationKerneliE5posxs+3992];
	sub.f32 	%f17130, %f17129, %f17583;
	ld.shared.f32 	%f17131, [_ZZ22ForceCalculationKerneliE5posys+3992];
	sub.f32 	%f17132, %f17131, %f17582;
	ld.shared.f32 	%f17133, [_ZZ22ForceCalculationKerneliE5poszs+3992];
	sub.f32 	%f17134, %f17133, %f17581;
	fma.rn.f32 	%f17135, %f17134, %f17134, %f7;
	fma.rn.f32 	%f17136, %f17132, %f17132, %f17135;
	fma.rn.f32 	%f17137, %f17130, %f17130, %f17136;
	rsqrt.approx.f32 	%f17138, %f17137;
	ld.shared.f32 	%f17139, [_ZZ22ForceCalculationKerneliE5masss+3992];
	mul.f32 	%f17140, %f17138, %f17139;
	mul.f32 	%f17141, %f17138, %f17140;
	mul.f32 	%f17142, %f17138, %f17141;
	fma.rn.f32 	%f17143, %f17130, %f17142, %f17126;
	fma.rn.f32 	%f17144, %f17132, %f17142, %f17127;
	fma.rn.f32 	%f17145, %f17134, %f17142, %f17128;
	ld.shared.f32 	%f17146, [_ZZ22ForceCalculationKerneliE5posxs+3996];
	sub.f32 	%f17147, %f17146, %f17583;
	ld.shared.f32 	%f17148, [_ZZ22ForceCalculationKerneliE5posys+3996];
	sub.f32 	%f17149, %f17148, %f17582;
	ld.shared.f32 	%f17150, [_ZZ22ForceCalculationKerneliE5poszs+3996];
	sub.f32 	%f17151, %f17150, %f17581;
	fma.rn.f32 	%f17152, %f17151, %f17151, %f7;
	fma.rn.f32 	%f17153, %f17149, %f17149, %f17152;
	fma.rn.f32 	%f17154, %f17147, %f17147, %f17153;
	rsqrt.approx.f32 	%f17155, %f17154;
	ld.shared.f32 	%f17156, [_ZZ22ForceCalculationKerneliE5masss+3996];
	mul.f32 	%f17157, %f17155, %f17156;
	mul.f32 	%f17158, %f17155, %f17157;
	mul.f32 	%f17159, %f17155, %f17158;
	fma.rn.f32 	%f17160, %f17147, %f17159, %f17143;
	fma.rn.f32 	%f17161, %f17149, %f17159, %f17144;
	fma.rn.f32 	%f17162, %f17151, %f17159, %f17145;
	ld.shared.f32 	%f17163, [_ZZ22ForceCalculationKerneliE5posxs+4000];
	sub.f32 	%f17164, %f17163, %f17583;
	ld.shared.f32 	%f17165, [_ZZ22ForceCalculationKerneliE5posys+4000];
	sub.f32 	%f17166, %f17165, %f17582;
	ld.shared.f32 	%f17167, [_ZZ22ForceCalculationKerneliE5poszs+4000];
	sub.f32 	%f17168, %f17167, %f17581;
	fma.rn.f32 	%f17169, %f17168, %f17168, %f7;
	fma.rn.f32 	%f17170, %f17166, %f17166, %f17169;
	fma.rn.f32 	%f17171, %f17164, %f17164, %f17170;
	rsqrt.approx.f32 	%f17172, %f17171;
	ld.shared.f32 	%f17173, [_ZZ22ForceCalculationKerneliE5masss+4000];
	mul.f32 	%f17174, %f17172, %f17173;
	mul.f32 	%f17175, %f17172, %f17174;
	mul.f32 	%f17176, %f17172, %f17175;
	fma.rn.f32 	%f17177, %f17164, %f17176, %f17160;
	fma.rn.f32 	%f17178, %f17166, %f17176, %f17161;
	fma.rn.f32 	%f17179, %f17168, %f17176, %f17162;
	ld.shared.f32 	%f17180, [_ZZ22ForceCalculationKerneliE5posxs+4004];
	sub.f32 	%f17181, %f17180, %f17583;
	ld.shared.f32 	%f17182, [_ZZ22ForceCalculationKerneliE5posys+4004];
	sub.f32 	%f17183, %f17182, %f17582;
	ld.shared.f32 	%f17184, [_ZZ22ForceCalculationKerneliE5poszs+4004];
	sub.f32 	%f17185, %f17184, %f17581;
	fma.rn.f32 	%f17186, %f17185, %f17185, %f7;
	fma.rn.f32 	%f17187, %f17183, %f17183, %f17186;
	fma.rn.f32 	%f17188, %f17181, %f17181, %f17187;
	rsqrt.approx.f32 	%f17189, %f17188;
	ld.shared.f32 	%f17190, [_ZZ22ForceCalculationKerneliE5masss+4004];
	mul.f32 	%f17191, %f17189, %f17190;
	mul.f32 	%f17192, %f17189, %f17191;
	mul.f32 	%f17193, %f17189, %f17192;
	fma.rn.f32 	%f17194, %f17181, %f17193, %f17177;
	fma.rn.f32 	%f17195, %f17183, %f17193, %f17178;
	fma.rn.f32 	%f17196, %f17185, %f17193, %f17179;
	ld.shared.f32 	%f17197, [_ZZ22ForceCalculationKerneliE5posxs+4008];
	sub.f32 	%f17198, %f17197, %f17583;
	ld.shared.f32 	%f17199, [_ZZ22ForceCalculationKerneliE5posys+4008];
	sub.f32 	%f17200, %f17199, %f17582;
	ld.shared.f32 	%f17201, [_ZZ22ForceCalculationKerneliE5poszs+4008];
	sub.f32 	%f17202, %f17201, %f17581;
	fma.rn.f32 	%f17203, %f17202, %f17202, %f7;
	fma.rn.f32 	%f17204, %f17200, %f17200, %f17203;
	fma.rn.f32 	%f17205, %f17198, %f17198, %f17204;
	rsqrt.approx.f32 	%f17206, %f17205;
	ld.shared.f32 	%f17207, [_ZZ22ForceCalculationKerneliE5masss+4008];
	mul.f32 	%f17208, %f17206, %f17207;
	mul.f32 	%f17209, %f17206, %f17208;
	mul.f32 	%f17210, %f17206, %f17209;
	fma.rn.f32 	%f17211, %f17198, %f17210, %f17194;
	fma.rn.f32 	%f17212, %f17200, %f17210, %f17195;
	fma.rn.f32 	%f17213, %f17202, %f17210, %f17196;
	ld.shared.f32 	%f17214, [_ZZ22ForceCalculationKerneliE5posxs+4012];
	sub.f32 	%f17215, %f17214, %f17583;
	ld.shared.f32 	%f17216, [_ZZ22ForceCalculationKerneliE5posys+4012];
	sub.f32 	%f17217, %f17216, %f17582;
	ld.shared.f32 	%f17218, [_ZZ22ForceCalculationKerneliE5poszs+4012];
	sub.f32 	%f17219, %f17218, %f17581;
	fma.rn.f32 	%f17220, %f17219, %f17219, %f7;
	fma.rn.f32 	%f17221, %f17217, %f17217, %f17220;
	fma.rn.f32 	%f17222, %f17215, %f17215, %f17221;
	rsqrt.approx.f32 	%f17223, %f17222;
	ld.shared.f32 	%f17224, [_ZZ22ForceCalculationKerneliE5masss+4012];
	mul.f32 	%f17225, %f17223, %f17224;
	mul.f32 	%f17226, %f17223, %f17225;
	mul.f32 	%f17227, %f17223, %f17226;
	fma.rn.f32 	%f17228, %f17215, %f17227, %f17211;
	fma.rn.f32 	%f17229, %f17217, %f17227, %f17212;
	fma.rn.f32 	%f17230, %f17219, %f17227, %f17213;
	ld.shared.f32 	%f17231, [_ZZ22ForceCalculationKerneliE5posxs+4016];
	sub.f32 	%f17232, %f17231, %f17583;
	ld.shared.f32 	%f17233, [_ZZ22ForceCalculationKerneliE5posys+4016];
	sub.f32 	%f17234, %f17233, %f17582;
	ld.shared.f32 	%f17235, [_ZZ22ForceCalculationKerneliE5poszs+4016];
	sub.f32 	%f17236, %f17235, %f17581;
	fma.rn.f32 	%f17237, %f17236, %f17236, %f7;
	fma.rn.f32 	%f17238, %f17234, %f17234, %f17237;
	fma.rn.f32 	%f17239, %f17232, %f17232, %f17238;
	rsqrt.approx.f32 	%f17240, %f17239;
	ld.shared.f32 	%f17241, [_ZZ22ForceCalculationKerneliE5masss+4016];
	mul.f32 	%f17242, %f17240, %f17241;
	mul.f32 	%f17243, %f17240, %f17242;
	mul.f32 	%f17244, %f17240, %f17243;
	fma.rn.f32 	%f17245, %f17232, %f17244, %f17228;
	fma.rn.f32 	%f17246, %f17234, %f17244, %f17229;
	fma.rn.f32 	%f17247, %f17236, %f17244, %f17230;
	ld.shared.f32 	%f17248, [_ZZ22ForceCalculationKerneliE5posxs+4020];
	sub.f32 	%f17249, %f17248, %f17583;
	ld.shared.f32 	%f17250, [_ZZ22ForceCalculationKerneliE5posys+4020];
	sub.f32 	%f17251, %f17250, %f17582;
	ld.shared.f32 	%f17252, [_ZZ22ForceCalculationKerneliE5poszs+4020];
	sub.f32 	%f17253, %f17252, %f17581;
	fma.rn.f32 	%f17254, %f17253, %f17253, %f7;
	fma.rn.f32 	%f17255, %f17251, %f17251, %f17254;
	fma.rn.f32 	%f17256, %f17249, %f17249, %f17255;
	rsqrt.approx.f32 	%f17257, %f17256;
	ld.shared.f32 	%f17258, [_ZZ22ForceCalculationKerneliE5masss+4020];
	mul.f32 	%f17259, %f17257, %f17258;
	mul.f32 	%f17260, %f17257, %f17259;
	mul.f32 	%f17261, %f17257, %f17260;
	fma.rn.f32 	%f17262, %f17249, %f17261, %f17245;
	fma.rn.f32 	%f17263, %f17251, %f17261, %f17246;
	fma.rn.f32 	%f17264, %f17253, %f17261, %f17247;
	ld.shared.f32 	%f17265, [_ZZ22ForceCalculationKerneliE5posxs+4024];
	sub.f32 	%f17266, %f17265, %f17583;
	ld.shared.f32 	%f17267, [_ZZ22ForceCalculationKerneliE5posys+4024];
	sub.f32 	%f17268, %f17267, %f17582;
	ld.shared.f32 	%f17269, [_ZZ22ForceCalculationKerneliE5poszs+4024];
	sub.f32 	%f17270, %f17269, %f17581;
	fma.rn.f32 	%f17271, %f17270, %f17270, %f7;
	fma.rn.f32 	%f17272, %f17268, %f17268, %f17271;
	fma.rn.f32 	%f17273, %f17266, %f17266, %f17272;
	rsqrt.approx.f32 	%f17274, %f17273;
	ld.shared.f32 	%f17275, [_ZZ22ForceCalculationKerneliE5masss+4024];
	mul.f32 	%f17276, %f17274, %f17275;
	mul.f32 	%f17277, %f17274, %f17276;
	mul.f32 	%f17278, %f17274, %f17277;
	fma.rn.f32 	%f17279, %f17266, %f17278, %f17262;
	fma.rn.f32 	%f17280, %f17268, %f17278, %f17263;
	fma.rn.f32 	%f17281, %f17270, %f17278, %f17264;
	ld.shared.f32 	%f17282, [_ZZ22ForceCalculationKerneliE5posxs+4028];
	sub.f32 	%f17283, %f17282, %f17583;
	ld.shared.f32 	%f17284, [_ZZ22ForceCalculationKerneliE5posys+4028];
	sub.f32 	%f17285, %f17284, %f17582;
	ld.shared.f32 	%f17286, [_ZZ22ForceCalculationKerneliE5poszs+4028];
	sub.f32 	%f17287, %f17286, %f17581;
	fma.rn.f32 	%f17288, %f17287, %f17287, %f7;
	fma.rn.f32 	%f17289, %f17285, %f17285, %f17288;
	fma.rn.f32 	%f17290, %f17283, %f17283, %f17289;
	rsqrt.approx.f32 	%f17291, %f17290;
	ld.shared.f32 	%f17292, [_ZZ22ForceCalculationKerneliE5masss+4028];
	mul.f32 	%f17293, %f17291, %f17292;
	mul.f32 	%f17294, %f17291, %f17293;
	mul.f32 	%f17295, %f17291, %f17294;
	fma.rn.f32 	%f17296, %f17283, %f17295, %f17279;
	fma.rn.f32 	%f17297, %f17285, %f17295, %f17280;
	fma.rn.f32 	%f17298, %f17287, %f17295, %f17281;
	ld.shared.f32 	%f17299, [_ZZ22ForceCalculationKerneliE5posxs+4032];
	sub.f32 	%f17300, %f17299, %f17583;
	ld.shared.f32 	%f17301, [_ZZ22ForceCalculationKerneliE5posys+4032];
	sub.f32 	%f17302, %f17301, %f17582;
	ld.shared.f32 	%f17303, [_ZZ22ForceCalculationKerneliE5poszs+4032];
	sub.f32 	%f17304, %f17303, %f17581;
	fma.rn.f32 	%f17305, %f17304, %f17304, %f7;
	fma.rn.f32 	%f17306, %f17302, %f17302, %f17305;
	fma.rn.f32 	%f17307, %f17300, %f17300, %f17306;
	rsqrt.approx.f32 	%f17308, %f17307;
	ld.shared.f32 	%f17309, [_ZZ22ForceCalculationKerneliE5masss+4032];
	mul.f32 	%f17310, %f17308, %f17309;
	mul.f32 	%f17311, %f17308, %f17310;
	mul.f32 	%f17312, %f17308, %f17311;
	fma.rn.f32 	%f17313, %f17300, %f17312, %f17296;
	fma.rn.f32 	%f17314, %f17302, %f17312, %f17297;
	fma.rn.f32 	%f17315, %f17304, %f17312, %f17298;
	ld.shared.f32 	%f17316, [_ZZ22ForceCalculationKerneliE5posxs+4036];
	sub.f32 	%f17317, %f17316, %f17583;
	ld.shared.f32 	%f17318, [_ZZ22ForceCalculationKerneliE5posys+4036];
	sub.f32 	%f17319, %f17318, %f17582;
	ld.shared.f32 	%f17320, [_ZZ22ForceCalculationKerneliE5poszs+4036];
	sub.f32 	%f17321, %f17320, %f17581;
	fma.rn.f32 	%f17322, %f17321, %f17321, %f7;
	fma.rn.f32 	%f17323, %f17319, %f17319, %f17322;
	fma.rn.f32 	%f17324, %f17317, %f17317, %f17323;
	rsqrt.approx.f32 	%f17325, %f17324;
	ld.shared.f32 	%f17326, [_ZZ22ForceCalculationKerneliE5masss+4036];
	mul.f32 	%f17327, %f17325, %f17326;
	mul.f32 	%f17328, %f17325, %f17327;
	mul.f32 	%f17329, %f17325, %f17328;
	fma.rn.f32 	%f17330, %f17317, %f17329, %f17313;
	fma.rn.f32 	%f17331, %f17319, %f17329, %f17314;
	fma.rn.f32 	%f17332, %f17321, %f17329, %f17315;
	ld.shared.f32 	%f17333, [_ZZ22ForceCalculationKerneliE5posxs+4040];
	sub.f32 	%f17334, %f17333, %f17583;
	ld.shared.f32 	%f17335, [_ZZ22ForceCalculationKerneliE5posys+4040];
	sub.f32 	%f17336, %f17335, %f17582;
	ld.shared.f32 	%f17337, [_ZZ22ForceCalculationKerneliE5poszs+4040];
	sub.f32 	%f17338, %f17337, %f17581;
	fma.rn.f32 	%f17339, %f17338, %f17338, %f7;
	fma.rn.f32 	%f17340, %f17336, %f17336, %f17339;
	fma.rn.f32 	%f17341, %f17334, %f17334, %f17340;
	rsqrt.approx.f32 	%f17342, %f17341;
	ld.shared.f32 	%f17343, [_ZZ22ForceCalculationKerneliE5masss+4040];
	mul.f32 	%f17344, %f17342, %f17343;
	mul.f32 	%f17345, %f17342, %f17344;
	mul.f32 	%f17346, %f17342, %f17345;
	fma.rn.f32 	%f17347, %f17334, %f17346, %f17330;
	fma.rn.f32 	%f17348, %f17336, %f17346, %f17331;
	fma.rn.f32 	%f17349, %f17338, %f17346, %f17332;
	ld.shared.f32 	%f17350, [_ZZ22ForceCalculationKerneliE5posxs+4044];
	sub.f32 	%f17351, %f17350, %f17583;
	ld.shared.f32 	%f17352, [_ZZ22ForceCalculationKerneliE5posys+4044];
	sub.f32 	%f17353, %f17352, %f17582;
	ld.shared.f32 	%f17354, [_ZZ22ForceCalculationKerneliE5poszs+4044];
	sub.f32 	%f17355, %f17354, %f17581;
	fma.rn.f32 	%f17356, %f17355, %f17355, %f7;
	fma.rn.f32 	%f17357, %f17353, %f17353, %f17356;
	fma.rn.f32 	%f17358, %f17351, %f17351, %f17357;
	rsqrt.approx.f32 	%f17359, %f17358;
	ld.shared.f32 	%f17360, [_ZZ22ForceCalculationKerneliE5masss+4044];
	mul.f32 	%f17361, %f17359, %f17360;
	mul.f32 	%f17362, %f17359, %f17361;
	mul.f32 	%f17363, %f17359, %f17362;
	fma.rn.f32 	%f17364, %f17351, %f17363, %f17347;
	fma.rn.f32 	%f17365, %f17353, %f17363, %f17348;
	fma.rn.f32 	%f17366, %f17355, %f17363, %f17349;
	ld.shared.f32 	%f17367, [_ZZ22ForceCalculationKerneliE5posxs+4048];
	sub.f32 	%f17368, %f17367, %f17583;
	ld.shared.f32 	%f17369, [_ZZ22ForceCalculationKerneliE5posys+4048];
	sub.f32 	%f17370, %f17369, %f17582;
	ld.shared.f32 	%f17371, [_ZZ22ForceCalculationKerneliE5poszs+4048];
	sub.f32 	%f17372, %f17371, %f17581;
	fma.rn.f32 	%f17373, %f17372, %f17372, %f7;
	fma.rn.f32 	%f17374, %f17370, %f17370, %f17373;
	fma.rn.f32 	%f17375, %f17368, %f17368, %f17374;
	rsqrt.approx.f32 	%f17376, %f17375;
	ld.shared.f32 	%f17377, [_ZZ22ForceCalculationKerneliE5masss+4048];
	mul.f32 	%f17378, %f17376, %f17377;
	mul.f32 	%f17379, %f17376, %f17378;
	mul.f32 	%f17380, %f17376, %f17379;
	fma.rn.f32 	%f17381, %f17368, %f17380, %f17364;
	fma.rn.f32 	%f17382, %f17370, %f17380, %f17365;
	fma.rn.f32 	%f17383, %f17372, %f17380, %f17366;
	ld.shared.f32 	%f17384, [_ZZ22ForceCalculationKerneliE5posxs+4052];
	sub.f32 	%f17385, %f17384, %f17583;
	ld.shared.f32 	%f17386, [_ZZ22ForceCalculationKerneliE5posys+4052];
	sub.f32 	%f17387, %f17386, %f17582;
	ld.shared.f32 	%f17388, [_ZZ22ForceCalculationKerneliE5poszs+4052];
	sub.f32 	%f17389, %f17388, %f17581;
	fma.rn.f32 	%f17390, %f17389, %f17389, %f7;
	fma.rn.f32 	%f17391, %f17387, %f17387, %f17390;
	fma.rn.f32 	%f17392, %f17385, %f17385, %f17391;
	rsqrt.approx.f32 	%f17393, %f17392;
	ld.shared.f32 	%f17394, [_ZZ22ForceCalculationKerneliE5masss+4052];
	mul.f32 	%f17395, %f17393, %f17394;
	mul.f32 	%f17396, %f17393, %f17395;
	mul.f32 	%f17397, %f17393, %f17396;
	fma.rn.f32 	%f17398, %f17385, %f17397, %f17381;
	fma.rn.f32 	%f17399, %f17387, %f17397, %f17382;
	fma.rn.f32 	%f17400, %f17389, %f17397, %f17383;
	ld.shared.f32 	%f17401, [_ZZ22ForceCalculationKerneliE5posxs+4056];
	sub.f32 	%f17402, %f17401, %f17583;
	ld.shared.f32 	%f17403, [_ZZ22ForceCalculationKerneliE5posys+4056];
	sub.f32 	%f17404, %f17403, %f17582;
	ld.shared.f32 	%f17405, [_ZZ22ForceCalculationKerneliE5poszs+4056];
	sub.f32 	%f17406, %f17405, %f17581;
	fma.rn.f32 	%f17407, %f17406, %f17406, %f7;
	fma.rn.f32 	%f17408, %f17404, %f17404, %f17407;
	fma.rn.f32 	%f17409, %f17402, %f17402, %f17408;
	rsqrt.approx.f32 	%f17410, %f17409;
	ld.shared.f32 	%f17411, [_ZZ22ForceCalculationKerneliE5masss+4056];
	mul.f32 	%f17412, %f17410, %f17411;
	mul.f32 	%f17413, %f17410, %f17412;
	mul.f32 	%f17414, %f17410, %f17413;
	fma.rn.f32 	%f17415, %f17402, %f17414, %f17398;
	fma.rn.f32 	%f17416, %f17404, %f17414, %f17399;
	fma.rn.f32 	%f17417, %f17406, %f17414, %f17400;
	ld.shared.f32 	%f17418, [_ZZ22ForceCalculationKerneliE5posxs+4060];
	sub.f32 	%f17419, %f17418, %f17583;
	ld.shared.f32 	%f17420, [_ZZ22ForceCalculationKerneliE5posys+4060];
	sub.f32 	%f17421, %f17420, %f17582;
	ld.shared.f32 	%f17422, [_ZZ22ForceCalculationKerneliE5poszs+4060];
	sub.f32 	%f17423, %f17422, %f17581;
	fma.rn.f32 	%f17424, %f17423, %f17423, %f7;
	fma.rn.f32 	%f17425, %f17421, %f17421, %f17424;
	fma.rn.f32 	%f17426, %f17419, %f17419, %f17425;
	rsqrt.approx.f32 	%f17427, %f17426;
	ld.shared.f32 	%f17428, [_ZZ22ForceCalculationKerneliE5masss+4060];
	mul.f32 	%f17429, %f17427, %f17428;
	mul.f32 	%f17430, %f17427, %f17429;
	mul.f32 	%f17431, %f17427, %f17430;
	fma.rn.f32 	%f17432, %f17419, %f17431, %f17415;
	fma.rn.f32 	%f17433, %f17421, %f17431, %f17416;
	fma.rn.f32 	%f17434, %f17423, %f17431, %f17417;
	ld.shared.f32 	%f17435, [_ZZ22ForceCalculationKerneliE5posxs+4064];
	sub.f32 	%f17436, %f17435, %f17583;
	ld.shared.f32 	%f17437, [_ZZ22ForceCalculationKerneliE5posys+4064];
	sub.f32 	%f17438, %f17437, %f17582;
	ld.shared.f32 	%f17439, [_ZZ22ForceCalculationKerneliE5poszs+4064];
	sub.f32 	%f17440, %f17439, %f17581;
	fma.rn.f32 	%f17441, %f17440, %f17440, %f7;
	fma.rn.f32 	%f17442, %f17438, %f17438, %f17441;
	fma.rn.f32 	%f17443, %f17436, %f17436, %f17442;
	rsqrt.approx.f32 	%f17444, %f17443;
	ld.shared.f32 	%f17445, [_ZZ22ForceCalculationKerneliE5masss+4064];
	mul.f32 	%f17446, %f17444, %f17445;
	mul.f32 	%f17447, %f17444, %f17446;
	mul.f32 	%f17448, %f17444, %f17447;
	fma.rn.f32 	%f17449, %f17436, %f17448, %f17432;
	fma.rn.f32 	%f17450, %f17438, %f17448, %f17433;
	fma.rn.f32 	%f17451, %f17440, %f17448, %f17434;
	ld.shared.f32 	%f17452, [_ZZ22ForceCalculationKerneliE5posxs+4068];
	sub.f32 	%f17453, %f17452, %f17583;
	ld.shared.f32 	%f17454, [_ZZ22ForceCalculationKerneliE5posys+4068];
	sub.f32 	%f17455, %f17454, %f17582;
	ld.shared.f32 	%f17456, [_ZZ22ForceCalculationKerneliE5poszs+4068];
	sub.f32 	%f17457, %f17456, %f17581;
	fma.rn.f32 	%f17458, %f17457, %f17457, %f7;
	fma.rn.f32 	%f17459, %f17455, %f17455, %f17458;
	fma.rn.f32 	%f17460, %f17453, %f17453, %f17459;
	rsqrt.approx.f32 	%f17461, %f17460;
	ld.shared.f32 	%f17462, [_ZZ22ForceCalculationKerneliE5masss+4068];
	mul.f32 	%f17463, %f17461, %f17462;
	mul.f32 	%f17464, %f17461, %f17463;
	mul.f32 	%f17465, %f17461, %f17464;
	fma.rn.f32 	%f17466, %f17453, %f17465, %f17449;
	fma.rn.f32 	%f17467, %f17455, %f17465, %f17450;
	fma.rn.f32 	%f17468, %f17457, %f17465, %f17451;
	ld.shared.f32 	%f17469, [_ZZ22ForceCalculationKerneliE5posxs+4072];
	sub.f32 	%f17470, %f17469, %f17583;
	ld.shared.f32 	%f17471, [_ZZ22ForceCalculationKerneliE5posys+4072];
	sub.f32 	%f17472, %f17471, %f17582;
	ld.shared.f32 	%f17473, [_ZZ22ForceCalculationKerneliE5poszs+4072];
	sub.f32 	%f17474, %f17473, %f17581;
	fma.rn.f32 	%f17475, %f17474, %f17474, %f7;
	fma.rn.f32 	%f17476, %f17472, %f17472, %f17475;
	fma.rn.f32 	%f17477, %f17470, %f17470, %f17476;
	rsqrt.approx.f32 	%f17478, %f17477;
	ld.shared.f32 	%f17479, [_ZZ22ForceCalculationKerneliE5masss+4072];
	mul.f32 	%f17480, %f17478, %f17479;
	mul.f32 	%f17481, %f17478, %f17480;
	mul.f32 	%f17482, %f17478, %f17481;
	fma.rn.f32 	%f17483, %f17470, %f17482, %f17466;
	fma.rn.f32 	%f17484, %f17472, %f17482, %f17467;
	fma.rn.f32 	%f17485, %f17474, %f17482, %f17468;
	ld.shared.f32 	%f17486, [_ZZ22ForceCalculationKerneliE5posxs+4076];
	sub.f32 	%f17487, %f17486, %f17583;
	ld.shared.f32 	%f17488, [_ZZ22ForceCalculationKerneliE5posys+4076];
	sub.f32 	%f17489, %f17488, %f17582;
	ld.shared.f32 	%f17490, [_ZZ22ForceCalculationKerneliE5poszs+4076];
	sub.f32 	%f17491, %f17490, %f17581;
	fma.rn.f32 	%f17492, %f17491, %f17491, %f7;
	fma.rn.f32 	%f17493, %f17489, %f17489, %f17492;
	fma.rn.f32 	%f17494, %f17487, %f17487, %f17493;
	rsqrt.approx.f32 	%f17495, %f17494;
	ld.shared.f32 	%f17496, [_ZZ22ForceCalculationKerneliE5masss+4076];
	mul.f32 	%f17497, %f17495, %f17496;
	mul.f32 	%f17498, %f17495, %f17497;
	mul.f32 	%f17499, %f17495, %f17498;
	fma.rn.f32 	%f17500, %f17487, %f17499, %f17483;
	fma.rn.f32 	%f17501, %f17489, %f17499, %f17484;
	fma.rn.f32 	%f17502, %f17491, %f17499, %f17485;
	ld.shared.f32 	%f17503, [_ZZ22ForceCalculationKerneliE5posxs+4080];
	sub.f32 	%f17504, %f17503, %f17583;
	ld.shared.f32 	%f17505, [_ZZ22ForceCalculationKerneliE5posys+4080];
	sub.f32 	%f17506, %f17505, %f17582;
	ld.shared.f32 	%f17507, [_ZZ22ForceCalculationKerneliE5poszs+4080];
	sub.f32 	%f17508, %f17507, %f17581;
	fma.rn.f32 	%f17509, %f17508, %f17508, %f7;
	fma.rn.f32 	%f17510, %f17506, %f17506, %f17509;
	fma.rn.f32 	%f17511, %f17504, %f17504, %f17510;
	rsqrt.approx.f32 	%f17512, %f17511;
	ld.shared.f32 	%f17513, [_ZZ22ForceCalculationKerneliE5masss+4080];
	mul.f32 	%f17514, %f17512, %f17513;
	mul.f32 	%f17515, %f17512, %f17514;
	mul.f32 	%f17516, %f17512, %f17515;
	fma.rn.f32 	%f17517, %f17504, %f17516, %f17500;
	fma.rn.f32 	%f17518, %f17506, %f17516, %f17501;
	fma.rn.f32 	%f17519, %f17508, %f17516, %f17502;
	ld.shared.f32 	%f17520, [_ZZ22ForceCalculationKerneliE5posxs+4084];
	sub.f32 	%f17521, %f17520, %f17583;
	ld.shared.f32 	%f17522, [_ZZ22ForceCalculationKerneliE5posys+4084];
	sub.f32 	%f17523, %f17522, %f17582;
	ld.shared.f32 	%f17524, [_ZZ22ForceCalculationKerneliE5poszs+4084];
	sub.f32 	%f17525, %f17524, %f17581;
	fma.rn.f32 	%f17526, %f17525, %f17525, %f7;
	fma.rn.f32 	%f17527, %f17523, %f17523, %f17526;
	fma.rn.f32 	%f17528, %f17521, %f17521, %f17527;
	rsqrt.approx.f32 	%f17529, %f17528;
	ld.shared.f32 	%f17530, [_ZZ22ForceCalculationKerneliE5masss+4084];
	mul.f32 	%f17531, %f17529, %f17530;
	mul.f32 	%f17532, %f17529, %f17531;
	mul.f32 	%f17533, %f17529, %f17532;
	fma.rn.f32 	%f17534, %f17521, %f17533, %f17517;
	fma.rn.f32 	%f17535, %f17523, %f17533, %f17518;
	fma.rn.f32 	%f17536, %f17525, %f17533, %f17519;
	ld.shared.f32 	%f17537, [_ZZ22ForceCalculationKerneliE5posxs+4088];
	sub.f32 	%f17538, %f17537, %f17583;
	ld.shared.f32 	%f17539, [_ZZ22ForceCalculationKerneliE5posys+4088];
	sub.f32 	%f17540, %f17539, %f17582;
	ld.shared.f32 	%f17541, [_ZZ22ForceCalculationKerneliE5poszs+4088];
	sub.f32 	%f17542, %f17541, %f17581;
	fma.rn.f32 	%f17543, %f17542, %f17542, %f7;
	fma.rn.f32 	%f17544, %f17540, %f17540, %f17543;
	fma.rn.f32 	%f17545, %f17538, %f17538, %f17544;
	rsqrt.approx.f32 	%f17546, %f17545;
	ld.shared.f32 	%f17547, [_ZZ22ForceCalculationKerneliE5masss+4088];
	mul.f32 	%f17548, %f17546, %f17547;
	mul.f32 	%f17549, %f17546, %f17548;
	mul.f32 	%f17550, %f17546, %f17549;
	fma.rn.f32 	%f17551, %f17538, %f17550, %f17534;
	fma.rn.f32 	%f17552, %f17540, %f17550, %f17535;
	fma.rn.f32 	%f17553, %f17542, %f17550, %f17536;
	ld.shared.f32 	%f17554, [_ZZ22ForceCalculationKerneliE5posxs+4092];
	sub.f32 	%f17555, %f17554, %f17583;
	ld.shared.f32 	%f17556, [_ZZ22ForceCalculationKerneliE5posys+4092];
	sub.f32 	%f17557, %f17556, %f17582;
	ld.shared.f32 	%f17558, [_ZZ22ForceCalculationKerneliE5poszs+4092];
	sub.f32 	%f17559, %f17558, %f17581;
	fma.rn.f32 	%f17560, %f17559, %f17559, %f7;
	fma.rn.f32 	%f17561, %f17557, %f17557, %f17560;
	fma.rn.f32 	%f17562, %f17555, %f17555, %f17561;
	rsqrt.approx.f32 	%f17563, %f17562;
	ld.shared.f32 	%f17564, [_ZZ22ForceCalculationKerneliE5masss+4092];
	mul.f32 	%f17565, %f17563, %f17564;
	mul.f32 	%f17566, %f17563, %f17565;
	mul.f32 	%f17567, %f17563, %f17566;
	fma.rn.f32 	%f17603, %f17555, %f17567, %f17551;
	fma.rn.f32 	%f17602, %f17557, %f17567, %f17552;
	fma.rn.f32 	%f17604, %f17559, %f17567, %f17553;
	bra.uni 	$L__BB0_17;

}
	// .globl	_Z17IntegrationKernelv
.visible .entry _Z17IntegrationKernelv()
.maxntid 1024
.minnctapersm 2
{
	.reg .pred 	%p<2>;
	.reg .b32 	%r<6>;
	.reg .b32 	%f<21>;
	.reg .b64 	%rd<29>;

	mov.u32 	%r2, %tid.x;
	mov.u32 	%r3, %ctaid.x;
	mov.u32 	%r4, %ntid.x;
	mad.lo.s32 	%r1, %r3, %r4, %r2;
	ld.const.u32 	%r5, [nbodiesd];
	setp.ge.s32 	%p1, %r1, %r5;
	@%p1 bra 	$L__BB1_2;
	ld.const.f32 	%f1, [dthfd];
	add.f32 	%f2, %f1, %f1;
	ld.const.u64 	%rd1, [accxd];
	cvta.to.global.u64 	%rd2, %rd1;
	mul.wide.s32 	%rd3, %r1, 4;
	add.s64 	%rd4, %rd2, %rd3;
	ld.global.f32 	%f3, [%rd4];
	ld.const.u64 	%rd5, [accyd];
	cvta.to.global.u64 	%rd6, %rd5;
	add.s64 	%rd7, %rd6, %rd3;
	ld.global.f32 	%f4, [%rd7];
	ld.const.u64 	%rd8, [acczd];
	cvta.to.global.u64 	%rd9, %rd8;
	add.s64 	%rd10, %rd9, %rd3;
	ld.global.f32 	%f5, [%rd10];
	ld.const.u64 	%rd11, [velxd];
	cvta.to.global.u64 	%rd12, %rd11;
	add.s64 	%rd13, %rd12, %rd3;
	ld.global.f32 	%f6, [%rd13];
	fma.rn.f32 	%f7, %f1, %f3, %f6;
	ld.const.u64 	%rd14, [velyd];
	cvta.to.global.u64 	%rd15, %rd14;
	add.s64 	%rd16, %rd15, %rd3;
	ld.global.f32 	%f8, [%rd16];
	fma.rn.f32 	%f9, %f4, %f1, %f8;
	ld.const.u64 	%rd17, [velzd];
	cvta.to.global.u64 	%rd18, %rd17;
	add.s64 	%rd19, %rd18, %rd3;
	ld.global.f32 	%f10, [%rd19];
	fma.rn.f32 	%f11, %f1, %f5, %f10;
	ld.const.u64 	%rd20, [posxd];
	cvta.to.global.u64 	%rd21, %rd20;
	add.s64 	%rd22, %rd21, %rd3;
	ld.global.f32 	%f12, [%rd22];
	fma.rn.f32 	%f13, %f2, %f7, %f12;
	st.global.f32 	[%rd22], %f13;
	ld.const.u64 	%rd23, [posyd];
	cvta.to.global.u64 	%rd24, %rd23;
	add.s64 	%rd25, %rd24, %rd3;
	ld.global.f32 	%f14, [%rd25];
	fma.rn.f32 	%f15, %f2, %f9, %f14;
	st.global.f32 	[%rd25], %f15;
	ld.const.u64 	%rd26, [poszd];
	cvta.to.global.u64 	%rd27, %rd26;
	add.s64 	%rd28, %rd27, %rd3;
	ld.global.f32 	%f16, [%rd28];
	fma.rn.f32 	%f17, %f2, %f11, %f16;
	st.global.f32 	[%rd28], %f17;
	fma.rn.f32 	%f18, %f1, %f3, %f7;
	st.global.f32 	[%rd13], %f18;
	fma.rn.f32 	%f19, %f4, %f1, %f9;
	st.global.f32 	[%rd16], %f19;
	fma.rn.f32 	%f20, %f1, %f5, %f11;
	st.global.f32 	[%rd19], %f20;
$L__BB1_2:
	ret;

}


// ===== COMPILED SASS (sm_100) =====

	.target	sm_100

	.elftype	@"ET_EXEC"


//--------------------- .note.nv.tkinfo           --------------------------
	.section	.note.nv.tkinfo,"",@"SHT_NOTE"
	.sectionflags	@"SHF_NOTE_NV_TKINFO"
	.tkinfo
        /*0018*/ 	.word	0x00000002
        /*0030*/ 	.string	""
        /*0030*/ 	.string	"ptxas"
        /*0030*/ 	.string	"Cuda compilation tools, release 13.0, V13.0.88"
        /*0030*/ 	.string	"Build cuda_13.0.r13.0/compiler.36424714_0"
        /*0030*/ 	.string	"-arch sm_100 -m 64 "



//--------------------- .note.nv.cuinfo           --------------------------
	.section	.note.nv.cuinfo,"",@"SHT_NOTE"
	.sectionflags	@"SHF_NOTE_NV_CUINFO"
        /*0018*/ 	.short	0x0002
        /*001a*/ 	.short	0x0064
        /*001c*/ 	.short	0x0082
	.zero		2


//--------------------- .nv.info                  --------------------------
	.section	.nv.info,"",@"SHT_CUDA_INFO"
	.align	4


	//----- nvinfo : EIATTR_REGCOUNT
	.align		4
        /*0000*/ 	.byte	0x04, 0x2f
        /*0002*/ 	.short	(.L_14 - .L_13)
	.align		4
.L_13:
        /*0004*/ 	.word	index@(_Z22ForceCalculationKerneli)
        /*0008*/ 	.word	0x00000020


	//----- nvinfo : EIATTR_FRAME_SIZE
	.align		4
.L_14:
        /*000c*/ 	.byte	0x04, 0x11
        /*000e*/ 	.short	(.L_16 - .L_15)
	.align		4
.L_15:
        /*0010*/ 	.word	index@(_Z22ForceCalculationKerneli)
        /*0014*/ 	.word	0x00000000


	//----- nvinfo : EIATTR_REGCOUNT
	.align		4
.L_16:
        /*0018*/ 	.byte	0x04, 0x2f
        /*001a*/ 	.short	(.L_18 - .L_17)
	.align		4
.L_17:
        /*001c*/ 	.word	index@(_Z17IntegrationKernelv)
        /*0020*/ 	.word	0x00000020


	//----- nvinfo : EIATTR_FRAME_SIZE
	.align		4
.L_18:
        /*0024*/ 	.byte	0x04, 0x11
        /*0026*/ 	.short	(.L_20 - .L_19)
	.align		4
.L_19:
        /*0028*/ 	.word	index@(_Z17IntegrationKernelv)
        /*002c*/ 	.word	0x00000000


	//----- nvinfo : EIATTR_MIN_STACK_SIZE
	.align		4
.L_20:
        /*0030*/ 	.byte	0x04, 0x12
        /*0032*/ 	.short	(.L_22 - .L_21)
	.align		4
.L_21:
        /*0034*/ 	.word	index@(_Z17IntegrationKernelv)
        /*0038*/ 	.word	0x00000000


	//----- nvinfo : EIATTR_MIN_STACK_SIZE
	.align		4
.L_22:
        /*003c*/ 	.byte	0x04, 0x12
        /*003e*/ 	.short	(.L_24 - .L_23)
	.align		4
.L_23:
        /*0040*/ 	.word	index@(_Z22ForceCalculationKerneli)
        /*0044*/ 	.word	0x00000000
.L_24:


//--------------------- .nv.compat                --------------------------
	.section	.nv.compat,"",@"SHT_CUDA_COMPAT_INFO"
	.align	4
        /*0000*/ 	.byte	0x02, 0x09, 0x00, 0x00, 0x02, 0x02, 0x01, 0x00, 0x02, 0x05, 0x05, 0x00, 0x03, 0x07, 0x01, 0x01
        /*0010*/ 	.byte	0x02, 0x03, 0x00, 0x00, 0x02, 0x06, 0x01, 0x00, 0x04, 0x0b, 0x08, 0x00, 0x01, 0x00, 0x00, 0x00
        /*0020*/ 	.byte	0x00, 0x00, 0x00, 0x00


//--------------------- .nv.info._Z17IntegrationKernelv --------------------------
	.section	.nv.info._Z17IntegrationKernelv,"",@"SHT_CUDA_INFO"
	.sectionflags	@""
	.align	4


	//----- nvinfo : EIATTR_CUDA_API_VERSION
	.align		4
        /*0000*/ 	.byte	0x04, 0x37
        /*0002*/ 	.short	(.L_26 - .L_25)
.L_25:
        /*0004*/ 	.word	0x00000082


	//----- nvinfo : EIATTR_SPARSE_MMA_MASK
	.align		4
.L_26:
        /*0008*/ 	.byte	0x03, 0x50
        /*000a*/ 	.short	0x0000


	//----- nvinfo : EIATTR_MAXREG_COUNT
	.align		4
        /*000c*/ 	.byte	0x03, 0x1b
        /*000e*/ 	.short	0x0020


	//----- nvinfo : EIATTR_MERCURY_ISA_VERSION
	.align		4
        /*0010*/ 	.byte	0x03, 0x5f
        /*0012*/ 	.short	0x0101


	//----- nvinfo : EIATTR_VRC_CTA_INIT_COUNT
	.align		4
        /*0014*/ 	.byte	0x02, 0x4a
	.zero		1
	.zero		1


	//----- nvinfo : EIATTR_EXIT_INSTR_OFFSETS
	.align		4
        /*0018*/ 	.byte	0x04, 0x1c
        /*001a*/ 	.short	(.L_28 - .L_27)


	//   ....[0]....
.L_27:
        /*001c*/ 	.word	0x00000070


	//   ....[1]....
        /*0020*/ 	.word	0x00000350


	//----- nvinfo : EIATTR_MAX_THREADS
	.align		4
.L_28:
        /*0024*/ 	.byte	0x04, 0x05
        /*0026*/ 	.short	(.L_30 - .L_29)
.L_29:
        /*0028*/ 	.word	0x00000400
        /*002c*/ 	.word	0x00000001
        /*0030*/ 	.word	0x00000001


	//----- nvinfo : EIATTR_SW_WAR
	.align		4
.L_30:
        /*0034*/ 	.byte	0x04, 0x36
        /*0036*/ 	.short	(.L_32 - .L_31)
.L_31:
        /*0038*/ 	.word	0x00000008
.L_32:


//--------------------- .nv.info._Z22ForceCalculationKerneli --------------------------
	.section	.nv.info._Z22ForceCalculationKerneli,"",@"SHT_CUDA_INFO"
	.sectionflags	@""
	.align	4


	//----- nvinfo : EIATTR_CUDA_API_VERSION
	.align		4
        /*0000*/ 	.byte	0x04, 0x37
        /*0002*/ 	.short	(.L_34 - .L_33)
.L_33:
        /*0004*/ 	.word	0x00000082


	//----- nvinfo : EIATTR_KPARAM_INFO
	.align		4
.L_34:
        /*0008*/ 	.byte	0x04, 0x17
        /*000a*/ 	.short	(.L_36 - .L_35)
.L_35:
        /*000c*/ 	.word	0x00000000
        /*0010*/ 	.short	0x0000
        /*0012*/ 	.short	0x0000
        /*0014*/ 	.byte	0x00, 0xf0, 0x11, 0x00


	//----- nvinfo : EIATTR_SPARSE_MMA_MASK
	.align		4
.L_36:
        /*0018*/ 	.byte	0x03, 0x50
        /*001a*/ 	.short	0x0000


	//----- nvinfo : EIATTR_MAXREG_COUNT
	.align		4
        /*001c*/ 	.byte	0x03, 0x1b
        /*001e*/ 	.short	0x0020


	//----- nvinfo : EIATTR_NUM_BARRIERS
	.align		4
        /*0020*/ 	.byte	0x02, 0x4c
        /*0022*/ 	.byte	0x01
	.zero		1


	//----- nvinfo : EIATTR_MERCURY_ISA_VERSION
	.align		4
        /*0024*/ 	.byte	0x03, 0x5f
        /*0026*/ 	.short	0x0101


	//----- nvinfo : EIATTR_VRC_CTA_INIT_COUNT
	.align		4
        /*0028*/ 	.byte	0x02, 0x4a
	.zero		1
	.zero		1


	//----- nvinfo : EIATTR_EXIT_INSTR_OFFSETS
	.align		4
        /*002c*/ 	.byte	0x04, 0x1c
        /*002e*/ 	.short	(.L_38 - .L_37)


	//   ....[0]....
.L_37:
        /*0030*/ 	.word	0x00045150


	//   ....[1]....
        /*0034*/ 	.word	0x000453e0


	//----- nvinfo : EIATTR_MAX_THREADS
	.align		4
.L_38:
        /*0038*/ 	.byte	0x04, 0x05
        /*003a*/ 	.short	(.L_40 - .L_39)
.L_39:
        /*003c*/ 	.word	0x00000400
        /*0040*/ 	.word	0x00000001
        /*0044*/ 	.word	0x00000001


	//----- nvinfo : EIATTR_CRS_STACK_SIZE
	.align		4
.L_40:
        /*0048*/ 	.byte	0x04, 0x1e
        /*004a*/ 	.short	(.L_42 - .L_41)
.L_41:
        /*004c*/ 	.word	0x00000000


	//----- nvinfo : EIATTR_CBANK_PARAM_SIZE
	.align		4
.L_42:
        /*0050*/ 	.byte	0x03, 0x19
        /*0052*/ 	.short	0x0004


	//----- nvinfo : EIATTR_PARAM_CBANK
	.align		4
        /*0054*/ 	.byte	0x04, 0x0a
        /*0056*/ 	.short	(.L_44 - .L_43)
	.align		4
.L_43:
        /*0058*/ 	.word	index@(.nv.constant0._Z22ForceCalculationKerneli)
        /*005c*/ 	.short	0x0380
        /*005e*/ 	.short	0x0004


	//----- nvinfo : EIATTR_SW_WAR
	.align		4
.L_44:
        /*0060*/ 	.byte	0x04, 0x36
        /*0062*/ 	.short	(.L_46 - .L_45)
.L_45:
        /*0064*/ 	.word	0x00000008
.L_46:


//--------------------- .nv.callgraph             --------------------------
	.section	.nv.callgraph,"",@"SHT_CUDA_CALLGRAPH"
	.align	4
	.sectionentsize	8
	.align		4
        /*0000*/ 	.word	0x00000000
	.align		4
        /*0004*/ 	.word	0xffffffff
	.align		4
        /*0008*/ 	.word	0x00000000
	.align		4
        /*000c*/ 	.word	0xfffffffe
	.align		4
        /*0010*/ 	.word	0x00000000
	.align		4
        /*0014*/ 	.word	0xfffffffd
	.align		4
        /*0018*/ 	.word	0x00000000
	.align		4
        /*001c*/ 	.word	0xfffffffc


//--------------------- .nv.constant3             --------------------------
	.section	.nv.constant3,"a",@progbits
	.align	8
.nv.constant3:
	.type		nbodiesd,@object
	.size		nbodiesd,(dthfd - nbodiesd)
nbodiesd:
	.zero		4
	.type		dthfd,@object
	.size		dthfd,(epssqd - dthfd)
dthfd:
	.zero		4
	.type		epssqd,@object
	.size		epssqd,(.L_2 - epssqd)
epssqd:
	.zero		4
.L_2:
	.zero		4
	.type		massd,@object
	.size		massd,(posxd - massd)
massd:
	.zero		8
	.type		posxd,@object
	.size		posxd,(posyd - posxd)
posxd:
	.zero		8
	.type		posyd,@object
	.size		posyd,(poszd - posyd)
posyd:
	.zero		8
	.type		poszd,@object
	.size		poszd,(velxd - poszd)
poszd:
	.zero		8
	.type		velxd,@object
	.size		velxd,(velyd - velxd)
velxd:
	.zero		8
	.type		velyd,@object
	.size		velyd,(velzd - velyd)
velyd:
	.zero		8
	.type		velzd,@object
	.size		velzd,(accxd - velzd)
velzd:
	.zero		8
	.type		accxd,@object
	.size		accxd,(accyd - accxd)
accxd:
	.zero		8
	.type		accyd,@object
	.size		accyd,(acczd - accyd)
accyd:
	.zero		8
	.type		acczd,@object
	.size		acczd,(.L_12 - acczd)
acczd:
	.zero		8
.L_12:


//--------------------- .text._Z17IntegrationKernelv --------------------------
	.section	.text._Z17IntegrationKernelv,"ax",@progbits
	.align	128
        .global         _Z17IntegrationKernelv
        .type           _Z17IntegrationKernelv,@function
        .size           _Z17IntegrationKernelv,(.L_x_15 - _Z17IntegrationKernelv)
        .other          _Z17IntegrationKernelv,@"STO_CUDA_ENTRY STV_DEFAULT"
_Z17IntegrationKernelv:
.text._Z17IntegrationKernelv:
[----:B------:R-:W-:Y:S01]  /*0000*/  LDC R1, c[0x0][0x37c] ;  /* 0x0000df00ff017b82 */ /* 0x000fe20000000800 */
[----:B------:R-:W0:Y:S07]  /*0010*/  S2R R21, SR_TID.X ;  /* 0x0000000000157919 */ /* 0x000e2e0000002100 */
[----:B------:R-:W0:Y:S01]  /*0020*/  S2UR UR4, SR_CTAID.X ;  /* 0x00000000000479c3 */ /* 0x000e220000002500 */
[----:B------:R-:W1:Y:S07]  /*0030*/  LDCU UR5, c[0x3][URZ] ;  /* 0x00c00000ff0577ac */ /* 0x000e6e0008000800 */
[----:B------:R-:W0:Y:S02]  /*0040*/  LDC R0, c[0x0][0x360] ;  /* 0x0000d800ff007b82 */ /* 0x000e240000000800 */
[----:B0-----:R-:W-:-:S05]  /*0050*/  IMAD R21, R0, UR4, R21 ;  /* 0x0000000400157c24 */ /* 0x001fca000f8e0215 */
[----:B-1----:R-:W-:-:S13]  /*0060*/  ISETP.GE.AND P0, PT, R21, UR5, PT ;  /* 0x0000000515007c0c */ /* 0x002fda000bf06270 */
[----:B------:R-:W-:Y:S05]  /*0070*/  @P0 EXIT ;  /* 0x000000000000094d */ /* 0x000fea0003800000 */
[----:B------:R-:W0:Y:S01]  /*0080*/  LDC.64 R18, c[0x3][0x48] ;  /* 0x00c01200ff127b82 */ /* 0x000e220000000a00 */
[----:B------:R-:W1:Y:S07]  /*0090*/  LDCU.64 UR4, c[0x0][0x358] ;  /* 0x00006b00ff0477ac */ /* 0x000e6e0008000a00 */
[----:B------:R-:W2:Y:S08]  /*00a0*/  LDC.64 R4, c[0x3][0x30] ;  /* 0x00c00c00ff047b82 */ /* 0x000eb00000000a00 */
[----:B------:R-:W3:Y:S01]  /*00b0*/  LDC.64 R2, c[0x3][0x18] ;  /* 0x00c00600ff027b82 */ /* 0x000ee20000000a00 */
[----:B0-----:R-:W-:-:S07]  /*00c0*/  IMAD.WIDE R18, R21, 0x4, R18 ;  /* 0x0000000415127825 */ /* 0x001fce00078e0212 */
[----:B------:R-:W0:Y:S01]  /*00d0*/  LDC R15, c[0x3][0x4] ;  /* 0x00c00100ff0f7b82 */ /* 0x000e220000000800 */
[----:B-1----:R0:W4:Y:S01]  /*00e0*/  LDG.E R17, desc[UR4][R18.64] ;  /* 0x0000000412117981 */ /* 0x002122000c1e1900 */
[----:B--2---:R-:W-:-:S06]  /*00f0*/  IMAD.WIDE R4, R21, 0x4, R4 ;  /* 0x0000000415047825 */ /* 0x004fcc00078e0204 */
[----:B------:R-:W1:Y:S01]  /*0100*/  LDC.64 R22, c[0x3][0x50] ;  /* 0x00c01400ff167b82 */ /* 0x000e620000000a00 */
[----:B------:R-:W4:Y:S01]  /*0110*/  LDG.E R0, desc[UR4][R4.64] ;  /* 0x0000000404007981 */ /* 0x000f22000c1e1900 */
[----:B---3--:R-:W-:-:S06]  /*0120*/  IMAD.WIDE R2, R21, 0x4, R2 ;  /* 0x0000000415027825 */ /* 0x008fcc00078e0202 */
[----:B------:R-:W2:Y:S01]  /*0130*/  LDC.64 R6, c[0x3][0x38] ;  /* 0x00c00e00ff067b82 */ /* 0x000ea20000000a00 */
[----:B------:R-:W3:Y:S07]  /*0140*/  LDG.E R16, desc[UR4][R2.64] ;  /* 0x0000000402107981 */ /* 0x000eee000c1e1900 */
[----:B------:R-:W5:Y:S08]  /*0150*/  LDC.64 R12, c[0x3][0x58] ;  /* 0x00c01600ff0c7b82 */ /* 0x000f700000000a00 */
[----:B------:R-:W5:Y:S08]  /*0160*/  LDC.64 R10, c[0x3][0x40] ;  /* 0x00c01000ff0a7b82 */ /* 0x000f700000000a00 */
[----:B------:R-:W5:Y:S01]  /*0170*/  LDC.64 R8, c[0x3][0x20] ;  /* 0x00c00800ff087b82 */ /* 0x000f620000000a00 */
[----:B0-----:R-:W-:Y:S01]  /*0180*/  FADD R19, R15, R15 ;  /* 0x0000000f0f137221 */ /* 0x001fe20000000000 */
[----:B-1----:R-:W-:-:S04]  /*0190*/  IMAD.WIDE R22, R21, 0x4, R22 ;  /* 0x0000000415167825 */ /* 0x002fc800078e0216 */
[C---:B--2---:R-:W-:Y:S01]  /*01a0*/  IMAD.WIDE R6, R21.reuse, 0x4, R6 ;  /* 0x0000000415067825 */ /* 0x044fe200078e0206 */
[----:B------:R0:W2:Y:S03]  /*01b0*/  LDG.E R14, desc[UR4][R22.64] ;  /* 0x00000004160e7981 */ /* 0x0000a6000c1e1900 */
[C---:B-----5:R-:W-:Y:S01]  /*01c0*/  IMAD.WIDE R12, R21.reuse, 0x4, R12 ;  /* 0x00000004150c7825 */ /* 0x060fe200078e020c */
[----:B------:R-:W2:Y:S03]  /*01d0*/  LDG.E R25, desc[UR4][R6.64] ;  /* 0x0000000406197981 */ /* 0x000ea6000c1e1900 */
[C---:B------:R-:W-:Y:S02]  /*01e0*/  IMAD.WIDE R10, R21.reuse, 0x4, R10 ;  /* 0x00000004150a7825 */ /* 0x040fe400078e020a */
[----:B------:R-:W5:Y:S01]  /*01f0*/  LDG.E R12, desc[UR4][R12.64] ;  /* 0x000000040c0c7981 */ /* 0x000f62000c1e1900 */
[----:B0-----:R-:W0:Y:S03]  /*0200*/  LDC.64 R22, c[0x3][0x28] ;  /* 0x00c00a00ff167b82 */ /* 0x001e260000000a00 */
[----:B------:R-:W5:Y:S01]  /*0210*/  LDG.E R27, desc[UR4][R10.64] ;  /* 0x000000040a1b7981 */ /* 0x000f62000c1e1900 */
[----:B------:R-:W-:-:S04]  /*0220*/  IMAD.WIDE R8, R21, 0x4, R8 ;  /* 0x0000000415087825 */ /* 0x000fc800078e0208 */
[----:B----4-:R-:W-:-:S04]  /*0230*/  FFMA R0, R17, R15, R0 ;  /* 0x0000000f11007223 */ /* 0x010fc80000000000 */
[----:B---3--:R-:W-:-:S05]  /*0240*/  FFMA R29, R19, R0, R16 ;  /* 0x00000000131d7223 */ /* 0x008fca0000000010 */
[----:B------:R-:W-:Y:S04]  /*0250*/  STG.E desc[UR4][R2.64], R29 ;  /* 0x0000001d02007986 */ /* 0x000fe8000c101904 */
[----:B------:R-:W3:Y:S01]  /*0260*/  LDG.E R16, desc[UR4][R8.64] ;  /* 0x0000000408107981 */ /* 0x000ee2000c1e1900 */
[----:B0-----:R-:W-:-:S04]  /*0270*/  IMAD.WIDE R22, R21, 0x4, R22 ;  /* 0x0000000415167825 */ /* 0x001fc800078e0216 */
[----:B--2---:R-:W-:-:S04]  /*0280*/  FFMA R25, R14, R15, R25 ;  /* 0x0000000f0e197223 */ /* 0x004fc80000000019 */
[----:B---3--:R-:W-:-:S05]  /*0290*/  FFMA R16, R19, R25, R16 ;  /* 0x0000001913107223 */ /* 0x008fca0000000010 */
[----:B------:R-:W-:Y:S04]  /*02a0*/  STG.E desc[UR4][R8.64], R16 ;  /* 0x0000001008007986 */ /* 0x000fe8000c101904 */
[----:B------:R-:W2:Y:S01]  /*02b0*/  LDG.E R18, desc[UR4][R22.64] ;  /* 0x0000000416127981 */ /* 0x000ea2000c1e1900 */
[-C--:B-----5:R-:W-:Y:S01]  /*02c0*/  FFMA R27, R12, R15.reuse, R27 ;  /* 0x0000000f0c1b7223 */ /* 0x0a0fe2000000001b */
[-C--:B------:R-:W-:Y:S01]  /*02d0*/  FFMA R17, R17, R15.reuse, R0 ;  /* 0x0000000f11117223 */ /* 0x080fe20000000000 */
[-C--:B------:R-:W-:Y:S02]  /*02e0*/  FFMA R25, R14, R15.reuse, R25 ;  /* 0x0000000f0e197223 */ /* 0x080fe40000000019 */
[----:B------:R-:W-:Y:S01]  /*02f0*/  FFMA R15, R12, R15, R27 ;  /* 0x0000000f0c0f7223 */ /* 0x000fe2000000001b */
[----:B--2---:R-:W-:-:S05]  /*0300*/  FFMA R19, R19, R27, R18 ;  /* 0x0000001b13137223 */ /* 0x004fca0000000012 */
[----:B------:R-:W-:Y:S04]  /*0310*/  STG.E desc[UR4][R22.64], R19 ;  /* 0x0000001316007986 */ /* 0x000fe8000c101904 */
[----:B------:R-:W-:Y:S04]  /*0320*/  STG.E desc[UR4][R4.64], R17 ;  /* 0x0000001104007986 */ /* 0x000fe8000c101904 */
[----:B------:R-:W-:Y:S04]  /*0330*/  STG.E desc[UR4][R6.64], R25 ;  /* 0x0000001906007986 */ /* 0x000fe8000c101904 */
[----:B------:R-:W-:Y:S01]  /*0340*/  STG.E desc[UR4][R10.64], R15 ;  /* 0x0000000f0a007986 */ /* 0x000fe2000c101904 */
[----:B------:R-:W-:Y:S05]  /*0350*/  EXIT ;  /* 0x000000000000794d */ /* 0x000fea0003800000 */
.L_x_0:
[----:B------:R-:W-:-:S00]  /*0360*/  BRA `(.L_x_0) ;  /* 0xfffffffc00fc7947 */ /* 0x000fc0000383ffff */
[----:B------:R-:W-:-:S00]  /*0370*/  NOP ;  /* 0x0000000000007918 */ /* 0x000fc00000000000 */
        /* <DEDUP_REMOVED lines=8> */
.L_x_15:


//--------------------- .text._Z22ForceCalculationKerneli --------------------------
	.section	.text._Z22ForceCalculationKerneli,"ax",@progbits
	.align	128
        .global         _Z22ForceCalculationKerneli
        .type           _Z22ForceCalculationKerneli,@function
        .size           _Z22ForceCalculationKerneli,(.L_x_16 - _Z22ForceCalculationKerneli)
        .other          _Z22ForceCalculationKerneli,@"STO_CUDA_ENTRY STV_DEFAULT"
_Z22ForceCalculationKerneli:
.text._Z22ForceCalculationKerneli:
[----:B------:R-:W-:Y:S01]  /*0000*/  LDC R1, c[0x0][0x37c] ;  /* 0x0000df00ff017b82 */ /* 0x000fe20000000800 */
[----:B------:R-:W0:Y:S07]  /*0010*/  S2R R0, SR_TID.X ;  /* 0x0000000000007919 */ /* 0x000e2e0000002100 */
[----:B------:R-:W0:Y:S01]  /*0020*/  S2UR UR4, SR_CTAID.X ;  /* 0x00000000000479c3 */ /* 0x000e220000002500 */
[----:B------:R-:W1:Y:S01]  /*0030*/  LDCU UR5, c[0x3][URZ] ;  /* 0x00c00000ff0577ac */ /* 0x000e620008000800 */
[----:B------:R-:W-:Y:S01]  /*0040*/  BSSY.RECONVERGENT B0, `(.L_x_1) ;  /* 0x000000f000007945 */ /* 0x000fe20003800200 */
[----:B------:R-:W2:Y:S05]  /*0050*/  LDCU.64 UR14, c[0x0][0x358] ;  /* 0x00006b00ff0e77ac */ /* 0x000eaa0008000a00 */
[----:B------:R-:W0:Y:S02]  /*0060*/  LDC R21, c[0x0][0x360] ;  /* 0x0000d800ff157b82 */ /* 0x000e240000000800 */
[----:B0-----:R-:W-:-:S05]  /*0070*/  IMAD R21, R21, UR4, R0 ;  /* 0x0000000415157c24 */ /* 0x001fca000f8e0200 */
[----:B-1----:R-:W-:-:S13]  /*0080*/  ISETP.GE.AND P0, PT, R21, UR5, PT ;  /* 0x0000000515007c0c */ /* 0x002fda000bf06270 */
[----:B--2---:R-:W-:Y:S05]  /*0090*/  @P0 BRA `(.L_x_2) ;  /* 0x0000000000240947 */ /* 0x004fea0003800000 */
[----:B------:R-:W0:Y:S08]  /*00a0*/  LDC.64 R4, c[0x3][0x18] ;  /* 0x00c00600ff047b82 */ /* 0x000e300000000a00 */
[----:B------:R-:W1:Y:S08]  /*00b0*/  LDC.64 R6, c[0x3][0x20] ;  /* 0x00c00800ff067b82 */ /* 0x000e700000000a00 */
[----:B------:R-:W2:Y:S01]  /*00c0*/  LDC.64 R8, c[0x3][0x28] ;  /* 0x00c00a00ff087b82 */ /* 0x000ea20000000a00 */
[----:B0-----:R-:W-:-:S05]  /*00d0*/  IMAD.WIDE R4, R21, 0x4, R4 ;  /* 0x0000000415047825 */ /* 0x001fca00078e0204 */
[----:B------:R0:W5:Y:S01]  /*00e0*/  LDG.E R20, desc[UR14][R4.64] ;  /* 0x0000000e04147981 */ /* 0x000162000c1e1900 */
[----:B-1----:R-:W-:-:S05]  /*00f0*/  IMAD.WIDE R6, R21, 0x4, R6 ;  /* 0x0000000415067825 */ /* 0x002fca00078e0206 */
[----:B------:R0:W5:Y:S01]  /*0100*/  LDG.E R3, desc[UR14][R6.64] ;  /* 0x0000000e06037981 */ /* 0x000162000c1e1900 */
[----:B--2---:R-:W-:-:S05]  /*0110*/  IMAD.WIDE R8, R21, 0x4, R8 ;  /* 0x0000000415087825 */ /* 0x004fca00078e0208 */
[----:B------:R0:W5:Y:S02]  /*0120*/  LDG.E R2, desc[UR14][R8.64] ;  /* 0x0000000e08027981 */ /* 0x000164000c1e1900 */
.L_x_2:
[----:B------:R-:W-:Y:S05]  /*0130*/  BSYNC.RECONVERGENT B0 ;  /* 0x0000000000007941 */ /* 0x000fea0003800200 */
.L_x_1:
[----:B------:R-:W-:Y:S01]  /*0140*/  UISETP.GE.AND UP0, UPT, UR5, 0x1, UPT ;  /* 0x000000010500788c */ /* 0x000fe2000bf06270 */
[----:B------:R-:W-:Y:S01]  /*0150*/  HFMA2 R24, -RZ, RZ, 0, 0 ;  /* 0x00000000ff187431 */ /* 0x000fe200000001ff */
[----:B------:R-:W-:-:S07]  /*0160*/  CS2R R22, SRZ ;  /* 0x0000000000167805 */ /* 0x000fce000001ff00 */
[----:B------:R-:W-:Y:S05]  /*0170*/  BRA.U !UP0, `(.L_x_3) ;  /* 0x0000044d08f47547 */ /* 0x000fea000b800000 */
[----:B------:R-:W-:Y:S02]  /*0180*/  MOV R24, RZ ;  /* 0x000000ff00187202 */ /* 0x000fe40000000f00 */
[----:B------:R-:W-:Y:S01]  /*0190*/  CS2R R22, SRZ ;  /* 0x0000000000167805 */ /* 0x000fe2000001ff00 */
[----:B------:R-:W1:Y:S01]  /*01a0*/  LDCU UR13, c[0x3][URZ] ;  /* 0x00c00000ff0d77ac */ /* 0x000e620008000800 */
[----:B------:R-:W-:-:S05]  /*01b0*/  UMOV UR4, URZ ;  /* 0x000000ff00047c82 */ /* 0x000fca0008000000 */
.L_x_12:
[----:B------:R-:W2:Y:S01]  /*01c0*/  LDCU UR18, c[0x3][URZ] ;  /* 0x00c00000ff1277ac */ /* 0x000ea20008000800 */
[----:B------:R-:W-:Y:S01]  /*01d0*/  IADD3 R13, PT, PT, R0, UR4, RZ ;  /* 0x00000004000d7c10 */ /* 0x000fe2000fffe0ff */
[----:B------:R-:W-:Y:S01]  /*01e0*/  BSSY.RECONVERGENT B0, `(.L_x_4) ;  /* 0x0000024000007945 */ /* 0x000fe20003800200 */
[----:B-1----:R-:W-:-:S04]  /*01f0*/  UISETP.LT.AND UP0, UPT, UR13, 0x400, UPT ;  /* 0x000004000d00788c */ /* 0x002fc8000bf01270 */
[----:B------:R-:W-:-:S04]  /*0200*/  USEL UR5, UR13, 0x400, UP0 ;  /* 0x000004000d057887 */ /* 0x000fc80008000000 */
[----:B------:R-:W-:-:S04]  /*0210*/  UISETP.LT.AND UP0, UPT, UR5, 0x1, UPT ;  /* 0x000000010500788c */ /* 0x000fc8000bf01270 */
[----:B------:R-:W-:Y:S01]  /*0220*/  USEL UR10, UR5, 0x1, !UP0 ;  /* 0x00000001050a7887 */ /* 0x000fe2000c000000 */
[----:B--2---:R-:W-:-:S13]  /*0230*/  ISETP.GE.AND P0, PT, R13, UR18, PT ;  /* 0x000000120d007c0c */ /* 0x004fda000bf06270 */
[----:B------:R-:W-:Y:S05]  /*0240*/  @P0 BRA `(.L_x_5) ;  /* 0x0000000000740947 */ /* 0x000fea0003800000 */
[----:B0-----:R-:W0:Y:S08]  /*0250*/  LDC.64 R6, c[0x3][0x18] ;  /* 0x00c00600ff067b82 */ /* 0x001e300000000a00 */
[----:B------:R-:W1:Y:S08]  /*0260*/  LDC.64 R8, c[0x3][0x20] ;  /* 0x00c00800ff087b82 */ /* 0x000e700000000a00 */
[----:B------:R-:W2:Y:S08]  /*0270*/  LDC.64 R10, c[0x3][0x28] ;  /* 0x00c00a00ff0a7b82 */ /* 0x000eb00000000a00 */
[----:B------:R-:W3:Y:S01]  /*0280*/  LDC.64 R4, c[0x3][0x10] ;  /* 0x00c00400ff047b82 */ /* 0x000ee20000000a00 */
[----:B0-----:R-:W-:-:S06]  /*0290*/  IMAD.WIDE.U32 R6, R13, 0x4, R6 ;  /* 0x000000040d067825 */ /* 0x001fcc00078e0006 */
[----:B------:R0:W4:Y:S01]  /*02a0*/  LDG.E R6, desc[UR14][R6.64] ;  /* 0x0000000e06067981 */ /* 0x000122000c1e1900 */
[----:B-1----:R-:W-:-:S06]  /*02b0*/  IMAD.WIDE.U32 R8, R13, 0x4, R8 ;  /* 0x000000040d087825 */ /* 0x002fcc00078e0008 */
[----:B------:R-:W4:Y:S01]  /*02c0*/  LDG.E R8, desc[UR14][R8.64] ;  /* 0x0000000e08087981 */ /* 0x000f22000c1e1900 */
[----:B--2---:R-:W-:-:S06]  /*02d0*/  IMAD.WIDE.U32 R10, R13, 0x4, R10 ;  /* 0x000000040d0a7825 */ /* 0x004fcc00078e000a */
[----:B------:R-:W2:Y:S01]  /*02e0*/  LDG.E R10, desc[UR14][R10.64] ;  /* 0x0000000e0a0a7981 */ /* 0x000ea2000c1e1900 */
[----:B---3--:R-:W-:-:S06]  /*02f0*/  IMAD.WIDE.U32 R4, R13, 0x4, R4 ;  /* 0x000000040d047825 */ /* 0x008fcc00078e0004 */
[----:B------:R1:W3:Y:S01]  /*0300*/  LDG.E R4, desc[UR14][R4.64] ;  /* 0x0000000e04047981 */ /* 0x0002e2000c1e1900 */
[----:B------:R-:W0:Y:S01]  /*0310*/  S2UR UR8, SR_CgaCtaId ;  /* 0x00000000000879c3 */ /* 0x000e220000008800 */
[----:B------:R-:W-:Y:S02]  /*0320*/  UMOV UR5, 0x400 ;  /* 0x0000040000057882 */ /* 0x000fe40000000000 */
[----:B------:R-:W-:Y:S02]  /*0330*/  UIADD3 UR6, UPT, UPT, UR5, 0x1000, URZ ;  /* 0x0000100005067890 */ /* 0x000fe4000fffe0ff */
[----:B------:R-:W-:Y:S02]  /*0340*/  UIADD3 UR7, UPT, UPT, UR5, 0x2000, URZ ;  /* 0x0000200005077890 */ /* 0x000fe4000fffe0ff */
[----:B0-----:R-:W-:Y:S02]  /*0350*/  ULEA UR9, UR8, UR5, 0x18 ;  /* 0x0000000508097291 */ /* 0x001fe4000f8ec0ff */
[----:B------:R-:W-:-:S02]  /*0360*/  UIADD3 UR5, UPT, UPT, UR5, 0x3000, URZ ;  /* 0x0000300005057890 */ /* 0x000fc4000fffe0ff */
[----:B------:R-:W-:Y:S02]  /*0370*/  ULEA UR6, UR8, UR6, 0x18 ;  /* 0x0000000608067291 */ /* 0x000fe4000f8ec0ff */
[----:B------:R-:W-:Y:S02]  /*0380*/  ULEA UR7, UR8, UR7, 0x18 ;  /* 0x0000000708077291 */ /* 0x000fe4000f8ec0ff */
[----:B------:R-:W-:Y:S01]  /*0390*/  ULEA UR5, UR8, UR5, 0x18 ;  /* 0x0000000508057291 */ /* 0x000fe2000f8ec0ff */
[C---:B------:R-:W-:Y:S02]  /*03a0*/  LEA R7, R0.reuse, UR9, 0x2 ;  /* 0x0000000900077c11 */ /* 0x040fe4000f8e10ff */
[C---:B-1----:R-:W-:Y:S02]  /*03b0*/  LEA R5, R0.reuse, UR6, 0x2 ;  /* 0x0000000600057c11 */ /* 0x042fe4000f8e10ff */
[C---:B------:R-:W-:Y:S02]  /*03c0*/  LEA R9, R0.reuse, UR7, 0x2 ;  /* 0x0000000700097c11 */ /* 0x040fe4000f8e10ff */
[----:B------:R-:W-:Y:S01]  /*03d0*/  LEA R11, R0, UR5, 0x2 ;  /* 0x00000005000b7c11 */ /* 0x000fe2000f8e10ff */
[----:B----4-:R1:W-:Y:S04]  /*03e0*/  STS [R7], R6 ;  /* 0x0000000607007388 */ /* 0x0103e80000000800 */
[----:B------:R1:W-:Y:S04]  /*03f0*/  STS [R5], R8 ;  /* 0x0000000805007388 */ /* 0x0003e80000000800 */
[----:B--2---:R1:W-:Y:S04]  /*0400*/  STS [R9], R10 ;  /* 0x0000000a09007388 */ /* 0x0043e80000000800 */
[----:B---3--:R1:W-:Y:S02]  /*0410*/  STS [R11], R4 ;  /* 0x000000040b007388 */ /* 0x0083e40000000800 */
.L_x_5:
[----:B------:R-:W-:Y:S05]  /*0420*/  BSYNC.RECONVERGENT B0 ;  /* 0x0000000000007941 */ /* 0x000fea0003800200 */
.L_x_4:
[----:B------:R-:W-:Y:S01]  /*0430*/  BAR.SYNC.DEFER_BLOCKING 0x0 ;  /* 0x0000000000007b1d */ /* 0x000fe20000010000 */
[----:B------:R-:W-:-:S05]  /*0440*/  ISETP.GE.AND P0, PT, R21, UR18, PT ;  /* 0x0000001215007c0c */ /* 0x000fca000bf06270 */
[----:B------:R-:W-:Y:S08]  /*0450*/  BSSY.RECONVERGENT B0, `(.L_x_6) ;  /* 0x00044ca000007945 */ /* 0x000ff00003800200 */
[----:B------:R-:W-:Y:S05]  /*0460*/  @P0 BRA `(.L_x_7) ;  /* 0x0000044c00200947 */ /* 0x000fea0003800000 */
[----:B------:R-:W-:-:S04]  /*0470*/  UIADD3 UR5, UPT, UPT, -UR4, UR18, URZ ;  /* 0x0000001204057290 */ /* 0x000fc8000fffe1ff */
[----:B------:R-:W-:-:S09]  /*0480*/  UISETP.GT.AND UP0, UPT, UR5, 0x3ff, UPT ;  /* 0x000003ff0500788c */ /* 0x000fd2000bf04270 */
[----:B------:R-:W-:Y:S05]  /*0490*/  BRA.U !UP0, `(.L_x_8) ;  /* 0x0000044108147547 */ /* 0x000fea000b800000 */
[----:B------:R-:W2:Y:S01]  /*04a0*/  S2UR UR6, SR_CgaCtaId ;  /* 0x00000000000679c3 */ /* 0x000ea20000008800 */
[----:B------:R-:W-:Y:S02]  /*04b0*/  UMOV UR5, 0x400 ;  /* 0x0000040000057882 */ /* 0x000fe40000000000 */
[----:B--2---:R-:W-:Y:S01]  /*04c0*/  ULEA UR5, UR6, UR5, 0x18 ;  /* 0x0000000506057291 */ /* 0x004fe2000f8ec0ff */
[----:B------:R-:W2:Y:S08]  /*04d0*/  LDCU UR6, c[0x3][0x8] ;  /* 0x00c00100ff0677ac */ /* 0x000eb00008000800 */
[----:B01----:R-:W0:Y:S04]  /*04e0*/  LDS.128 R4, [UR5+0x2000] ;  /* 0x00200005ff047984 */ /* 0x003e280008000c00 */
[----:B------:R-:W1:Y:S04]  /*04f0*/  LDS.128 R8, [UR5+0x1000] ;  /* 0x00100005ff087984 */ /* 0x000e680008000c00 */
[----:B------:R-:W3:Y:S01]  /*0500*/  LDS.128 R12, [UR5] ;  /* 0x00000005ff0c7984 */ /* 0x000ee20008000c00 */
[C---:B0----5:R-:W-:Y:S01]  /*0510*/  FADD R4, -R2.reuse, R4 ;  /* 0x0000000402047221 */ /* 0x061fe20000000100 */
[----:B-1----:R-:W-:Y:S01]  /*0520*/  FADD R27, -R3, R8 ;  /* 0x00000008031b7221 */ /* 0x002fe20000000100 */
[----:B------:R-:W-:-:S02]  /*0530*/  FADD R8, -R2, R5 ;  /* 0x0000000502087221 */ /* 0x000fc40000000100 */
[----:B--2---:R-:W-:Y:S01]  /*0540*/  FFMA R16, R4, R4, UR6 ;  /* 0x0000000604107e23 */ /* 0x004fe20008000004 */
[----:B------:R-:W-:Y:S01]  /*0550*/  FADD R28, -R3, R9 ;  /* 0x00000009031c7221 */ /* 0x000fe20000000100 */
[----:B---3--:R-:W-:Y:S01]  /*0560*/  FADD R5, -R20, R12 ;  /* 0x0000000c14057221 */ /* 0x008fe20000000100 */
[----:B------:R-:W-:Y:S01]  /*0570*/  FFMA R9, R8, R8, UR6 ;  /* 0x0000000608097e23 */ /* 0x000fe20008000008 */
[----:B------:R-:W-:Y:S01]  /*0580*/  FFMA R16, R27, R27, R16 ;  /* 0x0000001b1b107223 */ /* 0x000fe20000000010 */
[C---:B------:R-:W-:Y:S01]  /*0590*/  FADD R13, -R20.reuse, R13 ;  /* 0x0000000d140d7221 */ /* 0x040fe20000000100 */
[----:B------:R-:W-:Y:S01]  /*05a0*/  FADD R14, -R20, R14 ;  /* 0x0000000e140e7221 */ /* 0x000fe20000000100 */
[----:B------:R-:W-:Y:S01]  /*05b0*/  FFMA R12, R28, R28, R9 ;  /* 0x0000001c1c0c7223 */ /* 0x000fe20000000009 */
[----:B------:R-:W-:Y:S01]  /*05c0*/  FFMA R9, R5, R5, R16 ;  /* 0x0000000505097223 */ /* 0x000fe20000000010 */
[----:B------:R-:W-:Y:S01]  /*05d0*/  FADD R26, -R20, R15 ;  /* 0x0000000f141a7221 */ /* 0x000fe20000000100 */
[----:B------:R-:W0:Y:S01]  /*05e0*/  LDS.128 R16, [UR5+0x3000] ;  /* 0x00300005ff107984 */ /* 0x000e220008000c00 */
[----:B------:R-:W-:-:S02]  /*05f0*/  FFMA R25, R13, R13, R12 ;  /* 0x0000000d0d197223 */ /* 0x000fc4000000000c */
[----:B------:R-:W-:-:S03]  /*0600*/  FSETP.GEU.AND P1, PT, |R9|, 1.175494350822287508e-38, PT ;  /* 0x008000000900780b */ /* 0x000fc60003f2e200 */
[----:B------:R-:W-:-:S10]  /*0610*/  FSETP.GEU.AND P2, PT, |R25|, 1.175494350822287508e-38, PT ;  /* 0x008000001900780b */ /* 0x000fd40003f4e200 */
[----:B------:R-:W-:-:S03]  /*0620*/  @!P1 FMUL R9, R9, 16777216 ;  /* 0x4b80000009099820 */ /* 0x000fc60000400000 */
[----:B------:R-:W-:Y:S01]  /*0630*/  @!P2 FMUL R25, R25, 16777216 ;  /* 0x4b8000001919a820 */ /* 0x000fe20000400000 */
[----:B------:R-:W1:Y:S08]  /*0640*/  MUFU.RSQ R29, R9 ;  /* 0x00000009001d7308 */ /* 0x000e700000001400 */
[----:B------:R2:W3:Y:S01]  /*0650*/  MUFU.RSQ R12, R25 ;  /* 0x00000019000c7308 */ /* 0x0004e20000001400 */
[----:B-1----:R-:W-:Y:S01]  /*0660*/  @!P1 FMUL R29, R29, 4096 ;  /* 0x458000001d1d9820 */ /* 0x002fe20000400000 */
[----:B--2---:R-:W-:-:S03]  /*0670*/  FADD R25, -R3, R11 ;  /* 0x0000000b03197221 */ /* 0x004fc60000000100 */
[----:B0-----:R-:W-:Y:S01]  /*0680*/  FMUL R16, R29, R16 ;  /* 0x000000101d107220 */ /* 0x001fe20000400000 */
[----:B---3--:R-:W-:-:S03]  /*0690*/  @!P2 FMUL R12, R12, 4096 ;  /* 0x458000000c0ca820 */ /* 0x008fc60000400000 */
[----:B------:R-:W-:Y:S01]  /*06a0*/  FMUL R16, R29, R16 ;  /* 0x000000101d107220 */ /* 0x000fe20000400000 */
[----:B------:R-:W-:-:S03]  /*06b0*/  FMUL R17, R12, R17 ;  /* 0x000000110c117220 */ /* 0x000fc60000400000 */
[----:B------:R-:W-:Y:S01]  /*06c0*/  FMUL R29, R29, R16 ;  /* 0x000000101d1d7220 */ /* 0x000fe20000400000 */
[----:B------:R-:W-:Y:S01]  /*06d0*/  FADD R16, -R2, R6 ;  /* 0x0000000602107221 */ /* 0x000fe20000000100 */
[----:B------:R-:W-:Y:S02]  /*06e0*/  FMUL R17, R12, R17 ;  /* 0x000000110c117220 */ /* 0x000fe40000400000 */
[-C--:B------:R-:W-:Y:S01]  /*06f0*/  FFMA R23, R27, R29.reuse, R23 ;  /* 0x0000001d1b177223 */ /* 0x080fe20000000017 */
[----:B------:R-:W-:Y:S01]  /*0700*/  FFMA R6, R16, R16, UR6 ;  /* 0x0000000610067e23 */ /* 0x000fe20008000010 */
[----:B------:R-:W-:Y:S01]  /*0710*/  FFMA R22, R5, R29, R22 ;  /* 0x0000001d05167223 */ /* 0x000fe20000000016 */
[----:B------:R-:W-:Y:S01]  /*0720*/  FMUL R9, R12, R17 ;  /* 0x000000110c097220 */ /* 0x000fe20000400000 */
[----:B------:R-:W-:Y:S01]  /*0730*/  FADD R12, -R3, R10 ;  /* 0x0000000a030c7221 */ /* 0x000fe20000000100 */
[----:B------:R-:W-:Y:S01]  /*0740*/  FADD R17, -R2, R7 ;  /* 0x0000000702117221 */ /* 0x000fe20000000100 */
[----:B------:R-:W-:Y:S01]  /*0750*/  FFMA R27, R4, R29, R24 ;  /* 0x0000001d041b7223 */ /* 0x000fe20000000018 */
[----:B------:R-:W-:Y:S01]  /*0760*/  FFMA R29, R13, R9, R22 ;  /* 0x000000090d1d7223 */ /* 0x000fe20000000016 */
[----:B------:R-:W-:Y:S01]  /*0770*/  FFMA R7, R12, R12, R6 ;  /* 0x0000000c0c077223 */ /* 0x000fe20000000006 */
[----:B------:R-:W-:Y:S01]  /*0780*/  FFMA R6, R17, R17, UR6 ;  /* 0x0000000611067e23 */ /* 0x000fe20008000011 */
[-C--:B------:R-:W-:Y:S01]  /*0790*/  FFMA R23, R28, R9.reuse, R23 ;  /* 0x000000091c177223 */ /* 0x080fe20000000017 */
[----:B------:R-:W-:Y:S01]  /*07a0*/  FFMA R27, R8, R9, R27 ;  /* 0x00000009081b7223 */ /* 0x000fe2000000001b */
[----:B------:R-:W-:Y:S01]  /*07b0*/  FFMA R10, R14, R14, R7 ;  /* 0x0000000e0e0a7223 */ /* 0x000fe20000000007 */
[----:B------:R-:W-:-:S04]  /*07c0*/  FFMA R11, R25, R25, R6 ;  /* 0x00000019190b7223 */ /* 0x000fc80000000006 */
[----:B------:R-:W-:Y:S01]  /*07d0*/  FFMA R11, R26, R26, R11 ;  /* 0x0000001a1a0b7223 */ /* 0x000fe2000000000b */
[----:B------:R-:W-:-:S04]  /*07e0*/  FSETP.GEU.AND P1, PT, |R10|, 1.175494350822287508e-38, PT ;  /* 0x008000000a00780b */ /* 0x000fc80003f2e200 */
[----:B------:R-:W-:-:S09]  /*07f0*/  FSETP.GEU.AND P2, PT, |R11|, 1.175494350822287508e-38, PT ;  /* 0x008000000b00780b */ /* 0x000fd20003f4e200 */
[----:B------:R-:W-:-:S04]  /*0800*/  @!P1 FMUL R10, R10, 16777216 ;  /* 0x4b8000000a0a9820 */ /* 0x000fc80000400000 */
[----:B------:R-:W-:Y:S01]  /*0810*/  @!P2 FMUL R11, R11, 16777216 ;  /* 0x4b8000000b0ba820 */ /* 0x000fe20000400000 */
[----:B------:R-:W0:Y:S08]  /*0820*/  MUFU.RSQ R7, R10 ;  /* 0x0000000a00077308 */ /* 0x000e300000001400 */
[----:B------:R1:W2:Y:S01]  /*0830*/  MUFU.RSQ R6, R11 ;  /* 0x0000000b00067308 */ /* 0x0002a20000001400 */
[----:B0-----:R-:W-:Y:S01]  /*0840*/  @!P1 FMUL R7, R7, 4096 ;  /* 0x4580000007079820 */ /* 0x001fe20000400000 */
[----:B-1----:R-:W0:Y:S03]  /*0850*/  LDS.128 R8, [UR5+0x1010] ;  /* 0x00101005ff087984 */ /* 0x002e260008000c00 */
[----:B------:R-:W-:Y:S01]  /*0860*/  FMUL R18, R7, R18 ;  /* 0x0000001207127220 */ /* 0x000fe20000400000 */
[----:B--2---:R-:W-:-:S03]  /*0870*/  @!P2 FMUL R6, R6, 4096 ;  /* 0x458000000606a820 */ /* 0x004fc60000400000 */
[----:B------:R-:W-:Y:S01]  /*0880*/  FMUL R18, R7, R18 ;  /* 0x0000001207127220 */ /* 0x000fe20000400000 */
[----:B------:R-:W-:-:S03]  /*0890*/  FMUL R19, R6, R19 ;  /* 0x0000001306137220 */ /* 0x000fc60000400000 */
[----:B------:R-:W-:Y:S01]  /*08a0*/  FMUL R18, R7, R18 ;  /* 0x0000001207127220 */ /* 0x000fe20000400000 */
[----:B------:R-:W-:-:S03]  /*08b0*/  FMUL R19, R6, R19 ;  /* 0x0000001306137220 */ /* 0x000fc60000400000 */
[-C--:B------:R-:W-:Y:S01]  /*08c0*/  FFMA R29, R14, R18.reuse, R29 ;  /* 0x000000120e1d7223 */ /* 0x080fe2000000001d */
[-C--:B------:R-:W-:Y:S01]  /*08d0*/  FFMA R23, R12, R18.reuse, R23 ;  /* 0x000000120c177223 */ /* 0x080fe20000000017 */
[----:B------:R-:W-:Y:S01]  /*08e0*/  FFMA R28, R16, R18, R27 ;  /* 0x00000012101c7223 */ /* 0x000fe2000000001b */
[----:B------:R-:W-:Y:S01]  /*08f0*/  FMUL R19, R6, R19 ;  /* 0x0000001306137220 */ /* 0x000fe20000400000 */
[----:B------:R-:W1:Y:S03]  /*0900*/  LDS.128 R12, [UR5+0x10] ;  /* 0x00001005ff0c7984 */ /* 0x000e660008000c00 */
[-C--:B------:R-:W-:Y:S01]  /*0910*/  FFMA R25, R25, R19.reuse, R23 ;  /* 0x0000001319197223 */ /* 0x080fe20000000017 */
[----:B------:R-:W2:Y:S01]  /*0920*/  LDS.128 R4, [UR5+0x2010] ;  /* 0x00201005ff047984 */ /* 0x000ea20008000c00 */
[-C--:B------:R-:W-:Y:S01]  /*0930*/  FFMA R26, R26, R19.reuse, R29 ;  /* 0x000000131a1a7223 */ /* 0x080fe2000000001d */
[----:B------:R-:W-:Y:S01]  /*0940*/  FFMA R28, R17, R19, R28 ;  /* 0x00000013111c7223 */ /* 0x000fe2000000001c */
[C---:B0-----:R-:W-:Y:S01]  /*0950*/  FADD R22, -R3.reuse, R8 ;  /* 0x0000000803167221 */ /* 0x041fe20000000100 */
[----:B------:R-:W-:Y:S01]  /*0960*/  FADD R9, -R3, R9 ;  /* 0x0000000903097221 */ /* 0x000fe20000000100 */
[C---:B-1----:R-:W-:Y:S01]  /*0970*/  FADD R12, -R20.reuse, R12 ;  /* 0x0000000c140c7221 */ /* 0x042fe20000000100 */
[----:B------:R-:W-:Y:S01]  /*0980*/  FADD R14, -R20, R14 ;  /* 0x0000000e140e7221 */ /* 0x000fe20000000100 */
[C---:B--2---:R-:W-:Y:S01]  /*0990*/  FADD R4, -R2.reuse, R4 ;  /* 0x0000000402047221 */ /* 0x044fe20000000100 */
[----:B------:R-:W-:-:S03]  /*09a0*/  FADD R8, -R2, R5 ;  /* 0x0000000502087221 */ /* 0x000fc60000000100 */
[----:B------:R-:W-:Y:S01]  /*09b0*/  FFMA R5, R4, R4, UR6 ;  /* 0x0000000604057e23 */ /* 0x000fe20008000004 */
[----:B------:R-:W-:-:S03]  /*09c0*/  FFMA R16, R8, R8, UR6 ;  /* 0x0000000608107e23 */ /* 0x000fc60008000008 */
[----:B------:R-:W-:Y:S01]  /*09d0*/  FFMA R27, R22, R22, R5 ;  /* 0x00000016161b7223 */ /* 0x000fe20000000005 */
[----:B------:R-:W-:Y:S01]  /*09e0*/  FFMA R16, R9, R9, R16 ;  /* 0x0000000909107223 */ /* 0x000fe20000000010 */
[----:B------:R-:W-:Y:S02]  /*09f0*/  FADD R5, -R20, R13 ;  /* 0x0000000d14057221 */ /* 0x000fe40000000100 */
[----:B------:R-:W-:Y:S02]  /*0a00*/  FFMA R13, R12, R12, R27 ;  /* 0x0000000c0c0d7223 */ /* 0x000fe4000000001b */
[----:B------:R-:W-:Y:S02]  /*0a10*/  FFMA R23, R5, R5, R16 ;  /* 0x0000000505177223 */ /* 0x000fe40000000010 */
[----:B------:R-:W0:Y:S01]  /*0a20*/  LDS.128 R16, [UR5+0x3010] ;  /* 0x00301005ff107984 */ /* 0x000e220008000c00 */
[----:B------:R-:W-:Y:S02]  /*0a30*/  FSETP.GEU.AND P1, PT, |R13|, 1.175494350822287508e-38, PT ;  /* 0x008000000d00780b */ /* 0x000fe40003f2e200 */
[----:B------:R-:W-:-:S11]  /*0a40*/  FSETP.GEU.AND P2, PT, |R23|, 1.175494350822287508e-38, PT ;  /* 0x008000001700780b */ /* 0x000fd60003f4e200 */
[----:B------:R-:W-:Y:S02]  /*0a50*/  @!P1 FMUL R13, R13, 16777216 ;  /* 0x4b8000000d0d9820 */ /* 0x000fe40000400000 */
[----:B------:R-:W-:Y:S02]  /*0a60*/  @!P2 FMUL R23, R23, 16777216 ;  /* 0x4b8000001717a820 */ /* 0x000fe40000400000 */
[----:B------:R1:W2:Y:S08]  /*0a70*/  MUFU.RSQ R29, R13 ;  /* 0x0000000d001d7308 */ /* 0x0002b00000001400 */
[----:B------:R3:W4:Y:S01]  /*0a80*/  MUFU.RSQ R24, R23 ;  /* 0x0000001700187308 */ /* 0x0007220000001400 */
[----:B-1----:R-:W-:Y:S01]  /*0a90*/  FADD R13, -R3, R10 ;  /* 0x0000000a030d7221 */ /* 0x002fe20000000100 */
[----:B--2---:R-:W-:Y:S01]  /*0aa0*/  @!P1 FMUL R29, R29, 4096 ;  /* 0x458000001d1d9820 */ /* 0x004fe20000400000 */
[----:B---3--:R-:W-:-:S03]  /*0ab0*/  FADD R23, -R3, R11 ;  /* 0x0000000b03177221 */ /* 0x008fc60000000100 */
[----:B0-----:R-:W-:Y:S01]  /*0ac0*/  FMUL R16, R29, R16 ;  /* 0x000000101d107220 */ /* 0x001fe20000400000 */
[----:B----4-:R-:W-:-:S03]  /*0ad0*/  @!P2 FMUL R24, R24, 4096 ;  /* 0x458000001818a820 */ /* 0x010fc60000400000 */
        /* <DEDUP_REMOVED lines=10> */
[----:B------:R-:W-:Y:S01]  /*0b80*/  FFMA R7, R13, R13, R6 ;  /* 0x0000000d0d077223 */ /* 0x000fe20000000006 */
[----:B------:R-:W-:Y:S01]  /*0b90*/  FADD R24, -R20, R15 ;  /* 0x0000000f14187221 */ /* 0x000fe20000000100 */
[----:B------:R-:W-:Y:S01]  /*0ba0*/  FFMA R29, R4, R29, R28 ;  /* 0x0000001d041d7223 */ /* 0x000fe2000000001c */
[----:B------:R-:W-:Y:S01]  /*0bb0*/  FFMA R6, R17, R17, UR6 ;  /* 0x0000000611067e23 */ /* 0x000fe20008000011 */
[----:B------:R-:W-:Y:S01]  /*0bc0*/  FFMA R10, R14, R14, R7 ;  /* 0x0000000e0e0a7223 */ /* 0x000fe20000000007 */
[-C--:B------:R-:W-:Y:S01]  /*0bd0*/  FFMA R25, R5, R27.reuse, R26 ;  /* 0x0000001b05197223 */ /* 0x080fe2000000001a */
[----:B------:R-:W-:Y:S01]  /*0be0*/  FFMA R22, R9, R27, R22 ;  /* 0x0000001b09167223 */ /* 0x000fe20000000016 */
[----:B------:R-:W-:Y:S01]  /*0bf0*/  FFMA R11, R23, R23, R6 ;  /* 0x00000017170b7223 */ /* 0x000fe20000000006 */
[----:B------:R-:W-:Y:S01]  /*0c00*/  FFMA R27, R8, R27, R29 ;  /* 0x0000001b081b7223 */ /* 0x000fe2000000001d */
[----:B------:R-:W-:-:S02]  /*0c10*/  FSETP.GEU.AND P1, PT, |R10|, 1.175494350822287508e-38, PT ;  /* 0x008000000a00780b */ /* 0x000fc40003f2e200 */
[----:B------:R-:W-:-:S05]  /*0c20*/  FFMA R11, R24, R24, R11 ;  /* 0x00000018180b7223 */ /* 0x000fca000000000b */
[----:B------:R-:W-:-:S06]  /*0c30*/  FSETP.GEU.AND P2, PT, |R11|, 1.175494350822287508e-38, PT ;  /* 0x008000000b00780b */ /* 0x000fcc0003f4e200 */
[----:B------:R-:W-:-:S04]  /*0c40*/  @!P1 FMUL R10, R10, 16777216 ;  /* 0x4b8000000a0a9820 */ /* 0x000fc80000400000 */
[----:B------:R-:W0:Y:S03]  /*0c50*/  MUFU.RSQ R7, R10 ;  /* 0x0000000a00077308 */ /* 0x000e260000001400 */
[----:B------:R-:W-:-:S05]  /*0c60*/  @!P2 FMUL R11, R11, 16777216 ;  /* 0x4b8000000b0ba820 */ /* 0x000fca0000400000 */
        /* <DEDUP_REMOVED lines=29> */
[----:B------:R-:W-:Y:S01]  /*0e40*/  FFMA R13, R12, R12, R25 ;  /* 0x0000000c0c0d7223 */ /* 0x000fe20000000019 */
[----:B------:R-:W-:Y:S01]  /*0e50*/  FADD R25, -R20, R15 ;  /* 0x0000000f14197221 */ /* 0x000fe20000000100 */
        /* <DEDUP_REMOVED lines=17> */
[C---:B------:R-:W-:Y:S02]  /*0f70*/  FMUL R17, R27.reuse, R17 ;  /* 0x000000111b117220 */ /* 0x040fe40000400000 */
[-C--:B------:R-:W-:Y:S01]  /*0f80*/  FFMA R24, R12, R29.reuse, R24 ;  /* 0x0000001d0c187223 */ /* 0x080fe20000000018 */
[----:B------:R-:W-:Y:S01]  /*0f90*/  FFMA R6, R16, R16, UR6 ;  /* 0x0000000610067e23 */ /* 0x000fe20008000010 */
[----:B------:R-:W-:Y:S01]  /*0fa0*/  FFMA R26, R22, R29, R26 ;  /* 0x0000001d161a7223 */ /* 0x000fe2000000001a */
[----:B------:R-:W-:Y:S01]  /*0fb0*/  FMUL R27, R27, R17 ;  /* 0x000000111b1b7220 */ /* 0x000fe20000400000 */
[----:B------:R-:W-:Y:S01]  /*0fc0*/  FADD R17, -R2, R7 ;  /* 0x0000000702117221 */ /* 0x000fe20000000100 */
[----:B------:R-:W-:Y:S01]  /*0fd0*/  FFMA R7, R13, R13, R6 ;  /* 0x0000000d0d077223 */ /* 0x000fe20000000006 */
[----:B------:R-:W-:Y:S01]  /*0fe0*/  FFMA R29, R4, R29, R28 ;  /* 0x0000001d041d7223 */ /* 0x000fe2000000001c */
[----:B------:R-:W-:Y:S01]  /*0ff0*/  FFMA R15, R5, R27, R24 ;  /* 0x0000001b050f7223 */ /* 0x000fe20000000018 */
[----:B------:R-:W-:Y:S01]  /*1000*/  FFMA R6, R17, R17, UR6 ;  /* 0x0000000611067e23 */ /* 0x000fe20008000011 */
[----:B------:R-:W-:Y:S01]  /*1010*/  FFMA R10, R14, R14, R7 ;  /* 0x0000000e0e0a7223 */ /* 0x000fe20000000007 */
[-C--:B------:R-:W-:Y:S01]  /*1020*/  FFMA R26, R9, R27.reuse, R26 ;  /* 0x0000001b091a7223 */ /* 0x080fe2000000001a */
[----:B------:R-:W-:Y:S01]  /*1030*/  FFMA R27, R8, R27, R29 ;  /* 0x0000001b081b7223 */ /* 0x000fe2000000001d */
[----:B------:R-:W-:-:S02]  /*1040*/  FFMA R6, R23, R23, R6 ;  /* 0x0000001717067223 */ /* 0x000fc40000000006 */
[----:B------:R-:W-:Y:S02]  /*1050*/  FSETP.GEU.AND P1, PT, |R10|, 1.175494350822287508e-38, PT ;  /* 0x008000000a00780b */ /* 0x000fe40003f2e200 */
        /* <DEDUP_REMOVED lines=17157> */
[----:B------:R-:W-:Y:S01]  /*440b0*/  FFMA R23, R23, R19, R22 ;  /* 0x0000001317177223 */ /* 0x000fe20000000016 */
[C---:B0-----:R-:W-:Y:S01]  /*440c0*/  FADD R9, -R3.reuse, R9 ;  /* 0x0000000903097221 */ /* 0x041fe20000000100 */
[C---:B------:R-:W-:Y:S01]  /*440d0*/  FADD R8, -R3.reuse, R8 ;  /* 0x0000000803087221 */ /* 0x040fe20000000100 */
[C---:B------:R-:W-:Y:S01]  /*440e0*/  FADD R10, -R3.reuse, R10 ;  /* 0x0000000a030a7221 */ /* 0x040fe20000000100 */
[----:B------:R-:W-:Y:S01]  /*440f0*/  FADD R11, -R3, R11 ;  /* 0x0000000b030b7221 */ /* 0x000fe20000000100 */
[C---:B-1----:R-:W-:Y:S01]  /*44100*/  FADD R24, -R20.reuse, R13 ;  /* 0x0000000d14187221 */ /* 0x042fe20000000100 */
[C---:B------:R-:W-:Y:S01]  /*44110*/  FADD R12, -R20.reuse, R12 ;  /* 0x0000000c140c7221 */ /* 0x040fe20000000100 */
[C---:B------:R-:W-:Y:S01]  /*44120*/  FADD R14, -R20.reuse, R14 ;  /* 0x0000000e140e7221 */ /* 0x040fe20000000100 */
[----:B------:R-:W-:Y:S01]  /*44130*/  FADD R15, -R20, R15 ;  /* 0x0000000f140f7221 */ /* 0x000fe20000000100 */
[C---:B--2---:R-:W-:Y:S01]  /*44140*/  FADD R5, -R2.reuse, R5 ;  /* 0x0000000502057221 */ /* 0x044fe20000000100 */
[C---:B------:R-:W-:Y:S01]  /*44150*/  FADD R4, -R2.reuse, R4 ;  /* 0x0000000402047221 */ /* 0x040fe20000000100 */
[C---:B------:R-:W-:Y:S01]  /*44160*/  FADD R6, -R2.reuse, R6 ;  /* 0x0000000602067221 */ /* 0x040fe20000000100 */
[----:B------:R-:W-:Y:S01]  /*44170*/  FADD R7, -R2, R7 ;  /* 0x0000000702077221 */ /* 0x000fe20000000100 */
[----:B------:R-:W-:Y:S01]  /*44180*/  FFMA R18, R5, R5, UR6 ;  /* 0x0000000605127e23 */ /* 0x000fe20008000005 */
[----:B------:R-:W-:-:S03]  /*44190*/  FFMA R27, R4, R4, UR6 ;  /* 0x00000006041b7e23 */ /* 0x000fc60008000004 */
[----:B------:R-:W-:Y:S01]  /*441a0*/  FFMA R29, R9, R9, R18 ;  /* 0x00000009091d7223 */ /* 0x000fe20000000012 */
[----:B------:R-:W-:-:S03]  /*441b0*/  FFMA R27, R8, R8, R27 ;  /* 0x00000008081b7223 */ /* 0x000fc6000000001b */
[----:B------:R-:W-:Y:S01]  /*441c0*/  FFMA R26, R24, R24, R29 ;  /* 0x00000018181a7223 */ /* 0x000fe2000000001d */
[----:B------:R-:W-:Y:S01]  /*441d0*/  FFMA R13, R12, R12, R27 ;  /* 0x0000000c0c0d7223 */ /* 0x000fe2000000001b */
        /* <DEDUP_REMOVED lines=8> */
[----:B-1----:R-:W-:-:S04]  /*44260*/  FFMA R26, R7, R7, UR6 ;  /* 0x00000006071a7e23 */ /* 0x002fc80008000007 */
[----:B------:R-:W-:Y:S01]  /*44270*/  FFMA R26, R11, R11, R26 ;  /* 0x0000000b0b1a7223 */ /* 0x000fe2000000001a */
[----:B--2---:R-:W-:Y:S01]  /*44280*/  @!P2 FMUL R22, R22, 4096 ;  /* 0x458000001616a820 */ /* 0x004fe20000400000 */
[----:B---3--:R-:W-:Y:S02]  /*44290*/  FFMA R13, R6, R6, UR6 ;  /* 0x00000006060d7e23 */ /* 0x008fe40008000006 */
[----:B------:R-:W-:Y:S01]  /*442a0*/  FFMA R28, R15, R15, R26 ;  /* 0x0000000f0f1c7223 */ /* 0x000fe2000000001a */
[----:B0-----:R-:W-:Y:S01]  /*442b0*/  FMUL R17, R22, R17 ;  /* 0x0000001116117220 */ /* 0x001fe20000400000 */
[----:B------:R-:W-:-:S03]  /*442c0*/  FFMA R13, R10, R10, R13 ;  /* 0x0000000a0a0d7223 */ /* 0x000fc6000000000d */
[----:B------:R-:W-:Y:S01]  /*442d0*/  FSETP.GEU.AND P2, PT, |R28|, 1.175494350822287508e-38, PT ;  /* 0x008000001c00780b */ /* 0x000fe20003f4e200 */
[----:B----4-:R-:W-:Y:S01]  /*442e0*/  @!P1 FMUL R29, R29, 4096 ;  /* 0x458000001d1d9820 */ /* 0x010fe20000400000 */
[----:B------:R-:W-:-:S03]  /*442f0*/  FMUL R17, R22, R17 ;  /* 0x0000001116117220 */ /* 0x000fc60000400000 */
[C---:B------:R-:W-:Y:S01]  /*44300*/  FMUL R16, R29.reuse, R16 ;  /* 0x000000101d107220 */ /* 0x040fe20000400000 */
[----:B------:R-:W-:Y:S01]  /*44310*/  FMUL R22, R22, R17 ;  /* 0x0000001116167220 */ /* 0x000fe20000400000 */
[----:B------:R-:W-:Y:S02]  /*44320*/  FFMA R17, R14, R14, R13 ;  /* 0x0000000e0e117223 */ /* 0x000fe4000000000d */
[----:B------:R-:W-:-:S03]  /*44330*/  FMUL R16, R29, R16 ;  /* 0x000000101d107220 */ /* 0x000fc60000400000 */
[----:B------:R-:W-:Y:S01]  /*44340*/  FSETP.GEU.AND P1, PT, |R17|, 1.175494350822287508e-38, PT ;  /* 0x008000001100780b */ /* 0x000fe20003f2e200 */
[----:B------:R-:W-:Y:S01]  /*44350*/  @!P2 FMUL R28, R28, 16777216 ;  /* 0x4b8000001c1ca820 */ /* 0x000fe20000400000 */
[----:B------:R-:W-:-:S03]  /*44360*/  FMUL R16, R29, R16 ;  /* 0x000000101d107220 */ /* 0x000fc60000400000 */
[----:B------:R-:W0:Y:S01]  /*44370*/  MUFU.RSQ R26, R28 ;  /* 0x0000001c001a7308 */ /* 0x000e220000001400 */
[-C--:B------:R-:W-:Y:S01]  /*44380*/  FFMA R25, R12, R16.reuse, R25 ;  /* 0x000000100c197223 */ /* 0x080fe20000000019 */
[-C--:B------:R-:W-:Y:S01]  /*44390*/  FFMA R8, R8, R16.reuse, R23 ;  /* 0x0000001008087223 */ /* 0x080fe20000000017 */
[----:B------:R-:W-:Y:S02]  /*443a0*/  FFMA R4, R4, R16, R27 ;  /* 0x0000001004047223 */ /* 0x000fe4000000001b */
[-C--:B------:R-:W-:Y:S01]  /*443b0*/  FFMA R25, R24, R22.reuse, R25 ;  /* 0x0000001618197223 */ /* 0x080fe20000000019 */
[-C--:B------:R-:W-:Y:S01]  /*443c0*/  FFMA R9, R9, R22.reuse, R8 ;  /* 0x0000001609097223 */ /* 0x080fe20000000008 */
[----:B------:R-:W-:Y:S01]  /*443d0*/  FFMA R5, R5, R22, R4 ;  /* 0x0000001605057223 */ /* 0x000fe20000000004 */
[----:B------:R-:W-:-:S04]  /*443e0*/  @!P1 FMUL R17, R17, 16777216 ;  /* 0x4b80000011119820 */ /* 0x000fc80000400000 */
[----:B------:R-:W1:Y:S01]  /*443f0*/  MUFU.RSQ R13, R17 ;  /* 0x00000011000d7308 */ /* 0x000e620000001400 */
[----:B0-----:R-:W-:-:S04]  /*44400*/  @!P2 FMUL R26, R26, 4096 ;  /* 0x458000001a1aa820 */ /* 0x001fc80000400000 */
[----:B------:R-:W-:-:S04]  /*44410*/  FMUL R19, R26, R19 ;  /* 0x000000131a137220 */ /* 0x000fc80000400000 */
[----:B------:R-:W-:Y:S01]  /*44420*/  FMUL R19, R26, R19 ;  /* 0x000000131a137220 */ /* 0x000fe20000400000 */
[----:B-1----:R-:W-:-:S03]  /*44430*/  @!P1 FMUL R13, R13, 4096 ;  /* 0x458000000d0d9820 */ /* 0x002fc60000400000 */
[----:B------:R-:W-:Y:S01]  /*44440*/  FMUL R19, R26, R19 ;  /* 0x000000131a137220 */ /* 0x000fe20000400000 */
[----:B------:R-:W-:-:S04]  /*44450*/  FMUL R18, R13, R18 ;  /* 0x000000120d127220 */ /* 0x000fc80000400000 */
[----:B------:R-:W-:-:S04]  /*44460*/  FMUL R18, R13, R18 ;  /* 0x000000120d127220 */ /* 0x000fc80000400000 */
[----:B------:R-:W-:-:S04]  /*44470*/  FMUL R13, R13, R18 ;  /* 0x000000120d0d7220 */ /* 0x000fc80000400000 */
[-C--:B------:R-:W-:Y:S01]  /*44480*/  FFMA R14, R14, R13.reuse, R25 ;  /* 0x0000000d0e0e7223 */ /* 0x080fe20000000019 */
[-C--:B------:R-:W-:Y:S01]  /*44490*/  FFMA R10, R10, R13.reuse, R9 ;  /* 0x0000000d0a0a7223 */ /* 0x080fe20000000009 */
[----:B------:R-:W-:Y:S02]  /*444a0*/  FFMA R6, R6, R13, R5 ;  /* 0x0000000d06067223 */ /* 0x000fe40000000005 */
[-C--:B------:R-:W-:Y:S01]  /*444b0*/  FFMA R22, R15, R19.reuse, R14 ;  /* 0x000000130f167223 */ /* 0x080fe2000000000e */
[-C--:B------:R-:W-:Y:S01]  /*444c0*/  FFMA R23, R11, R19.reuse, R10 ;  /* 0x000000130b177223 */ /* 0x080fe2000000000a */
[----:B------:R-:W-:Y:S01]  /*444d0*/  FFMA R24, R7, R19, R6 ;  /* 0x0000001307187223 */ /* 0x000fe20000000006 */
[----:B------:R-:W-:Y:S06]  /*444e0*/  BRA `(.L_x_7) ;  /* 0x0000000c00007947 */ /* 0x000fec0003800000 */
.L_x_8:
[----:B------:R-:W-:-:S09]  /*444f0*/  UISETP.GE.AND UP0, UPT, UR5, 0x1, UPT ;  /* 0x000000010500788c */ /* 0x000fd2000bf06270 */
[----:B------:R-:W-:Y:S05]  /*44500*/  BRA.U !UP0, `(.L_x_7) ;  /* 0x0000000908f87547 */ /* 0x000fea000b800000 */
[----:B------:R-:W-:Y:S02]  /*44510*/  UISETP.GE.AND UP1, UPT, UR13, 0x4, UPT ;  /* 0x000000040d00788c */ /* 0x000fe4000bf26270 */
[----:B------:R-:W-:Y:S01]  /*44520*/  ULOP3.LUT UP0, UR17, UR10, 0x3, URZ, 0xc0, !UPT ;  /* 0x000000030a117892 */ /* 0x000fe2000f80c0ff */
[----:B------:R-:W-:-:S06]  /*44530*/  UMOV UR5, URZ ;  /* 0x000000ff00057c82 */ /* 0x000fcc0008000000 */
[----:B------:R-:W-:Y:S05]  /*44540*/  BRA.U !UP1, `(.L_x_9) ;  /* 0x00000005097c7547 */ /* 0x000fea000b800000 */
[----:B------:R-:W2:Y:S01]  /*44550*/  S2UR UR7, SR_CgaCtaId ;  /* 0x00000000000779c3 */ /* 0x000ea20000008800 */
[----:B------:R-:W-:Y:S01]  /*44560*/  UMOV UR6, 0x400 ;  /* 0x0000040000067882 */ /* 0x000fe20000000000 */
[----:B------:R-:W-:Y:S02]  /*44570*/  ULOP3.LUT UR5, UR10, 0x7fc, URZ, 0xc0, !UPT ;  /* 0x000007fc0a057892 */ /* 0x000fe4000f8ec0ff */
[----:B------:R-:W-:Y:S02]  /*44580*/  UIADD3 UR9, UPT, UPT, UR6, 0x1000, URZ ;  /* 0x0000100006097890 */ /* 0x000fe4000fffe0ff */
[----:B------:R-:W-:Y:S02]  /*44590*/  UIADD3 UR11, UPT, UPT, UR6, 0x2000, URZ ;  /* 0x00002000060b7890 */ /* 0x000fe4000fffe0ff */
[----:B------:R-:W-:Y:S01]  /*445a0*/  UIADD3 UR12, UPT, UPT, UR6, 0x3000, URZ ;  /* 0x00003000060c7890 */ /* 0x000fe2000fffe0ff */
[----:B------:R-:W3:Y:S01]  /*445b0*/  LDCU UR19, c[0x3][0x8] ;  /* 0x00c00100ff1377ac */ /* 0x000ee20008000800 */
[----:B------:R-:W-:-:S02]  /*445c0*/  UIADD3 UR16, UPT, UPT, -UR5, URZ, URZ ;  /* 0x000000ff05107290 */ /* 0x000fc4000fffe1ff */
[----:B--2---:R-:W-:Y:S02]  /*445d0*/  ULEA UR8, UR7, UR6, 0x18 ;  /* 0x0000000607087291 */ /* 0x004fe4000f8ec0ff */
[----:B------:R-:W-:Y:S02]  /*445e0*/  ULEA UR9, UR7, UR9, 0x18 ;  /* 0x0000000907097291 */ /* 0x000fe4000f8ec0ff */
[----:B------:R-:W-:Y:S02]  /*445f0*/  ULEA UR11, UR7, UR11, 0x18 ;  /* 0x0000000b070b7291 */ /* 0x000fe4000f8ec0ff */
[----:B------:R-:W-:Y:S02]  /*44600*/  ULEA UR12, UR7, UR12, 0x18 ;  /* 0x0000000c070c7291 */ /* 0x000fe4000f8ec0ff */
[----:B------:R-:W-:Y:S02]  /*44610*/  UIADD3 UR6, UPT, UPT, UR8, 0x8, URZ ;  /* 0x0000000808067890 */ /* 0x000fe4000fffe0ff */
[----:B------:R-:W-:-:S02]  /*44620*/  UIADD3 UR7, UPT, UPT, UR9, 0x8, URZ ;  /* 0x0000000809077890 */ /* 0x000fc4000fffe0ff */
[----:B------:R-:W-:Y:S02]  /*44630*/  UIADD3 UR8, UPT, UPT, UR11, 0x8, URZ ;  /* 0x000000080b087890 */ /* 0x000fe4000fffe0ff */
[----:B---3--:R-:W-:-:S12]  /*44640*/  UIADD3 UR9, UPT, UPT, UR12, 0x8, URZ ;  /* 0x000000080c097890 */ /* 0x008fd8000fffe0ff */
.L_x_10:
[----:B01----:R-:W0:Y:S01]  /*44650*/  LDS.64 R8, [UR8+-0x8] ;  /* 0xfffff808ff087984 */ /* 0x003e220008000a00 */
[----:B------:R-:W-:-:S03]  /*44660*/  UIADD3 UR16, UPT, UPT, UR16, 0x4, URZ ;  /* 0x0000000410107890 */ /* 0x000fc6000fffe0ff */
[----:B------:R-:W1:Y:S01]  /*44670*/  LDS.64 R4, [UR7+-0x8] ;  /* 0xfffff807ff047984 */ /* 0x000e620008000a00 */
[----:B------:R-:W-:-:S03]  /*44680*/  UISETP.NE.AND UP1, UPT, UR16, URZ, UPT ;  /* 0x000000ff1000728c */ /* 0x000fc6000bf25270 */
[----:B------:R-:W2:Y:S01]  /*44690*/  LDS.64 R6, [UR6+-0x8] ;  /* 0xfffff806ff067984 */ /* 0x000ea20008000a00 */
[C---:B0----5:R-:W-:Y:S01]  /*446a0*/  FADD R13, -R2.reuse, R8 ;  /* 0x00000008020d7221 */ /* 0x061fe20000000100 */
[----:B------:R-:W-:Y:S01]  /*446b0*/  FADD R14, -R2, R9 ;  /* 0x00000009020e7221 */ /* 0x000fe20000000100 */
[----:B-1----:R-:W-:Y:S02]  /*446c0*/  FADD R12, -R3, R4 ;  /* 0x00000004030c7221 */ /* 0x002fe40000000100 */
[----:B------:R-:W-:Y:S01]  /*446d0*/  FFMA R11, R13, R13, UR19 ;  /* 0x000000130d0b7e23 */ /* 0x000fe2000800000d */
[----:B------:R-:W-:Y:S01]  /*446e0*/  FADD R16, -R3, R5 ;  /* 0x0000000503107221 */ /* 0x000fe20000000100 */
[----:B------:R-:W-:Y:S01]  /*446f0*/  FFMA R9, R14, R14, UR19 ;  /* 0x000000130e097e23 */ /* 0x000fe2000800000e */
[----:B--2---:R-:W-:Y:S01]  /*44700*/  FADD R15, -R20, R6 ;  /* 0x00000006140f7221 */ /* 0x004fe20000000100 */
[----:B------:R-:W-:Y:S01]  /*44710*/  FFMA R4, R12, R12, R11 ;  /* 0x0000000c0c047223 */ /* 0x000fe2000000000b */
[----:B------:R-:W-:Y:S01]  /*44720*/  FADD R17, -R20, R7 ;  /* 0x0000000714117221 */ /* 0x000fe20000000100 */
[----:B------:R-:W-:Y:S01]  /*44730*/  FFMA R6, R16, R16, R9 ;  /* 0x0000001010067223 */ /* 0x000fe20000000009 */
[----:B------:R-:W0:Y:S01]  /*44740*/  LDS.64 R10, [UR6] ;  /* 0x00000006ff0a7984 */ /* 0x000e220008000a00 */
[----:B------:R-:W-:Y:S01]  /*44750*/  FFMA R19, R15, R15, R4 ;  /* 0x0000000f0f137223 */ /* 0x000fe20000000004 */
[----:B------:R-:W-:Y:S01]  /*44760*/  UIADD3 UR6, UPT, UPT, UR6, 0x10, URZ ;  /* 0x0000001006067890 */ /* 0x000fe2000fffe0ff */
[----:B------:R-:W-:Y:S01]  /*44770*/  FFMA R27, R17, R17, R6 ;  /* 0x00000011111b7223 */ /* 0x000fe20000000006 */
[----:B------:R-:W1:Y:S02]  /*44780*/  LDS.64 R4, [UR9+-0x8] ;  /* 0xfffff809ff047984 */ /* 0x000e640008000a00 */
[----:B------:R-:W-:-:S02]  /*44790*/  FSETP.GEU.AND P1, PT, |R19|, 1.175494350822287508e-38, PT ;  /* 0x008000001300780b */ /* 0x000fc40003f2e200 */
[----:B------:R-:W2:Y:S01]  /*447a0*/  LDS.64 R6, [UR8] ;  /* 0x00000008ff067984 */ /* 0x000ea20008000a00 */
[----:B------:R-:W-:Y:S01]  /*447b0*/  FSETP.GEU.AND P2, PT, |R27|, 1.175494350822287508e-38, PT ;  /* 0x008000001b00780b */ /* 0x000fe20003f4e200 */
[----:B------:R-:W-:Y:S02]  /*447c0*/  UIADD3 UR8, UPT, UPT, UR8, 0x10, URZ ;  /* 0x0000001008087890 */ /* 0x000fe4000fffe0ff */
[----:B------:R-:W3:Y:S01]  /*447d0*/  LDS.64 R8, [UR7] ;  /* 0x00000007ff087984 */ /* 0x000ee20008000a00 */
[----:B------:R-:W-:-:S06]  /*447e0*/  UIADD3 UR7, UPT, UPT, UR7, 0x10, URZ ;  /* 0x0000001007077890 */ /* 0x000fcc000fffe0ff */
[----:B------:R-:W-:-:S03]  /*447f0*/  @!P1 FMUL R19, R19, 16777216 ;  /* 0x4b80000013139820 */ /* 0x000fc60000400000 */
[----:B------:R-:W-:Y:S01]  /*44800*/  @!P2 FMUL R27, R27, 16777216 ;  /* 0x4b8000001b1ba820 */ /* 0x000fe20000400000 */
[----:B------:R-:W4:Y:S08]  /*44810*/  MUFU.RSQ R25, R19 ;  /* 0x0000001300197308 */ /* 0x000f300000001400 */
[----:B------:R-:W2:Y:S01]  /*44820*/  MUFU.RSQ R26, R27 ;  /* 0x0000001b001a7308 */ /* 0x000ea20000001400 */
[----:B----4-:R-:W-:Y:S01]  /*44830*/  @!P1 FMUL R25, R25, 4096 ;  /* 0x4580000019199820 */ /* 0x010fe20000400000 */
[C---:B0-----:R-:W-:Y:S01]  /*44840*/  FADD R10, -R20.reuse, R10 ;  /* 0x0000000a140a7221 */ /* 0x041fe20000000100 */
[----:B------:R-:W-:-:S02]  /*44850*/  FADD R11, -R20, R11 ;  /* 0x0000000b140b7221 */ /* 0x000fc40000000100 */
[----:B-1----:R-:W-:-:S04]  /*44860*/  FMUL R4, R25, R4 ;  /* 0x0000000419047220 */ /* 0x002fc80000400000 */
[C---:B------:R-:W-:Y:S01]  /*44870*/  FMUL R4, R25.reuse, R4 ;  /* 0x0000000419047220 */ /* 0x040fe20000400000 */
[----:B--2---:R-:W-:Y:S01]  /*44880*/  FADD R6, -R2, R6 ;  /* 0x0000000602067221 */ /* 0x004fe20000000100 */
[----:B------:R-:W-:Y:S01]  /*44890*/  @!P2 FMUL R26, R26, 4096 ;  /* 0x458000001a1aa820 */ /* 0x000fe20000400000 */
[----:B------:R-:W-:Y:S01]  /*448a0*/  FADD R7, -R2, R7 ;  /* 0x0000000702077221 */ /* 0x000fe20000000100 */
[----:B------:R-:W-:Y:S01]  /*448b0*/  FMUL R18, R25, R4 ;  /* 0x0000000419127220 */ /* 0x000fe20000400000 */
[C---:B---3--:R-:W-:Y:S01]  /*448c0*/  FADD R8, -R3.reuse, R8 ;  /* 0x0000000803087221 */ /* 0x048fe20000000100 */
[----:B------:R-:W-:Y:S01]  /*448d0*/  FFMA R19, R6, R6, UR19 ;  /* 0x0000001306137e23 */ /* 0x000fe20008000006 */
[----:B------:R-:W-:Y:S01]  /*448e0*/  FMUL R5, R26, R5 ;  /* 0x000000051a057220 */ /* 0x000fe20000400000 */
[----:B------:R-:W-:Y:S01]  /*448f0*/  FADD R9, -R3, R9 ;  /* 0x0000000903097221 */ /* 0x000fe20000000100 */
[----:B------:R-:W-:Y:S01]  /*44900*/  FFMA R4, R7, R7, UR19 ;  /* 0x0000001307047e23 */ /* 0x000fe20008000007 */
[----:B------:R-:W-:Y:S01]  /*44910*/  FFMA R19, R8, R8, R19 ;  /* 0x0000000808137223 */ /* 0x000fe20000000013 */
[----:B------:R-:W-:Y:S01]  /*44920*/  FMUL R5, R26, R5 ;  /* 0x000000051a057220 */ /* 0x000fe20000400000 */
[----:B------:R-:W-:Y:S01]  /*44930*/  FFMA R22, R15, R18, R22 ;  /* 0x000000120f167223 */ /* 0x000fe20000000016 */
[----:B------:R-:W-:Y:S01]  /*44940*/  FFMA R4, R9, R9, R4 ;  /* 0x0000000909047223 */ /* 0x000fe20000000004 */
[----:B------:R-:W-:Y:S01]  /*44950*/  FFMA R27, R10, R10, R19 ;  /* 0x0000000a0a1b7223 */ /* 0x000fe20000000013 */
[----:B------:R-:W-:Y:S01]  /*44960*/  FMUL R25, R26, R5 ;  /* 0x000000051a197220 */ /* 0x000fe20000400000 */
[-C--:B------:R-:W-:Y:S01]  /*44970*/  FFMA R23, R12, R18.reuse, R23 ;  /* 0x000000120c177223 */ /* 0x080fe20000000017 */
[----:B------:R-:W-:Y:S01]  /*44980*/  FFMA R28, R11, R11, R4 ;  /* 0x0000000b0b1c7223 */ /* 0x000fe20000000004 */
[----:B------:R-:W-:Y:S01]  /*44990*/  FFMA R13, R13, R18, R24 ;  /* 0x000000120d0d7223 */ /* 0x000fe20000000018 */
[----:B------:R-:W0:Y:S01]  /*449a0*/  LDS.64 R4, [UR9] ;  /* 0x00000009ff047984 */ /* 0x000e220008000a00 */
[----:B------:R-:W-:Y:S01]  /*449b0*/  FSETP.GEU.AND P1, PT, |R27|, 1.175494350822287508e-38, PT ;  /* 0x008000001b00780b */ /* 0x000fe20003f2e200 */
[-C--:B------:R-:W-:Y:S01]  /*449c0*/  FFMA R17, R17, R25.reuse, R22 ;  /* 0x0000001911117223 */ /* 0x080fe20000000016 */
[----:B------:R-:W-:Y:S01]  /*449d0*/  FSETP.GEU.AND P2, PT, |R28|, 1.175494350822287508e-38, PT ;  /* 0x008000001c00780b */ /* 0x000fe20003f4e200 */
[-C--:B------:R-:W-:Y:S01]  /*449e0*/  FFMA R23, R16, R25.reuse, R23 ;  /* 0x0000001910177223 */ /* 0x080fe20000000017 */
[----:B------:R-:W-:Y:S01]  /*449f0*/  FFMA R13, R14, R25, R13 ;  /* 0x000000190e0d7223 */ /* 0x000fe2000000000d */
[----:B------:R-:W-:-:S08]  /*44a00*/  UIADD3 UR9, UPT, UPT, UR9, 0x10, URZ ;  /* 0x0000001009097890 */ /* 0x000fd0000fffe0ff */
[----:B------:R-:W-:Y:S02]  /*44a10*/  @!P1 FMUL R27, R27, 16777216 ;  /* 0x4b8000001b1b9820 */ /* 0x000fe40000400000 */
[----:B------:R-:W-:Y:S02]  /*44a20*/  @!P2 FMUL R28, R28, 16777216 ;  /* 0x4b8000001c1ca820 */ /* 0x000fe40000400000 */
[----:B------:R-:W1:Y:S08]  /*44a30*/  MUFU.RSQ R19, R27 ;  /* 0x0000001b00137308 */ /* 0x000e700000001400 */
[----:B------:R-:W2:Y:S01]  /*44a40*/  MUFU.RSQ R26, R28 ;  /* 0x0000001c001a7308 */ /* 0x000ea20000001400 */
[----:B-1----:R-:W-:-:S04]  /*44a50*/  @!P1 FMUL R19, R19, 4096 ;  /* 0x4580000013139820 */ /* 0x002fc80000400000 */
[----:B0-----:R-:W-:Y:S01]  /*44a60*/  FMUL R4, R19, R4 ;  /* 0x0000000413047220 */ /* 0x001fe20000400000 */
        /* <DEDUP_REMOVED lines=8> */
[----:B------:R-:W-:-:S04]  /*44af0*/  FMUL R5, R26, R5 ;  /* 0x000000051a057220 */ /* 0x000fc80000400000 */
[-C--:B------:R-:W-:Y:S01]  /*44b00*/  FFMA R22, R11, R5.reuse, R10 ;  /* 0x000000050b167223 */ /* 0x080fe2000000000a */
[-C--:B------:R-:W-:Y:S01]  /*44b10*/  FFMA R23, R9, R5.reuse, R8 ;  /* 0x0000000509177223 */ /* 0x080fe20000000008 */
[----:B------:R-:W-:Y:S01]  /*44b20*/  FFMA R24, R7, R5, R4 ;  /* 0x0000000507187223 */ /* 0x000fe20000000004 */
[----:B------:R-:W-:Y:S06]  /*44b30*/  BRA.U UP1, `(.L_x_10) ;  /* 0xfffffff901c47547 */ /* 0x000fec000b83ffff */
.L_x_9:
[----:B------:R-:W-:Y:S05]  /*44b40*/  BRA.U !UP0, `(.L_x_7) ;  /* 0x0000000508687547 */ /* 0x000fea000b800000 */
[----:B------:R-:W-:Y:S02]  /*44b50*/  UISETP.NE.AND UP0, UPT, UR17, 0x1, UPT ;  /* 0x000000011100788c */ /* 0x000fe4000bf05270 */
[----:B------:R-:W-:-:S04]  /*44b60*/  ULOP3.LUT UR6, UR10, 0x1, URZ, 0xc0, !UPT ;  /* 0x000000010a067892 */ /* 0x000fc8000f8ec0ff */
[----:B------:R-:W-:-:S03]  /*44b70*/  UISETP.NE.U32.AND UP1, UPT, UR6, 0x1, UPT ;  /* 0x000000010600788c */ /* 0x000fc6000bf25070 */
[----:B------:R-:W-:Y:S08]  /*44b80*/  BRA.U !UP0, `(.L_x_11) ;  /* 0x0000000108cc7547 */ /* 0x000ff0000b800000 */
[----:B------:R-:W2:Y:S01]  /*44b90*/  S2UR UR11, SR_CgaCtaId ;  /* 0x00000000000b79c3 */ /* 0x000ea20000008800 */
[----:B------:R-:W-:Y:S02]  /*44ba0*/  UMOV UR9, 0x400 ;  /* 0x0000040000097882 */ /* 0x000fe40000000000 */
[----:B------:R-:W-:Y:S02]  /*44bb0*/  UIADD3 UR7, UPT, UPT, UR9, 0x2000, URZ ;  /* 0x0000200009077890 */ /* 0x000fe4000fffe0ff */
[----:B------:R-:W-:Y:S02]  /*44bc0*/  UIADD3 UR6, UPT, UPT, UR9, 0x1000, URZ ;  /* 0x0000100009067890 */ /* 0x000fe4000fffe0ff */
[----:B--2---:R-:W-:Y:S02]  /*44bd0*/  ULEA UR8, UR11, UR7, 0x18 ;  /* 0x000000070b087291 */ /* 0x004fe4000f8ec0ff */
[----:B------:R-:W-:Y:S02]  /*44be0*/  ULEA UR6, UR11, UR6, 0x18 ;  /* 0x000000060b067291 */ /* 0x000fe4000f8ec0ff */
[----:B------:R-:W-:-:S02]  /*44bf0*/  ULEA UR8, UR5, UR8, 0x2 ;  /* 0x0000000805087291 */ /* 0x000fc4000f8e10ff */
[----:B------:R-:W-:Y:S02]  /*44c00*/  ULEA UR7, UR5, UR6, 0x2 ;  /* 0x0000000605077291 */ /* 0x000fe4000f8e10ff */
[----:B------:R-:W-:Y:S02]  /*44c10*/  ULEA UR6, UR11, UR9, 0x18 ;  /* 0x000000090b067291 */ /* 0x000fe4000f8ec0ff */
[----:B------:R-:W-:Y:S02]  /*44c20*/  UIADD3 UR9, UPT, UPT, UR9, 0x3000, URZ ;  /* 0x0000300009097890 */ /* 0x000fe4000fffe0ff */
[----:B------:R-:W-:Y:S01]  /*44c30*/  ULEA UR6, UR5, UR6, 0x2 ;  /* 0x0000000605067291 */ /* 0x000fe2000f8e10ff */
[----:B01----:R-:W0:Y:S04]  /*44c40*/  LDS.64 R8, [UR8] ;  /* 0x00000008ff087984 */ /* 0x003e280008000a00 */
[----:B------:R-:W1:Y:S01]  /*44c50*/  LDS.64 R10, [UR7] ;  /* 0x00000007ff0a7984 */ /* 0x000e620008000a00 */
[----:B------:R-:W2:Y:S03]  /*44c60*/  LDCU UR7, c[0x3][0x8] ;  /* 0x00c00100ff0777ac */ /* 0x000ea60008000800 */
[----:B------:R-:W3:Y:S01]  /*44c70*/  LDS.64 R4, [UR6] ;  /* 0x00000006ff047984 */ /* 0x000ee20008000a00 */
[----:B------:R-:W-:-:S04]  /*44c80*/  ULEA UR6, UR11, UR9, 0x18 ;  /* 0x000000090b067291 */ /* 0x000fc8000f8ec0ff */
[----:B------:R-:W-:Y:S02]  /*44c90*/  ULEA UR6, UR5, UR6, 0x2 ;  /* 0x0000000605067291 */ /* 0x000fe4000f8e10ff */
[----:B------:R-:W-:Y:S01]  /*44ca0*/  UIADD3 UR5, UPT, UPT, UR5, 0x2, URZ ;  /* 0x0000000205057890 */ /* 0x000fe2000fffe0ff */
[C---:B0----5:R-:W-:Y:S01]  /*44cb0*/  FADD R7, -R2.reuse, R8 ;  /* 0x0000000802077221 */ /* 0x061fe20000000100 */
[----:B------:R-:W-:Y:S01]  /*44cc0*/  FADD R8, -R2, R9 ;  /* 0x0000000902087221 */ /* 0x000fe20000000100 */
[----:B-1----:R-:W-:Y:S02]  /*44cd0*/  FADD R10, -R3, R10 ;  /* 0x0000000a030a7221 */ /* 0x002fe40000000100 */
[----:B--2---:R-:W-:Y:S01]  /*44ce0*/  FFMA R9, R7, R7, UR7 ;  /* 0x0000000707097e23 */ /* 0x004fe20008000007 */
[----:B------:R-:W-:Y:S01]  /*44cf0*/  FADD R6, -R3, R11 ;  /* 0x0000000b03067221 */ /* 0x000fe20000000100 */
[----:B------:R-:W-:Y:S01]  /*44d00*/  FFMA R13, R8, R8, UR7 ;  /* 0x00000007080d7e23 */ /* 0x000fe20008000008 */
[----:B---3--:R-:W-:Y:S01]  /*44d10*/  FADD R11, -R20, R4 ;  /* 0x00000004140b7221 */ /* 0x008fe20000000100 */
[----:B------:R-:W-:Y:S01]  /*44d20*/  FFMA R4, R10, R10, R9 ;  /* 0x0000000a0a047223 */ /* 0x000fe20000000009 */
[----:B------:R-:W-:Y:S01]  /*44d30*/  FADD R9, -R20, R5 ;  /* 0x0000000514097221 */ /* 0x000fe20000000100 */
[----:B------:R-:W-:-:S02]  /*44d40*/  FFMA R14, R6, R6, R13 ;  /* 0x00000006060e7223 */ /* 0x000fc4000000000d */
[----:B------:R-:W-:Y:S02]  /*44d50*/  FFMA R12, R11, R11, R4 ;  /* 0x0000000b0b0c7223 */ /* 0x000fe40000000004 */
[----:B------:R-:W0:Y:S01]  /*44d60*/  LDS.64 R4, [UR6] ;  /* 0x00000006ff047984 */ /* 0x000e220008000a00 */
[----:B------:R-:W-:Y:S02]  /*44d70*/  FFMA R14, R9, R9, R14 ;  /* 0x00000009090e7223 */ /* 0x000fe4000000000e */
[----:B------:R-:W-:-:S03]  /*44d80*/  FSETP.GEU.AND P1, PT, |R12|, 1.175494350822287508e-38, PT ;  /* 0x008000000c00780b */ /* 0x000fc60003f2e200 */
[----:B------:R-:W-:-:S10]  /*44d90*/  FSETP.GEU.AND P2, PT, |R14|, 1.175494350822287508e-38, PT ;  /* 0x008000000e00780b */ /* 0x000fd40003f4e200 */
[----:B------:R-:W-:-:S03]  /*44da0*/  @!P1 FMUL R12, R12, 16777216 ;  /* 0x4b8000000c0c9820 */ /* 0x000fc60000400000 */
[----:B------:R-:W-:Y:S01]  /*44db0*/  @!P2 FMUL R14, R14, 16777216 ;  /* 0x4b8000000e0ea820 */ /* 0x000fe20000400000 */
        /* <DEDUP_REMOVED lines=15> */
[----:B------:R-:W-:-:S07]  /*44eb0*/  FFMA R24, R8, R5, R7 ;  /* 0x0000000508187223 */ /* 0x000fce0000000007 */
.L_x_11:
[----:B------:R-:W-:Y:S05]  /*44ec0*/  BRA.U UP1, `(.L_x_7) ;  /* 0x0000000101887547 */ /* 0x000fea000b800000 */
        /* <DEDUP_REMOVED lines=9> */
[----:B------:R-:W-:Y:S02]  /*44f60*/  ULEA UR6, UR5, UR6, 0x2 ;  /* 0x0000000605067291 */ /* 0x000fe4000f8e10ff */
[----:B------:R-:W-:Y:S01]  /*44f70*/  UIADD3 UR9, UPT, UPT, UR9, 0x3000, URZ ;  /* 0x0000300009097890 */ /* 0x000fe2000fffe0ff */
[----:B01----:R-:W0:Y:S03]  /*44f80*/  LDS R7, [UR8] ;  /* 0x00000008ff077984 */ /* 0x003e260008000800 */
[----:B------:R-:W-:Y:S01]  /*44f90*/  ULEA UR9, UR11, UR9, 0x18 ;  /* 0x000000090b097291 */ /* 0x000fe2000f8ec0ff */
[----:B------:R-:W1:Y:S03]  /*44fa0*/  LDS R4, [UR7] ;  /* 0x00000007ff047984 */ /* 0x000e660008000800 */
[----:B------:R-:W-:Y:S01]  /*44fb0*/  ULEA UR5, UR5, UR9, 0x2 ;  /* 0x0000000905057291 */ /* 0x000fe2000f8e10ff */
[----:B------:R-:W2:Y:S01]  /*44fc0*/  LDS R5, [UR6] ;  /* 0x00000006ff057984 */ /* 0x000ea20008000800 */
[----:B------:R-:W3:Y:S01]  /*44fd0*/  LDCU UR6, c[0x3][0x8] ;  /* 0x00c00100ff0677ac */ /* 0x000ee20008000800 */
[----:B0----5:R-:W-:Y:S01]  /*44fe0*/  FADD R7, -R2, R7 ;  /* 0x0000000702077221 */ /* 0x021fe20000000100 */
[----:B-1----:R-:W-:-:S03]  /*44ff0*/  FADD R4, -R3, R4 ;  /* 0x0000000403047221 */ /* 0x002fc60000000100 */
[----:B---3--:R-:W-:Y:S01]  /*45000*/  FFMA R9, R7, R7, UR6 ;  /* 0x0000000607097e23 */ /* 0x008fe20008000007 */
[----:B--2---:R-:W-:-:S03]  /*45010*/  FADD R5, -R20, R5 ;  /* 0x0000000514057221 */ /* 0x004fc60000000100 */
[----:B------:R-:W-:Y:S02]  /*45020*/  FFMA R6, R4, R4, R9 ;  /* 0x0000000404067223 */ /* 0x000fe40000000009 */
[----:B------:R-:W0:Y:S02]  /*45030*/  LDS R9, [UR5] ;  /* 0x00000005ff097984 */ /* 0x000e240008000800 */
[----:B------:R-:W-:-:S05]  /*45040*/  FFMA R6, R5, R5, R6 ;  /* 0x0000000505067223 */ /* 0x000fca0000000006 */
[----:B------:R-:W-:-:S13]  /*45050*/  FSETP.GEU.AND P1, PT, |R6|, 1.175494350822287508e-38, PT ;  /* 0x008000000600780b */ /* 0x000fda0003f2e200 */
[----:B------:R-:W-:-:S04]  /*45060*/  @!P1 FMUL R6, R6, 16777216 ;  /* 0x4b80000006069820 */ /* 0x000fc80000400000 */
[----:B------:R-:W1:Y:S02]  /*45070*/  MUFU.RSQ R8, R6 ;  /* 0x0000000600087308 */ /* 0x000e640000001400 */
[----:B-1----:R-:W-:-:S04]  /*45080*/  @!P1 FMUL R8, R8, 4096 ;  /* 0x4580000008089820 */ /* 0x002fc80000400000 */
[----:B0-----:R-:W-:-:S04]  /*45090*/  FMUL R9, R8, R9 ;  /* 0x0000000908097220 */ /* 0x001fc80000400000 */
[----:B------:R-:W-:-:S04]  /*450a0*/  FMUL R9, R8, R9 ;  /* 0x0000000908097220 */ /* 0x000fc80000400000 */
[----:B------:R-:W-:-:S04]  /*450b0*/  FMUL R9, R8, R9 ;  /* 0x0000000908097220 */ /* 0x000fc80000400000 */
[-C--:B------:R-:W-:Y:S01]  /*450c0*/  FFMA R22, R5, R9.reuse, R22 ;  /* 0x0000000905167223 */ /* 0x080fe20000000016 */
[-C--:B------:R-:W-:Y:S01]  /*450d0*/  FFMA R23, R4, R9.reuse, R23 ;  /* 0x0000000904177223 */ /* 0x080fe20000000017 */
[----:B------:R-:W-:-:S07]  /*450e0*/  FFMA R24, R7, R9, R24 ;  /* 0x0000000907187223 */ /* 0x000fce0000000018 */
.L_x_7:
[----:B------:R-:W-:Y:S05]  /*450f0*/  BSYNC.RECONVERGENT B0 ;  /* 0x0000000000007941 */ /* 0x000fea0003800200 */
.L_x_6:
[----:B------:R-:W-:Y:S01]  /*45100*/  BAR.SYNC.DEFER_BLOCKING 0x0 ;  /* 0x0000000000007b1d */ /* 0x000fe20000010000 */
[----:B------:R-:W-:Y:S02]  /*45110*/  UIADD3 UR4, UPT, UPT, UR4, 0x400, URZ ;  /* 0x0000040004047890 */ /* 0x000fe4000fffe0ff */
[----:B------:R-:W-:Y:S02]  /*45120*/  UIADD3 UR13, UPT, UPT, UR13, -0x400, URZ ;  /* 0xfffffc000d0d7890 */ /* 0x000fe4000fffe0ff */
[----:B------:R-:W-:-:S09]  /*45130*/  UISETP.GE.AND UP0, UPT, UR4, UR18, UPT ;  /* 0x000000120400728c */ /* 0x000fd2000bf06270 */
[----:B------:R-:W-:Y:S05]  /*45140*/  BRA.U !UP0, `(.L_x_12) ;  /* 0xfffffbb1081c7547 */ /* 0x000fea000b83ffff */
.L_x_3:
[----:B------:R-:W-:Y:S05]  /*45150*/  @P0 EXIT ;  /* 0x000000000000094d */ /* 0x000fea0003800000 */
[----:B------:R-:W2:Y:S01]  /*45160*/  LDCU UR4, c[0x0][0x380] ;  /* 0x00007000ff0477ac */ /* 0x000ea20008000800 */
[----:B-----5:R-:W3:Y:S08]  /*45170*/  LDC.64 R2, c[0x3][0x48] ;  /* 0x00c01200ff027b82 */ /* 0x020ef00000000a00 */
[----:B01----:R-:W0:Y:S08]  /*45180*/  LDC.64 R4, c[0x3][0x50] ;  /* 0x00c01400ff047b82 */ /* 0x003e300000000a00 */
[----:B------:R-:W1:Y:S01]  /*45190*/  LDC.64 R6, c[0x3][0x58] ;  /* 0x00c01600ff067b82 */ /* 0x000e620000000a00 */
[----:B--2---:R-:W-:Y:S01]  /*451a0*/  UISETP.GE.AND UP0, UPT, UR4, 0x1, UPT ;  /* 0x000000010400788c */ /* 0x004fe2000bf06270 */
[----:B---3--:R-:W-:-:S04]  /*451b0*/  IMAD.WIDE R2, R21, 0x4, R2 ;  /* 0x0000000415027825 */ /* 0x008fc800078e0202 */
[----:B0-----:R-:W-:-:S04]  /*451c0*/  IMAD.WIDE R4, R21, 0x4, R4 ;  /* 0x0000000415047825 */ /* 0x001fc800078e0204 */
[----:B-1----:R-:W-:Y:S01]  /*451d0*/  IMAD.WIDE R6, R21, 0x4, R6 ;  /* 0x0000000415067825 */ /* 0x002fe200078e0206 */
[----:B------:R-:W-:Y:S06]  /*451e0*/  BRA.U !UP0, `(.L_x_13) ;  /* 0x0000000108707547 */ /* 0x000fec000b800000 */
[----:B------:R-:W0:Y:S01]  /*451f0*/  LDC.64 R12, c[0x3][0x48] ;  /* 0x00c01200ff0c7b82 */ /* 0x000e220000000a00 */
[----:B------:R-:W1:Y:S07]  /*45200*/  LDCU UR4, c[0x3][0x4] ;  /* 0x00c00080ff0477ac */ /* 0x000e6e0008000800 */
[----:B------:R-:W2:Y:S08]  /*45210*/  LDC.64 R8, c[0x3][0x30] ;  /* 0x00c00c00ff087b82 */ /* 0x000eb00000000a00 */
[----:B------:R-:W3:Y:S01]  /*45220*/  LDC.64 R14, c[0x3][0x50] ;  /* 0x00c01400ff0e7b82 */ /* 0x000ee20000000a00 */
[----:B0-----:R-:W-:-:S07]  /*45230*/  IMAD.WIDE R12, R21, 0x4, R12 ;  /* 0x00000004150c7825 */ /* 0x001fce00078e020c */
[----:B------:R-:W0:Y:S01]  /*45240*/  LDC.64 R10, c[0x3][0x38] ;  /* 0x00c00e00ff0a7b82 */ /* 0x000e220000000a00 */
[----:B------:R-:W4:Y:S01]  /*45250*/  LDG.E R13, desc[UR14][R12.64] ;  /* 0x0000000e0c0d7981 */ /* 0x000f22000c1e1900 */
[----:B--2---:R-:W-:-:S05]  /*45260*/  IMAD.WIDE R8, R21, 0x4, R8 ;  /* 0x0000000415087825 */ /* 0x004fca00078e0208 */
[----:B------:R-:W1:Y:S01]  /*45270*/  LDG.E R17, desc[UR14][R8.64] ;  /* 0x0000000e08117981 */ /* 0x000e62000c1e1900 */
[----:B---3--:R-:W-:-:S04]  /*45280*/  IMAD.WIDE R14, R21, 0x4, R14 ;  /* 0x00000004150e7825 */ /* 0x008fc800078e020e */
[----:B0-----:R-:W-:-:S04]  /*45290*/  IMAD.WIDE R10, R21, 0x4, R10 ;  /* 0x00000004150a7825 */ /* 0x001fc800078e020a */
[----:B----4-:R-:W-:Y:S02]  /*452a0*/  FADD R0, -R13, R22 ;  /* 0x000000160d007221 */ /* 0x010fe40000000100 */
[----:B------:R-:W0:Y:S02]  /*452b0*/  LDC.64 R12, c[0x3][0x40] ;  /* 0x00c01000ff0c7b82 */ /* 0x000e240000000a00 */
[----:B-1----:R-:W-:-:S06]  /*452c0*/  FFMA R19, R0, UR4, R17 ;  /* 0x0000000400137c23 */ /* 0x002fcc0008000011 */
[----:B------:R-:W1:Y:S01]  /*452d0*/  LDC.64 R16, c[0x3][0x58] ;  /* 0x00c01600ff107b82 */ /* 0x000e620000000a00 */
[----:B------:R2:W-:Y:S04]  /*452e0*/  STG.E desc[UR14][R8.64], R19 ;  /* 0x0000001308007986 */ /* 0x0005e8000c10190e */
[----:B------:R-:W3:Y:S04]  /*452f0*/  LDG.E R14, desc[UR14][R14.64] ;  /* 0x0000000e0e0e7981 */ /* 0x000ee8000c1e1900 */
[----:B------:R-:W4:Y:S01]  /*45300*/  LDG.E R25, desc[UR14][R10.64] ;  /* 0x0000000e0a197981 */ /* 0x000f22000c1e1900 */
[----:B0-----:R-:W-:-:S04]  /*45310*/  IMAD.WIDE R12, R21, 0x4, R12 ;  /* 0x00000004150c7825 */ /* 0x001fc800078e020c */
[----:B-1----:R-:W-:-:S04]  /*45320*/  IMAD.WIDE R16, R21, 0x4, R16 ;  /* 0x0000000415107825 */ /* 0x002fc800078e0210 */
[----:B---3--:R-:W-:-:S04]  /*45330*/  FADD R0, -R14, R23 ;  /* 0x000000170e007221 */ /* 0x008fc80000000100 */
[----:B----4-:R-:W-:-:S05]  /*45340*/  FFMA R25, R0, UR4, R25 ;  /* 0x0000000400197c23 */ /* 0x010fca0008000019 */
[----:B------:R0:W-:Y:S04]  /*45350*/  STG.E desc[UR14][R10.64], R25 ;  /* 0x000000190a007986 */ /* 0x0001e8000c10190e */
[----:B------:R-:W3:Y:S04]  /*45360*/  LDG.E R17, desc[UR14][R16.64] ;  /* 0x0000000e10117981 */ /* 0x000ee8000c1e1900 */
[----:B--2---:R-:W2:Y:S01]  /*45370*/  LDG.E R9, desc[UR14][R12.64] ;  /* 0x0000000e0c097981 */ /* 0x004ea2000c1e1900 */
[----:B---3--:R-:W-:-:S04]  /*45380*/  FADD R0, -R17, R24 ;  /* 0x0000001811007221 */ /* 0x008fc80000000100 */
[----:B--2---:R-:W-:-:S05]  /*45390*/  FFMA R9, R0, UR4, R9 ;  /* 0x0000000400097c23 */ /* 0x004fca0008000009 */
[----:B------:R0:W-:Y:S02]  /*453a0*/  STG.E desc[UR14][R12.64], R9 ;  /* 0x000000090c007986 */ /* 0x0001e4000c10190e */
.L_x_13:
[----:B------:R-:W-:Y:S04]  /*453b0*/  STG.E desc[UR14][R2.64], R22 ;  /* 0x0000001602007986 */ /* 0x000fe8000c10190e */
[----:B------:R-:W-:Y:S04]  /*453c0*/  STG.E desc[UR14][R4.64], R23 ;  /* 0x0000001704007986 */ /* 0x000fe8000c10190e */
[----:B------:R-:W-:Y:S01]  /*453d0*/  STG.E desc[UR14][R6.64], R24 ;  /* 0x0000001806007986 */ /* 0x000fe2000c10190e */
[----:B------:R-:W-:Y:S05]  /*453e0*/  EXIT ;  /* 0x000000000000794d */ /* 0x000fea0003800000 */
.L_x_14:
        /* <DEDUP_REMOVED lines=9> */
.L_x_16:


//--------------------- .nv.shared.reserved.0     --------------------------
	.section	.nv.shared.reserved.0,"aw",@nobits
	.weak		__nv_reservedSMEM_offset_0_alias
	.size		__nv_reservedSMEM_offset_0_alias, 0, 64
	.other		__nv_reservedSMEM_offset_0_alias,@"STO_CUDA_RESERVED_SHARED STV_DEFAULT"
__nv_reservedSMEM_offset_0_alias:
	.zero		0
	.zero		64


//--------------------- .nv.shared._Z22ForceCalculationKerneli --------------------------
	.section	.nv.shared._Z22ForceCalculationKerneli,"aw",@nobits
	.sectionflags	@""
	.align	4
.nv.shared._Z22ForceCalculationKerneli:
	.zero		17408


//--------------------- .nv.constant0._Z17IntegrationKernelv --------------------------
	.section	.nv.constant0._Z17IntegrationKernelv,"a",@progbits
	.sectionflags	@""
	.align	4
.nv.constant0._Z17IntegrationKernelv:
	.zero		896


//--------------------- .nv.constant0._Z22ForceCalculationKerneli --------------------------
	.section	.nv.constant0._Z22ForceCalculationKerneli,"a",@progbits
	.sectionflags	@""
	.align	4
.nv.constant0._Z22ForceCalculationKerneli:
	.zero		900


//--------------------- SYMBOLS --------------------------

	.type		.nv.reservedSmem.offset0,@object
	.size		.nv.reservedSmem.offset0,0x4
	.type		.nv.reservedSmem.cap,@object
	.size		.nv.reservedSmem.cap,0x4
